//
// Generated by NVIDIA NVVM Compiler
//
// Compiler Build ID: CL-36424714
// Cuda compilation tools, release 13.0, V13.0.88
// Based on NVVM 20.0.0
//

.version 9.0
.target sm_100
.address_size 64

	// .globl	matmul_f32
.extern .shared .align 16 .b8 shared_mem[];
.extern .shared .align 16 .b8 shared_mem_f64[];

.visible .entry matmul_f32(
	.param .u64 .ptr .align 1 matmul_f32_param_0,
	.param .u64 .ptr .align 1 matmul_f32_param_1,
	.param .u64 .ptr .align 1 matmul_f32_param_2,
	.param .u32 matmul_f32_param_3,
	.param .u32 matmul_f32_param_4,
	.param .u32 matmul_f32_param_5,
	.param .u32 matmul_f32_param_6,
	.param .u32 matmul_f32_param_7,
	.param .u32 matmul_f32_param_8,
	.param .u32 matmul_f32_param_9,
	.param .u32 matmul_f32_param_10
)
{
	.local .align 16 .b8 	__local_depot0[320];
	.reg .b64 	%SP;
	.reg .b64 	%SPL;
	.reg .pred 	%p<55>;
	.reg .b32 	%r<201>;
	.reg .b32 	%f<68>;
	.reg .b64 	%rd<69>;

	mov.u64 	%SPL, __local_depot0;
	ld.param.u64 	%rd17, [matmul_f32_param_2];
	ld.param.u32 	%r80, [matmul_f32_param_3];
	ld.param.u32 	%r81, [matmul_f32_param_4];
	ld.param.u32 	%r82, [matmul_f32_param_5];
	ld.param.u32 	%r87, [matmul_f32_param_6];
	ld.param.u32 	%r83, [matmul_f32_param_7];
	ld.param.u32 	%r84, [matmul_f32_param_8];
	ld.param.u32 	%r85, [matmul_f32_param_9];
	ld.param.u32 	%r86, [matmul_f32_param_10];
	cvta.to.global.u64 	%rd1, %rd17;
	add.u64 	%rd2, %SPL, 0;
	add.u64 	%rd3, %SPL, 256;
	add.u64 	%rd4, %SPL, 288;
	mul.lo.s32 	%r1, %r84, %r87;
	mov.u32 	%r88, %tid.x;
	mov.u32 	%r89, %tid.y;
	div.u32 	%r90, %r83, %r86;
	mov.u32 	%r91, %ctaid.y;
	mul.lo.s32 	%r2, %r87, %r91;
	mov.u32 	%r92, %ctaid.x;
	mul.lo.s32 	%r3, %r83, %r92;
	mul.lo.s32 	%r4, %r85, %r89;
	mul.lo.s32 	%r5, %r86, %r88;
	mov.f32 	%f6, 0f00000000;
	st.local.v4.f32 	[%rd2], {%f6, %f6, %f6, %f6};
	st.local.v4.f32 	[%rd2+16], {%f6, %f6, %f6, %f6};
	st.local.v4.f32 	[%rd2+32], {%f6, %f6, %f6, %f6};
	st.local.v4.f32 	[%rd2+48], {%f6, %f6, %f6, %f6};
	st.local.v4.f32 	[%rd2+64], {%f6, %f6, %f6, %f6};
	st.local.v4.f32 	[%rd2+80], {%f6, %f6, %f6, %f6};
	st.local.v4.f32 	[%rd2+96], {%f6, %f6, %f6, %f6};
	st.local.v4.f32 	[%rd2+112], {%f6, %f6, %f6, %f6};
	st.local.v4.f32 	[%rd2+128], {%f6, %f6, %f6, %f6};
	st.local.v4.f32 	[%rd2+144], {%f6, %f6, %f6, %f6};
	st.local.v4.f32 	[%rd2+160], {%f6, %f6, %f6, %f6};
	st.local.v4.f32 	[%rd2+176], {%f6, %f6, %f6, %f6};
	st.local.v4.f32 	[%rd2+192], {%f6, %f6, %f6, %f6};
	st.local.v4.f32 	[%rd2+208], {%f6, %f6, %f6, %f6};
	st.local.v4.f32 	[%rd2+224], {%f6, %f6, %f6, %f6};
	st.local.v4.f32 	[%rd2+240], {%f6, %f6, %f6, %f6};
	add.s32 	%r93, %r82, -1;
	add.s32 	%r6, %r93, %r84;
	setp.lt.u32 	%p1, %r6, %r93;
	mad.lo.s32 	%r7, %r90, %r89, %r88;
	mov.u32 	%r94, %ntid.x;
	mov.u32 	%r95, %ntid.y;
	mul.lo.s32 	%r8, %r94, %r95;
	@%p1 bra 	$L__BB0_2;
	shl.b32 	%r97, %r1, 2;
	mov.u32 	%r98, shared_mem;
	add.s32 	%r9, %r98, %r97;
	mul.lo.s32 	%r10, %r84, %r83;
	max.u32 	%r99, %r86, 1;
	max.u32 	%r11, %r84, 1;
	and.b32  	%r12, %r85, 7;
	and.b32  	%r13, %r85, -8;
	and.b32  	%r14, %r99, 3;
	and.b32  	%r15, %r99, -4;
	div.u32 	%r16, %r6, %r84;
	mov.b32 	%r180, 0;
	bra.uni 	$L__BB0_27;
$L__BB0_2:
	setp.eq.s32 	%p40, %r85, 0;
	@%p40 bra 	$L__BB0_26;
	add.s32 	%r17, %r4, %r2;
	add.s32 	%r18, %r5, %r3;
	max.u32 	%r170, %r86, 1;
	and.b32  	%r19, %r170, 3;
	and.b32  	%r20, %r170, -4;
	neg.s32 	%r21, %r20;
	add.s64 	%rd5, %rd2, 8;
	add.s32 	%r22, %r18, 3;
	mov.b32 	%r196, 0;
$L__BB0_4:
	add.s32 	%r65, %r17, %r196;
	setp.ge.u32 	%p41, %r65, %r80;
	@%p41 bra 	$L__BB0_25;
	setp.lt.u32 	%p42, %r86, 4;
	mul.lo.s32 	%r66, %r65, %r81;
	mov.b32 	%r200, 0;
	@%p42 bra 	$L__BB0_16;
	mul.wide.u32 	%rd48, %r196, 32;
	add.s64 	%rd68, %rd5, %rd48;
	add.s32 	%r197, %r18, %r66;
	mov.u32 	%r198, %r22;
	mov.u32 	%r199, %r21;
$L__BB0_7:
	add.s32 	%r71, %r198, -2;
	add.s32 	%r172, %r198, -3;
	setp.ge.u32 	%p43, %r172, %r81;
	@%p43 bra 	$L__BB0_9;
	ld.local.f32 	%f59, [%rd68+-8];
	mul.wide.u32 	%rd49, %r197, 4;
	add.s64 	%rd50, %rd1, %rd49;
	st.global.f32 	[%rd50], %f59;
$L__BB0_9:
	setp.ge.u32 	%p44, %r71, %r81;
	@%p44 bra 	$L__BB0_11;
	ld.local.f32 	%f60, [%rd68+-4];
	add.s32 	%r173, %r197, 1;
	mul.wide.u32 	%rd51, %r173, 4;
	add.s64 	%rd52, %rd1, %rd51;
	st.global.f32 	[%rd52], %f60;
$L__BB0_11:
	add.s32 	%r174, %r71, 1;
	setp.ge.u32 	%p45, %r174, %r81;
	@%p45 bra 	$L__BB0_13;
	ld.local.f32 	%f61, [%rd68];
	add.s32 	%r175, %r197, 2;
	mul.wide.u32 	%rd53, %r175, 4;
	add.s64 	%rd54, %rd1, %rd53;
	st.global.f32 	[%rd54], %f61;
$L__BB0_13:
	setp.ge.u32 	%p46, %r198, %r81;
	@%p46 bra 	$L__BB0_15;
	ld.local.f32 	%f62, [%rd68+4];
	add.s32 	%r176, %r197, 3;
	mul.wide.u32 	%rd55, %r176, 4;
	add.s64 	%rd56, %rd1, %rd55;
	st.global.f32 	[%rd56], %f62;
$L__BB0_15:
	add.s32 	%r199, %r199, 4;
	add.s64 	%rd68, %rd68, 16;
	add.s32 	%r198, %r198, 4;
	add.s32 	%r197, %r197, 4;
	setp.ne.s32 	%p47, %r199, 0;
	mov.u32 	%r200, %r20;
	@%p47 bra 	$L__BB0_7;
$L__BB0_16:
	setp.eq.s32 	%p48, %r19, 0;
	@%p48 bra 	$L__BB0_25;
	add.s32 	%r76, %r18, %r200;
	setp.ge.u32 	%p49, %r76, %r81;
	mul.wide.u32 	%rd57, %r196, 32;
	add.s64 	%rd58, %rd2, %rd57;
	mul.wide.u32 	%rd59, %r200, 4;
	add.s64 	%rd14, %rd58, %rd59;
	@%p49 bra 	$L__BB0_19;
	ld.local.f32 	%f63, [%rd14];
	add.s32 	%r177, %r76, %r66;
	mul.wide.u32 	%rd60, %r177, 4;
	add.s64 	%rd61, %rd1, %rd60;
	st.global.f32 	[%rd61], %f63;
$L__BB0_19:
	setp.eq.s32 	%p50, %r19, 1;
	@%p50 bra 	$L__BB0_25;
	add.s32 	%r77, %r76, 1;
	setp.ge.u32 	%p51, %r77, %r81;
	@%p51 bra 	$L__BB0_22;
	ld.local.f32 	%f64, [%rd14+4];
	add.s32 	%r178, %r77, %r66;
	mul.wide.u32 	%rd62, %r178, 4;
	add.s64 	%rd63, %rd1, %rd62;
	st.global.f32 	[%rd63], %f64;
$L__BB0_22:
	setp.eq.s32 	%p52, %r19, 2;
	@%p52 bra 	$L__BB0_25;
	add.s32 	%r78, %r76, 2;
	setp.ge.u32 	%p53, %r78, %r81;
	@%p53 bra 	$L__BB0_25;
	ld.local.f32 	%f65, [%rd14+8];
	add.s32 	%r179, %r78, %r66;
	mul.wide.u32 	%rd64, %r179, 4;
	add.s64 	%rd65, %rd1, %rd64;
	st.global.f32 	[%rd65], %f65;
$L__BB0_25:
	add.s32 	%r196, %r196, 1;
	setp.ne.s32 	%p54, %r196, %r85;
	@%p54 bra 	$L__BB0_4;
$L__BB0_26:
	ret;
$L__BB0_27:
	setp.ge.u32 	%p2, %r7, %r1;
	mul.lo.s32 	%r24, %r180, %r84;
	mov.u32 	%r181, %r7;
	@%p2 bra 	$L__BB0_28;
	bra.uni 	$L__BB0_36;
$L__BB0_28:
	setp.ge.u32 	%p7, %r7, %r10;
	mov.u32 	%r182, %r7;
	@%p7 bra 	$L__BB0_32;
$L__BB0_29:
	div.u32 	%r32, %r182, %r83;
	mul.lo.s32 	%r106, %r32, %r83;
	sub.s32 	%r33, %r182, %r106;
	add.s32 	%r34, %r32, %r24;
	add.s32 	%r35, %r33, %r3;
	setp.ge.u32 	%p8, %r34, %r82;
	setp.ge.u32 	%p9, %r35, %r81;
	mov.f32 	%f67, 0f00000000;
	or.pred  	%p10, %p8, %p9;
	@%p10 bra 	$L__BB0_31;
	ld.param.u64 	%rd67, [matmul_f32_param_1];
	mad.lo.s32 	%r107, %r34, %r81, %r35;
	cvta.to.global.u64 	%rd24, %rd67;
	mul.wide.u32 	%rd25, %r107, 4;
	add.s64 	%rd26, %rd24, %rd25;
	ld.global.nc.f32 	%f67, [%rd26];
$L__BB0_31:
	mad.lo.s32 	%r108, %r32, %r83, %r33;
	shl.b32 	%r109, %r108, 2;
	add.s32 	%r110, %r9, %r109;
	st.shared.f32 	[%r110], %f67;
	add.s32 	%r182, %r182, %r8;
	setp.lt.u32 	%p11, %r182, %r10;
	@%p11 bra 	$L__BB0_29;
$L__BB0_32:
	setp.eq.s32 	%p12, %r85, 0;
	bar.sync 	0;
	@%p12 bra 	$L__BB0_39;
	mov.b32 	%r186, 0;
$L__BB0_34:
	setp.lt.u32 	%p13, %r85, 8;
	mov.b32 	%r188, 0;
	@%p13 bra 	$L__BB0_49;
	mov.b32 	%r190, 0;
	bra.uni 	$L__BB0_48;
$L__BB0_36:
	div.u32 	%r26, %r181, %r84;
	mul.lo.s32 	%r100, %r26, %r84;
	sub.s32 	%r27, %r181, %r100;
	add.s32 	%r28, %r26, %r2;
	add.s32 	%r29, %r27, %r24;
	setp.ge.u32 	%p3, %r28, %r80;
	setp.ge.u32 	%p4, %r29, %r82;
	mov.f32 	%f66, 0f00000000;
	or.pred  	%p5, %p3, %p4;
	@%p5 bra 	$L__BB0_38;
	ld.param.u64 	%rd66, [matmul_f32_param_0];
	mad.lo.s32 	%r101, %r28, %r82, %r29;
	cvta.to.global.u64 	%rd21, %rd66;
	mul.wide.u32 	%rd22, %r101, 4;
	add.s64 	%rd23, %rd21, %rd22;
	ld.global.nc.f32 	%f66, [%rd23];
$L__BB0_38:
	mad.lo.s32 	%r102, %r26, %r84, %r27;
	shl.b32 	%r103, %r102, 2;
	mov.u32 	%r104, shared_mem;
	add.s32 	%r105, %r104, %r103;
	st.shared.f32 	[%r105], %f66;
	add.s32 	%r181, %r181, %r8;
	setp.lt.u32 	%p6, %r181, %r1;
	@%p6 bra 	$L__BB0_36;
	bra.uni 	$L__BB0_28;
$L__BB0_39:
	mov.b32 	%r183, 0;
$L__BB0_40:
	setp.lt.u32 	%p33, %r86, 4;
	mad.lo.s32 	%r38, %r183, %r83, %r5;
	mov.b32 	%r185, 0;
	@%p33 bra 	$L__BB0_43;
	mov.b32 	%r184, 0;
$L__BB0_42:
	add.s32 	%r164, %r38, %r184;
	shl.b32 	%r165, %r164, 2;
	add.s32 	%r166, %r9, %r165;
	ld.shared.f32 	%f52, [%r166];
	mul.wide.u32 	%rd45, %r184, 4;
	add.s64 	%rd46, %rd4, %rd45;
	ld.shared.f32 	%f53, [%r166+4];
	ld.shared.f32 	%f54, [%r166+8];
	ld.shared.f32 	%f55, [%r166+12];
	st.local.v4.f32 	[%rd46], {%f52, %f53, %f54, %f55};
	add.s32 	%r184, %r184, 4;
	setp.ne.s32 	%p34, %r184, %r15;
	mov.u32 	%r185, %r15;
	@%p34 bra 	$L__BB0_42;
$L__BB0_43:
	setp.eq.s32 	%p35, %r14, 0;
	@%p35 bra 	$L__BB0_47;
	setp.eq.s32 	%p36, %r14, 1;
	add.s32 	%r167, %r38, %r185;
	shl.b32 	%r168, %r167, 2;
	add.s32 	%r42, %r9, %r168;
	ld.shared.f32 	%f56, [%r42];
	mul.wide.u32 	%rd47, %r185, 4;
	add.s64 	%rd6, %rd4, %rd47;
	st.local.f32 	[%rd6], %f56;
	@%p36 bra 	$L__BB0_47;
	setp.eq.s32 	%p37, %r14, 2;
	ld.shared.f32 	%f57, [%r42+4];
	st.local.f32 	[%rd6+4], %f57;
	@%p37 bra 	$L__BB0_47;
	ld.shared.f32 	%f58, [%r42+8];
	st.local.f32 	[%rd6+8], %f58;
$L__BB0_47:
	add.s32 	%r183, %r183, 1;
	setp.eq.s32 	%p38, %r183, %r11;
	@%p38 bra 	$L__BB0_74;
	bra.uni 	$L__BB0_40;
$L__BB0_48:
	.pragma "nounroll";
	add.s32 	%r114, %r190, %r4;
	mad.lo.s32 	%r115, %r114, %r84, %r186;
	shl.b32 	%r116, %r115, 2;
	mov.u32 	%r117, shared_mem;
	add.s32 	%r118, %r117, %r116;
	ld.shared.f32 	%f9, [%r118];
	mul.wide.u32 	%rd27, %r190, 4;
	add.s64 	%rd28, %rd3, %rd27;
	shl.b32 	%r119, %r84, 2;
	add.s32 	%r120, %r118, %r119;
	ld.shared.f32 	%f10, [%r120];
	add.s32 	%r121, %r120, %r119;
	ld.shared.f32 	%f11, [%r121];
	add.s32 	%r122, %r121, %r119;
	ld.shared.f32 	%f12, [%r122];
	st.local.v4.f32 	[%rd28], {%f9, %f10, %f11, %f12};
	add.s32 	%r123, %r122, %r119;
	ld.shared.f32 	%f13, [%r123];
	add.s32 	%r124, %r123, %r119;
	ld.shared.f32 	%f14, [%r124];
	add.s32 	%r125, %r124, %r119;
	ld.shared.f32 	%f15, [%r125];
	add.s32 	%r126, %r125, %r119;
	ld.shared.f32 	%f16, [%r126];
	st.local.v4.f32 	[%rd28+16], {%f13, %f14, %f15, %f16};
	add.s32 	%r190, %r190, 8;
	setp.eq.s32 	%p14, %r190, %r13;
	mov.u32 	%r188, %r13;
	@%p14 bra 	$L__BB0_49;
	bra.uni 	$L__BB0_48;
$L__BB0_49:
	setp.eq.s32 	%p15, %r12, 0;
	@%p15 bra 	$L__BB0_57;
	add.s32 	%r127, %r12, -1;
	setp.lt.u32 	%p16, %r127, 3;
	@%p16 bra 	$L__BB0_52;
	add.s32 	%r128, %r188, %r4;
	mad.lo.s32 	%r129, %r128, %r84, %r186;
	shl.b32 	%r130, %r129, 2;
	mov.u32 	%r131, shared_mem;
	add.s32 	%r132, %r131, %r130;
	ld.shared.f32 	%f17, [%r132];
	mul.wide.u32 	%rd29, %r188, 4;
	add.s64 	%rd30, %rd3, %rd29;
	st.local.f32 	[%rd30], %f17;
	shl.b32 	%r133, %r84, 2;
	add.s32 	%r134, %r132, %r133;
	ld.shared.f32 	%f18, [%r134];
	st.local.f32 	[%rd30+4], %f18;
	add.s32 	%r135, %r134, %r133;
	ld.shared.f32 	%f19, [%r135];
	st.local.f32 	[%rd30+8], %f19;
	add.s32 	%r136, %r135, %r133;
	ld.shared.f32 	%f20, [%r136];
	st.local.f32 	[%rd30+12], %f20;
	add.s32 	%r188, %r188, 4;
$L__BB0_52:
	and.b32  	%r137, %r85, 3;
	setp.eq.s32 	%p17, %r137, 0;
	@%p17 bra 	$L__BB0_57;
	setp.eq.s32 	%p18, %r137, 1;
	@%p18 bra 	$L__BB0_55;
	add.s32 	%r138, %r188, %r4;
	mad.lo.s32 	%r139, %r138, %r84, %r186;
	shl.b32 	%r140, %r139, 2;
	mov.u32 	%r141, shared_mem;
	add.s32 	%r142, %r141, %r140;
	ld.shared.f32 	%f21, [%r142];
	mul.wide.u32 	%rd31, %r188, 4;
	add.s64 	%rd32, %rd3, %rd31;
	st.local.f32 	[%rd32], %f21;
	shl.b32 	%r143, %r84, 2;
	add.s32 	%r144, %r142, %r143;
	ld.shared.f32 	%f22, [%r144];
	st.local.f32 	[%rd32+4], %f22;
	add.s32 	%r188, %r188, 2;
$L__BB0_55:
	and.b32  	%r145, %r85, 1;
	setp.eq.b32 	%p19, %r145, 1;
	not.pred 	%p20, %p19;
	@%p20 bra 	$L__BB0_57;
	add.s32 	%r146, %r188, %r4;
	mad.lo.s32 	%r147, %r146, %r84, %r186;
	shl.b32 	%r148, %r147, 2;
	mov.u32 	%r149, shared_mem;
	add.s32 	%r150, %r149, %r148;
	ld.shared.f32 	%f23, [%r150];
	mul.wide.u32 	%rd33, %r188, 4;
	add.s64 	%rd34, %rd3, %rd33;
	st.local.f32 	[%rd34], %f23;
$L__BB0_57:
	setp.lt.u32 	%p21, %r86, 4;
	mad.lo.s32 	%r50, %r186, %r83, %r5;
	mov.b32 	%r191, 0;
	@%p21 bra 	$L__BB0_60;
	mov.b32 	%r192, 0;
$L__BB0_59:
	add.s32 	%r153, %r50, %r192;
	shl.b32 	%r154, %r153, 2;
	add.s32 	%r155, %r9, %r154;
	ld.shared.f32 	%f24, [%r155];
	mul.wide.u32 	%rd35, %r192, 4;
	add.s64 	%rd36, %rd4, %rd35;
	ld.shared.f32 	%f25, [%r155+4];
	ld.shared.f32 	%f26, [%r155+8];
	ld.shared.f32 	%f27, [%r155+12];
	st.local.v4.f32 	[%rd36], {%f24, %f25, %f26, %f27};
	add.s32 	%r192, %r192, 4;
	setp.eq.s32 	%p22, %r192, %r15;
	mov.u32 	%r191, %r15;
	@%p22 bra 	$L__BB0_60;
	bra.uni 	$L__BB0_59;
$L__BB0_60:
	setp.eq.s32 	%p23, %r14, 0;
	@%p23 bra 	$L__BB0_64;
	setp.eq.s32 	%p24, %r14, 1;
	add.s32 	%r156, %r50, %r191;
	shl.b32 	%r157, %r156, 2;
	add.s32 	%r54, %r9, %r157;
	ld.shared.f32 	%f28, [%r54];
	mul.wide.u32 	%rd37, %r191, 4;
	add.s64 	%rd7, %rd4, %rd37;
	st.local.f32 	[%rd7], %f28;
	@%p24 bra 	$L__BB0_64;
	setp.eq.s32 	%p25, %r14, 2;
	ld.shared.f32 	%f29, [%r54+4];
	st.local.f32 	[%rd7+4], %f29;
	@%p25 bra 	$L__BB0_64;
	ld.shared.f32 	%f30, [%r54+8];
	st.local.f32 	[%rd7+8], %f30;
$L__BB0_64:
	mov.b32 	%r193, 0;
$L__BB0_65:
	mul.wide.u32 	%rd38, %r193, 4;
	add.s64 	%rd39, %rd3, %rd38;
	ld.local.f32 	%f5, [%rd39];
	mul.wide.u32 	%rd40, %r193, 32;
	add.s64 	%rd8, %rd2, %rd40;
	mov.b32 	%r195, 0;
	@%p21 bra 	$L__BB0_68;
	mov.b32 	%r194, 0;
$L__BB0_67:
	mul.wide.u32 	%rd41, %r194, 4;
	add.s64 	%rd42, %rd4, %rd41;
	ld.local.v4.f32 	{%f31, %f32, %f33, %f34}, [%rd42];
	add.s64 	%rd43, %rd8, %rd41;
	ld.local.v4.f32 	{%f35, %f36, %f37, %f38}, [%rd43];
	fma.rn.f32 	%f39, %f5, %f31, %f35;
	fma.rn.f32 	%f40, %f5, %f32, %f36;
	fma.rn.f32 	%f41, %f5, %f33, %f37;
	fma.rn.f32 	%f42, %f5, %f34, %f38;
	st.local.v4.f32 	[%rd43], {%f39, %f40, %f41, %f42};
	add.s32 	%r194, %r194, 4;
	setp.ne.s32 	%p27, %r194, %r15;
	mov.u32 	%r195, %r15;
	@%p27 bra 	$L__BB0_67;
$L__BB0_68:
	@%p23 bra 	$L__BB0_72;
	setp.eq.s32 	%p29, %r14, 1;
	mul.wide.u32 	%rd44, %r195, 4;
	add.s64 	%rd9, %rd4, %rd44;
	ld.local.f32 	%f43, [%rd9];
	add.s64 	%rd10, %rd8, %rd44;
	ld.local.f32 	%f44, [%rd10];
	fma.rn.f32 	%f45, %f5, %f43, %f44;
	st.local.f32 	[%rd10], %f45;
	@%p29 bra 	$L__BB0_72;
	setp.eq.s32 	%p30, %r14, 2;
	ld.local.f32 	%f46, [%rd9+4];
	ld.local.f32 	%f47, [%rd10+4];
	fma.rn.f32 	%f48, %f5, %f46, %f47;
	st.local.f32 	[%rd10+4], %f48;
	@%p30 bra 	$L__BB0_72;
	ld.local.f32 	%f49, [%rd9+8];
	ld.local.f32 	%f50, [%rd10+8];
	fma.rn.f32 	%f51, %f5, %f49, %f50;
	st.local.f32 	[%rd10+8], %f51;
$L__BB0_72:
	add.s32 	%r193, %r193, 1;
	setp.ne.s32 	%p31, %r193, %r85;
	@%p31 bra 	$L__BB0_65;
	add.s32 	%r186, %r186, 1;
	setp.ne.s32 	%p32, %r186, %r11;
	@%p32 bra 	$L__BB0_34;
$L__BB0_74:
	bar.sync 	0;
	add.s32 	%r180, %r180, 1;
	setp.lt.u32 	%p39, %r180, %r16;
	@%p39 bra 	$L__BB0_27;
	bra.uni 	$L__BB0_2;

}
	// .globl	matmul_batched_f32
.visible .entry matmul_batched_f32(
	.param .u64 .ptr .align 1 matmul_batched_f32_param_0,
	.param .u64 .ptr .align 1 matmul_batched_f32_param_1,
	.param .u64 .ptr .align 1 matmul_batched_f32_param_2,
	.param .u32 matmul_batched_f32_param_3,
	.param .u32 matmul_batched_f32_param_4,
	.param .u32 matmul_batched_f32_param_5,
	.param .u32 matmul_batched_f32_param_6,
	.param .u32 matmul_batched_f32_param_7,
	.param .u32 matmul_batched_f32_param_8,
	.param .u32 matmul_batched_f32_param_9,
	.param .u32 matmul_batched_f32_param_10,
	.param .u32 matmul_batched_f32_param_11
)
{
	.local .align 16 .b8 	__local_depot1[320];
	.reg .b64 	%SP;
	.reg .b64 	%SPL;
	.reg .pred 	%p<56>;
	.reg .b32 	%r<222>;
	.reg .b32 	%f<68>;
	.reg .b64 	%rd<90>;

	mov.u64 	%SPL, __local_depot1;
	ld.param.u64 	%rd18, [matmul_batched_f32_param_2];
	ld.param.u32 	%r88, [matmul_batched_f32_param_3];
	ld.param.u32 	%r81, [matmul_batched_f32_param_5];
	ld.param.u32 	%r82, [matmul_batched_f32_param_6];
	ld.param.u32 	%r83, [matmul_batched_f32_param_7];
	ld.param.u32 	%r85, [matmul_batched_f32_param_9];
	ld.param.u32 	%r86, [matmul_batched_f32_param_10];
	ld.param.u32 	%r87, [matmul_batched_f32_param_11];
	cvta.to.global.u64 	%rd1, %rd18;
	add.u64 	%rd2, %SPL, 0;
	add.u64 	%rd3, %SPL, 256;
	add.u64 	%rd4, %SPL, 288;
	mul.lo.s32 	%r1, %r85, %r83;
	mov.u32 	%r2, %ctaid.z;
	setp.ge.u32 	%p1, %r2, %r88;
	@%p1 bra 	$L__BB1_27;
	ld.param.u32 	%r194, [matmul_batched_f32_param_8];
	ld.param.u32 	%r190, [matmul_batched_f32_param_4];
	mul.lo.s32 	%r89, %r190, %r2;
	mul.lo.s32 	%r90, %r89, %r81;
	cvt.u64.u32 	%rd5, %r90;
	mov.u32 	%r91, %tid.x;
	mov.u32 	%r92, %tid.y;
	div.u32 	%r93, %r194, %r87;
	mov.u32 	%r94, %ctaid.y;
	mul.lo.s32 	%r3, %r83, %r94;
	mul.lo.s32 	%r4, %r86, %r92;
	mul.lo.s32 	%r5, %r87, %r91;
	mov.f32 	%f6, 0f00000000;
	st.local.v4.f32 	[%rd2], {%f6, %f6, %f6, %f6};
	st.local.v4.f32 	[%rd2+16], {%f6, %f6, %f6, %f6};
	st.local.v4.f32 	[%rd2+32], {%f6, %f6, %f6, %f6};
	st.local.v4.f32 	[%rd2+48], {%f6, %f6, %f6, %f6};
	st.local.v4.f32 	[%rd2+64], {%f6, %f6, %f6, %f6};
	st.local.v4.f32 	[%rd2+80], {%f6, %f6, %f6, %f6};
	st.local.v4.f32 	[%rd2+96], {%f6, %f6, %f6, %f6};
	st.local.v4.f32 	[%rd2+112], {%f6, %f6, %f6, %f6};
	st.local.v4.f32 	[%rd2+128], {%f6, %f6, %f6, %f6};
	st.local.v4.f32 	[%rd2+144], {%f6, %f6, %f6, %f6};
	st.local.v4.f32 	[%rd2+160], {%f6, %f6, %f6, %f6};
	st.local.v4.f32 	[%rd2+176], {%f6, %f6, %f6, %f6};
	st.local.v4.f32 	[%rd2+192], {%f6, %f6, %f6, %f6};
	st.local.v4.f32 	[%rd2+208], {%f6, %f6, %f6, %f6};
	st.local.v4.f32 	[%rd2+224], {%f6, %f6, %f6, %f6};
	st.local.v4.f32 	[%rd2+240], {%f6, %f6, %f6, %f6};
	add.s32 	%r95, %r82, -1;
	add.s32 	%r6, %r95, %r85;
	setp.lt.u32 	%p2, %r6, %r95;
	mad.lo.s32 	%r7, %r93, %r92, %r91;
	mov.u32 	%r96, %ntid.x;
	mov.u32 	%r97, %ntid.y;
	mul.lo.s32 	%r8, %r96, %r97;
	@%p2 bra 	$L__BB1_3;
	ld.param.u32 	%r195, [matmul_batched_f32_param_8];
	shl.b32 	%r99, %r1, 2;
	mov.u32 	%r100, shared_mem;
	add.s32 	%r9, %r100, %r99;
	mul.lo.s32 	%r10, %r85, %r195;
	max.u32 	%r101, %r87, 1;
	max.u32 	%r11, %r85, 1;
	and.b32  	%r12, %r86, 7;
	and.b32  	%r13, %r86, -8;
	and.b32  	%r14, %r101, 3;
	and.b32  	%r15, %r101, -4;
	div.u32 	%r16, %r6, %r85;
	mov.b32 	%r201, 0;
	bra.uni 	$L__BB1_28;
$L__BB1_3:
	setp.eq.s32 	%p41, %r86, 0;
	@%p41 bra 	$L__BB1_27;
	ld.param.u32 	%r200, [matmul_batched_f32_param_8];
	add.s32 	%r17, %r4, %r3;
	mov.u32 	%r179, %ctaid.x;
	mad.lo.s32 	%r18, %r200, %r179, %r5;
	max.u32 	%r180, %r87, 1;
	and.b32  	%r19, %r180, 3;
	and.b32  	%r20, %r180, -4;
	neg.s32 	%r21, %r20;
	add.s64 	%rd6, %rd2, 8;
	add.s32 	%r22, %r18, 3;
	mov.b32 	%r217, 0;
$L__BB1_5:
	ld.param.u32 	%r193, [matmul_batched_f32_param_4];
	add.s32 	%r65, %r17, %r217;
	setp.ge.u32 	%p42, %r65, %r193;
	@%p42 bra 	$L__BB1_26;
	setp.lt.u32 	%p43, %r87, 4;
	mul.lo.s32 	%r66, %r65, %r81;
	mov.b32 	%r221, 0;
	@%p43 bra 	$L__BB1_17;
	mul.wide.u32 	%rd55, %r217, 32;
	add.s64 	%rd89, %rd6, %rd55;
	add.s32 	%r218, %r18, %r66;
	mov.u32 	%r219, %r22;
	mov.u32 	%r220, %r21;
$L__BB1_8:
	add.s32 	%r71, %r219, -2;
	add.s32 	%r182, %r219, -3;
	setp.ge.u32 	%p44, %r182, %r81;
	@%p44 bra 	$L__BB1_10;
	ld.local.f32 	%f59, [%rd89+-8];
	cvt.u64.u32 	%rd56, %r218;
	add.s64 	%rd57, %rd56, %rd5;
	shl.b64 	%rd58, %rd57, 2;
	add.s64 	%rd59, %rd1, %rd58;
	st.global.f32 	[%rd59], %f59;
$L__BB1_10:
	setp.ge.u32 	%p45, %r71, %r81;
	@%p45 bra 	$L__BB1_12;
	ld.local.f32 	%f60, [%rd89+-4];
	add.s32 	%r183, %r218, 1;
	cvt.u64.u32 	%rd60, %r183;
	add.s64 	%rd61, %rd60, %rd5;
	shl.b64 	%rd62, %rd61, 2;
	add.s64 	%rd63, %rd1, %rd62;
	st.global.f32 	[%rd63], %f60;
$L__BB1_12:
	add.s32 	%r184, %r71, 1;
	setp.ge.u32 	%p46, %r184, %r81;
	@%p46 bra 	$L__BB1_14;
	ld.local.f32 	%f61, [%rd89];
	add.s32 	%r185, %r218, 2;
	cvt.u64.u32 	%rd64, %r185;
	add.s64 	%rd65, %rd64, %rd5;
	shl.b64 	%rd66, %rd65, 2;
	add.s64 	%rd67, %rd1, %rd66;
	st.global.f32 	[%rd67], %f61;
$L__BB1_14:
	setp.ge.u32 	%p47, %r219, %r81;
	@%p47 bra 	$L__BB1_16;
	ld.local.f32 	%f62, [%rd89+4];
	add.s32 	%r186, %r218, 3;
	cvt.u64.u32 	%rd68, %r186;
	add.s64 	%rd69, %rd68, %rd5;
	shl.b64 	%rd70, %rd69, 2;
	add.s64 	%rd71, %rd1, %rd70;
	st.global.f32 	[%rd71], %f62;
$L__BB1_16:
	add.s32 	%r220, %r220, 4;
	add.s64 	%rd89, %rd89, 16;
	add.s32 	%r219, %r219, 4;
	add.s32 	%r218, %r218, 4;
	setp.ne.s32 	%p48, %r220, 0;
	mov.u32 	%r221, %r20;
	@%p48 bra 	$L__BB1_8;
$L__BB1_17:
	setp.eq.s32 	%p49, %r19, 0;
	@%p49 bra 	$L__BB1_26;
	add.s32 	%r76, %r18, %r221;
	setp.ge.u32 	%p50, %r76, %r81;
	mul.wide.u32 	%rd72, %r217, 32;
	add.s64 	%rd73, %rd2, %rd72;
	mul.wide.u32 	%rd74, %r221, 4;
	add.s64 	%rd15, %rd73, %rd74;
	@%p50 bra 	$L__BB1_20;
	ld.local.f32 	%f63, [%rd15];
	add.s32 	%r187, %r76, %r66;
	cvt.u64.u32 	%rd75, %r187;
	add.s64 	%rd76, %rd75, %rd5;
	shl.b64 	%rd77, %rd76, 2;
	add.s64 	%rd78, %rd1, %rd77;
	st.global.f32 	[%rd78], %f63;
$L__BB1_20:
	setp.eq.s32 	%p51, %r19, 1;
	@%p51 bra 	$L__BB1_26;
	add.s32 	%r77, %r76, 1;
	setp.ge.u32 	%p52, %r77, %r81;
	@%p52 bra 	$L__BB1_23;
	ld.local.f32 	%f64, [%rd15+4];
	add.s32 	%r188, %r77, %r66;
	cvt.u64.u32 	%rd79, %r188;
	add.s64 	%rd80, %rd79, %rd5;
	shl.b64 	%rd81, %rd80, 2;
	add.s64 	%rd82, %rd1, %rd81;
	st.global.f32 	[%rd82], %f64;
$L__BB1_23:
	setp.eq.s32 	%p53, %r19, 2;
	@%p53 bra 	$L__BB1_26;
	add.s32 	%r78, %r76, 2;
	setp.ge.u32 	%p54, %r78, %r81;
	@%p54 bra 	$L__BB1_26;
	ld.local.f32 	%f65, [%rd15+8];
	add.s32 	%r189, %r78, %r66;
	cvt.u64.u32 	%rd83, %r189;
	add.s64 	%rd84, %rd83, %rd5;
	shl.b64 	%rd85, %rd84, 2;
	add.s64 	%rd86, %rd1, %rd85;
	st.global.f32 	[%rd86], %f65;
$L__BB1_26:
	add.s32 	%r217, %r217, 1;
	setp.ne.s32 	%p55, %r217, %r86;
	@%p55 bra 	$L__BB1_5;
$L__BB1_27:
	ret;
$L__BB1_28:
	setp.ge.u32 	%p3, %r7, %r1;
	mul.lo.s32 	%r24, %r201, %r85;
	mov.u32 	%r202, %r7;
	@%p3 bra 	$L__BB1_29;
	bra.uni 	$L__BB1_37;
$L__BB1_29:
	setp.ge.u32 	%p8, %r7, %r10;
	mov.u32 	%r203, %r7;
	@%p8 bra 	$L__BB1_33;
$L__BB1_30:
	ld.param.u32 	%r196, [matmul_batched_f32_param_8];
	div.u32 	%r32, %r203, %r196;
	mul.lo.s32 	%r111, %r32, %r196;
	sub.s32 	%r33, %r203, %r111;
	add.s32 	%r34, %r32, %r24;
	mov.u32 	%r112, %ctaid.x;
	mad.lo.s32 	%r35, %r196, %r112, %r33;
	setp.ge.u32 	%p9, %r34, %r82;
	setp.ge.u32 	%p10, %r35, %r81;
	mov.f32 	%f67, 0f00000000;
	or.pred  	%p11, %p9, %p10;
	@%p11 bra 	$L__BB1_32;
	ld.param.u64 	%rd88, [matmul_batched_f32_param_1];
	mad.lo.s32 	%r113, %r34, %r81, %r35;
	cvt.u64.u32 	%rd28, %r113;
	mov.u32 	%r114, %ctaid.z;
	mul.lo.s32 	%r115, %r81, %r114;
	mul.lo.s32 	%r116, %r115, %r82;
	cvt.u64.u32 	%rd29, %r116;
	add.s64 	%rd30, %rd28, %rd29;
	cvta.to.global.u64 	%rd31, %rd88;
	shl.b64 	%rd32, %rd30, 2;
	add.s64 	%rd33, %rd31, %rd32;
	ld.global.nc.f32 	%f67, [%rd33];
$L__BB1_32:
	ld.param.u32 	%r197, [matmul_batched_f32_param_8];
	mad.lo.s32 	%r117, %r32, %r197, %r33;
	shl.b32 	%r118, %r117, 2;
	add.s32 	%r119, %r9, %r118;
	st.shared.f32 	[%r119], %f67;
	add.s32 	%r203, %r203, %r8;
	setp.lt.u32 	%p12, %r203, %r10;
	@%p12 bra 	$L__BB1_30;
$L__BB1_33:
	setp.eq.s32 	%p13, %r86, 0;
	bar.sync 	0;
	@%p13 bra 	$L__BB1_40;
	mov.b32 	%r207, 0;
$L__BB1_35:
	setp.lt.u32 	%p14, %r86, 8;
	mov.b32 	%r209, 0;
	@%p14 bra 	$L__BB1_50;
	mov.b32 	%r211, 0;
	bra.uni 	$L__BB1_49;
$L__BB1_37:
	ld.param.u32 	%r191, [matmul_batched_f32_param_4];
	div.u32 	%r26, %r202, %r85;
	mul.lo.s32 	%r102, %r26, %r85;
	sub.s32 	%r27, %r202, %r102;
	add.s32 	%r28, %r26, %r3;
	add.s32 	%r29, %r27, %r24;
	setp.ge.u32 	%p4, %r28, %r191;
	setp.ge.u32 	%p5, %r29, %r82;
	mov.f32 	%f66, 0f00000000;
	or.pred  	%p6, %p4, %p5;
	@%p6 bra 	$L__BB1_39;
	ld.param.u32 	%r192, [matmul_batched_f32_param_4];
	ld.param.u64 	%rd87, [matmul_batched_f32_param_0];
	mad.lo.s32 	%r103, %r28, %r82, %r29;
	cvt.u64.u32 	%rd22, %r103;
	mov.u32 	%r104, %ctaid.z;
	mul.lo.s32 	%r105, %r192, %r104;
	mul.lo.s32 	%r106, %r105, %r82;
	cvt.u64.u32 	%rd23, %r106;
	add.s64 	%rd24, %rd22, %rd23;
	cvta.to.global.u64 	%rd25, %rd87;
	shl.b64 	%rd26, %rd24, 2;
	add.s64 	%rd27, %rd25, %rd26;
	ld.global.nc.f32 	%f66, [%rd27];
$L__BB1_39:
	mad.lo.s32 	%r107, %r26, %r85, %r27;
	shl.b32 	%r108, %r107, 2;
	mov.u32 	%r109, shared_mem;
	add.s32 	%r110, %r109, %r108;
	st.shared.f32 	[%r110], %f66;
	add.s32 	%r202, %r202, %r8;
	setp.lt.u32 	%p7, %r202, %r1;
	@%p7 bra 	$L__BB1_37;
	bra.uni 	$L__BB1_29;
$L__BB1_40:
	mov.b32 	%r204, 0;
$L__BB1_41:
	ld.param.u32 	%r199, [matmul_batched_f32_param_8];
	setp.lt.u32 	%p34, %r87, 4;
	mad.lo.s32 	%r38, %r204, %r199, %r5;
	mov.b32 	%r206, 0;
	@%p34 bra 	$L__BB1_44;
	mov.b32 	%r205, 0;
$L__BB1_43:
	add.s32 	%r173, %r38, %r205;
	shl.b32 	%r174, %r173, 2;
	add.s32 	%r175, %r9, %r174;
	ld.shared.f32 	%f52, [%r175];
	mul.wide.u32 	%rd52, %r205, 4;
	add.s64 	%rd53, %rd4, %rd52;
	ld.shared.f32 	%f53, [%r175+4];
	ld.shared.f32 	%f54, [%r175+8];
	ld.shared.f32 	%f55, [%r175+12];
	st.local.v4.f32 	[%rd53], {%f52, %f53, %f54, %f55};
	add.s32 	%r205, %r205, 4;
	setp.ne.s32 	%p35, %r205, %r15;
	mov.u32 	%r206, %r15;
	@%p35 bra 	$L__BB1_43;
$L__BB1_44:
	setp.eq.s32 	%p36, %r14, 0;
	@%p36 bra 	$L__BB1_48;
	setp.eq.s32 	%p37, %r14, 1;
	add.s32 	%r176, %r38, %r206;
	shl.b32 	%r177, %r176, 2;
	add.s32 	%r42, %r9, %r177;
	ld.shared.f32 	%f56, [%r42];
	mul.wide.u32 	%rd54, %r206, 4;
	add.s64 	%rd7, %rd4, %rd54;
	st.local.f32 	[%rd7], %f56;
	@%p37 bra 	$L__BB1_48;
	setp.eq.s32 	%p38, %r14, 2;
	ld.shared.f32 	%f57, [%r42+4];
	st.local.f32 	[%rd7+4], %f57;
	@%p38 bra 	$L__BB1_48;
	ld.shared.f32 	%f58, [%r42+8];
	st.local.f32 	[%rd7+8], %f58;
$L__BB1_48:
	add.s32 	%r204, %r204, 1;
	setp.eq.s32 	%p39, %r204, %r11;
	@%p39 bra 	$L__BB1_75;
	bra.uni 	$L__BB1_41;
$L__BB1_49:
	.pragma "nounroll";
	add.s32 	%r123, %r211, %r4;
	mad.lo.s32 	%r124, %r123, %r85, %r207;
	shl.b32 	%r125, %r124, 2;
	mov.u32 	%r126, shared_mem;
	add.s32 	%r127, %r126, %r125;
	ld.shared.f32 	%f9, [%r127];
	mul.wide.u32 	%rd34, %r211, 4;
	add.s64 	%rd35, %rd3, %rd34;
	shl.b32 	%r128, %r85, 2;
	add.s32 	%r129, %r127, %r128;
	ld.shared.f32 	%f10, [%r129];
	add.s32 	%r130, %r129, %r128;
	ld.shared.f32 	%f11, [%r130];
	add.s32 	%r131, %r130, %r128;
	ld.shared.f32 	%f12, [%r131];
	st.local.v4.f32 	[%rd35], {%f9, %f10, %f11, %f12};
	add.s32 	%r132, %r131, %r128;
	ld.shared.f32 	%f13, [%r132];
	add.s32 	%r133, %r132, %r128;
	ld.shared.f32 	%f14, [%r133];
	add.s32 	%r134, %r133, %r128;
	ld.shared.f32 	%f15, [%r134];
	add.s32 	%r135, %r134, %r128;
	ld.shared.f32 	%f16, [%r135];
	st.local.v4.f32 	[%rd35+16], {%f13, %f14, %f15, %f16};
	add.s32 	%r211, %r211, 8;
	setp.eq.s32 	%p15, %r211, %r13;
	mov.u32 	%r209, %r13;
	@%p15 bra 	$L__BB1_50;
	bra.uni 	$L__BB1_49;
$L__BB1_50:
	setp.eq.s32 	%p16, %r12, 0;
	@%p16 bra 	$L__BB1_58;
	add.s32 	%r136, %r12, -1;
	setp.lt.u32 	%p17, %r136, 3;
	@%p17 bra 	$L__BB1_53;
	add.s32 	%r137, %r209, %r4;
	mad.lo.s32 	%r138, %r137, %r85, %r207;
	shl.b32 	%r139, %r138, 2;
	mov.u32 	%r140, shared_mem;
	add.s32 	%r141, %r140, %r139;
	ld.shared.f32 	%f17, [%r141];
	mul.wide.u32 	%rd36, %r209, 4;
	add.s64 	%rd37, %rd3, %rd36;
	st.local.f32 	[%rd37], %f17;
	shl.b32 	%r142, %r85, 2;
	add.s32 	%r143, %r141, %r142;
	ld.shared.f32 	%f18, [%r143];
	st.local.f32 	[%rd37+4], %f18;
	add.s32 	%r144, %r143, %r142;
	ld.shared.f32 	%f19, [%r144];
	st.local.f32 	[%rd37+8], %f19;
	add.s32 	%r145, %r144, %r142;
	ld.shared.f32 	%f20, [%r145];
	st.local.f32 	[%rd37+12], %f20;
	add.s32 	%r209, %r209, 4;
$L__BB1_53:
	and.b32  	%r146, %r86, 3;
	setp.eq.s32 	%p18, %r146, 0;
	@%p18 bra 	$L__BB1_58;
	setp.eq.s32 	%p19, %r146, 1;
	@%p19 bra 	$L__BB1_56;
	add.s32 	%r147, %r209, %r4;
	mad.lo.s32 	%r148, %r147, %r85, %r207;
	shl.b32 	%r149, %r148, 2;
	mov.u32 	%r150, shared_mem;
	add.s32 	%r151, %r150, %r149;
	ld.shared.f32 	%f21, [%r151];
	mul.wide.u32 	%rd38, %r209, 4;
	add.s64 	%rd39, %rd3, %rd38;
	st.local.f32 	[%rd39], %f21;
	shl.b32 	%r152, %r85, 2;
	add.s32 	%r153, %r151, %r152;
	ld.shared.f32 	%f22, [%r153];
	st.local.f32 	[%rd39+4], %f22;
	add.s32 	%r209, %r209, 2;
$L__BB1_56:
	and.b32  	%r154, %r86, 1;
	setp.eq.b32 	%p20, %r154, 1;
	not.pred 	%p21, %p20;
	@%p21 bra 	$L__BB1_58;
	add.s32 	%r155, %r209, %r4;
	mad.lo.s32 	%r156, %r155, %r85, %r207;
	shl.b32 	%r157, %r156, 2;
	mov.u32 	%r158, shared_mem;
	add.s32 	%r159, %r158, %r157;
	ld.shared.f32 	%f23, [%r159];
	mul.wide.u32 	%rd40, %r209, 4;
	add.s64 	%rd41, %rd3, %rd40;
	st.local.f32 	[%rd41], %f23;
$L__BB1_58:
	ld.param.u32 	%r198, [matmul_batched_f32_param_8];
	setp.lt.u32 	%p22, %r87, 4;
	mad.lo.s32 	%r50, %r207, %r198, %r5;
	mov.b32 	%r212, 0;
	@%p22 bra 	$L__BB1_61;
	mov.b32 	%r213, 0;
$L__BB1_60:
	add.s32 	%r162, %r50, %r213;
	shl.b32 	%r163, %r162, 2;
	add.s32 	%r164, %r9, %r163;
	ld.shared.f32 	%f24, [%r164];
	mul.wide.u32 	%rd42, %r213, 4;
	add.s64 	%rd43, %rd4, %rd42;
	ld.shared.f32 	%f25, [%r164+4];
	ld.shared.f32 	%f26, [%r164+8];
	ld.shared.f32 	%f27, [%r164+12];
	st.local.v4.f32 	[%rd43], {%f24, %f25, %f26, %f27};
	add.s32 	%r213, %r213, 4;
	setp.eq.s32 	%p23, %r213, %r15;
	mov.u32 	%r212, %r15;
	@%p23 bra 	$L__BB1_61;
	bra.uni 	$L__BB1_60;
$L__BB1_61:
	setp.eq.s32 	%p24, %r14, 0;
	@%p24 bra 	$L__BB1_65;
	setp.eq.s32 	%p25, %r14, 1;
	add.s32 	%r165, %r50, %r212;
	shl.b32 	%r166, %r165, 2;
	add.s32 	%r54, %r9, %r166;
	ld.shared.f32 	%f28, [%r54];
	mul.wide.u32 	%rd44, %r212, 4;
	add.s64 	%rd8, %rd4, %rd44;
	st.local.f32 	[%rd8], %f28;
	@%p25 bra 	$L__BB1_65;
	setp.eq.s32 	%p26, %r14, 2;
	ld.shared.f32 	%f29, [%r54+4];
	st.local.f32 	[%rd8+4], %f29;
	@%p26 bra 	$L__BB1_65;
	ld.shared.f32 	%f30, [%r54+8];
	st.local.f32 	[%rd8+8], %f30;
$L__BB1_65:
	mov.b32 	%r214, 0;
$L__BB1_66:
	mul.wide.u32 	%rd45, %r214, 4;
	add.s64 	%rd46, %rd3, %rd45;
	ld.local.f32 	%f5, [%rd46];
	mul.wide.u32 	%rd47, %r214, 32;
	add.s64 	%rd9, %rd2, %rd47;
	mov.b32 	%r216, 0;
	@%p22 bra 	$L__BB1_69;
	mov.b32 	%r215, 0;
$L__BB1_68:
	mul.wide.u32 	%rd48, %r215, 4;
	add.s64 	%rd49, %rd4, %rd48;
	ld.local.v4.f32 	{%f31, %f32, %f33, %f34}, [%rd49];
	add.s64 	%rd50, %rd9, %rd48;
	ld.local.v4.f32 	{%f35, %f36, %f37, %f38}, [%rd50];
	fma.rn.f32 	%f39, %f5, %f31, %f35;
	fma.rn.f32 	%f40, %f5, %f32, %f36;
	fma.rn.f32 	%f41, %f5, %f33, %f37;
	fma.rn.f32 	%f42, %f5, %f34, %f38;
	st.local.v4.f32 	[%rd50], {%f39, %f40, %f41, %f42};
	add.s32 	%r215, %r215, 4;
	setp.ne.s32 	%p28, %r215, %r15;
	mov.u32 	%r216, %r15;
	@%p28 bra 	$L__BB1_68;
$L__BB1_69:
	@%p24 bra 	$L__BB1_73;
	setp.eq.s32 	%p30, %r14, 1;
	mul.wide.u32 	%rd51, %r216, 4;
	add.s64 	%rd10, %rd4, %rd51;
	ld.local.f32 	%f43, [%rd10];
	add.s64 	%rd11, %rd9, %rd51;
	ld.local.f32 	%f44, [%rd11];
	fma.rn.f32 	%f45, %f5, %f43, %f44;
	st.local.f32 	[%rd11], %f45;
	@%p30 bra 	$L__BB1_73;
	setp.eq.s32 	%p31, %r14, 2;
	ld.local.f32 	%f46, [%rd10+4];
	ld.local.f32 	%f47, [%rd11+4];
	fma.rn.f32 	%f48, %f5, %f46, %f47;
	st.local.f32 	[%rd11+4], %f48;
	@%p31 bra 	$L__BB1_73;
	ld.local.f32 	%f49, [%rd10+8];
	ld.local.f32 	%f50, [%rd11+8];
	fma.rn.f32 	%f51, %f5, %f49, %f50;
	st.local.f32 	[%rd11+8], %f51;
$L__BB1_73:
	add.s32 	%r214, %r214, 1;
	setp.ne.s32 	%p32, %r214, %r86;
	@%p32 bra 	$L__BB1_66;
	add.s32 	%r207, %r207, 1;
	setp.ne.s32 	%p33, %r207, %r11;
	@%p33 bra 	$L__BB1_35;
$L__BB1_75:
	bar.sync 	0;
	add.s32 	%r201, %r201, 1;
	setp.lt.u32 	%p40, %r201, %r16;
	@%p40 bra 	$L__BB1_28;
	bra.uni 	$L__BB1_3;

}
	// .globl	matmul_f64
.visible .entry matmul_f64(
	.param .u64 .ptr .align 1 matmul_f64_param_0,
	.param .u64 .ptr .align 1 matmul_f64_param_1,
	.param .u64 .ptr .align 1 matmul_f64_param_2,
	.param .u32 matmul_f64_param_3,
	.param .u32 matmul_f64_param_4,
	.param .u32 matmul_f64_param_5,
	.param .u32 matmul_f64_param_6,
	.param .u32 matmul_f64_param_7,
	.param .u32 matmul_f64_param_8,
	.param .u32 matmul_f64_param_9,
	.param .u32 matmul_f64_param_10
)
{
	.local .align 16 .b8 	__local_depot2[640];
	.reg .b64 	%SP;
	.reg .b64 	%SPL;
	.reg .pred 	%p<55>;
	.reg .b32 	%r<211>;
	.reg .b64 	%rd<69>;
	.reg .b64 	%fd<68>;

	mov.u64 	%SPL, __local_depot2;
	ld.param.u64 	%rd16, [matmul_f64_param_2];
	ld.param.u32 	%r79, [matmul_f64_param_4];
	ld.param.u32 	%r80, [matmul_f64_param_5];
	ld.param.u32 	%r81, [matmul_f64_param_6];
	ld.param.u32 	%r82, [matmul_f64_param_7];
	ld.param.u32 	%r83, [matmul_f64_param_8];
	ld.param.u32 	%r84, [matmul_f64_param_9];
	ld.param.u32 	%r85, [matmul_f64_param_10];
	cvta.to.global.u64 	%rd1, %rd16;
	add.u64 	%rd2, %SPL, 0;
	add.u64 	%rd3, %SPL, 512;
	add.u64 	%rd4, %SPL, 576;
	mul.lo.s32 	%r1, %r83, %r81;
	mov.u32 	%r86, %tid.x;
	mov.u32 	%r87, %tid.y;
	div.u32 	%r88, %r82, %r85;
	mul.lo.s32 	%r2, %r84, %r87;
	mul.lo.s32 	%r3, %r85, %r86;
	mov.f64 	%fd6, 0d0000000000000000;
	st.local.v2.f64 	[%rd2], {%fd6, %fd6};
	st.local.v2.f64 	[%rd2+16], {%fd6, %fd6};
	st.local.v2.f64 	[%rd2+32], {%fd6, %fd6};
	st.local.v2.f64 	[%rd2+48], {%fd6, %fd6};
	st.local.v2.f64 	[%rd2+64], {%fd6, %fd6};
	st.local.v2.f64 	[%rd2+80], {%fd6, %fd6};
	st.local.v2.f64 	[%rd2+96], {%fd6, %fd6};
	st.local.v2.f64 	[%rd2+112], {%fd6, %fd6};
	st.local.v2.f64 	[%rd2+128], {%fd6, %fd6};
	st.local.v2.f64 	[%rd2+144], {%fd6, %fd6};
	st.local.v2.f64 	[%rd2+160], {%fd6, %fd6};
	st.local.v2.f64 	[%rd2+176], {%fd6, %fd6};
	st.local.v2.f64 	[%rd2+192], {%fd6, %fd6};
	st.local.v2.f64 	[%rd2+208], {%fd6, %fd6};
	st.local.v2.f64 	[%rd2+224], {%fd6, %fd6};
	st.local.v2.f64 	[%rd2+240], {%fd6, %fd6};
	st.local.v2.f64 	[%rd2+256], {%fd6, %fd6};
	st.local.v2.f64 	[%rd2+272], {%fd6, %fd6};
	st.local.v2.f64 	[%rd2+288], {%fd6, %fd6};
	st.local.v2.f64 	[%rd2+304], {%fd6, %fd6};
	st.local.v2.f64 	[%rd2+320], {%fd6, %fd6};
	st.local.v2.f64 	[%rd2+336], {%fd6, %fd6};
	st.local.v2.f64 	[%rd2+352], {%fd6, %fd6};
	st.local.v2.f64 	[%rd2+368], {%fd6, %fd6};
	st.local.v2.f64 	[%rd2+384], {%fd6, %fd6};
	st.local.v2.f64 	[%rd2+400], {%fd6, %fd6};
	st.local.v2.f64 	[%rd2+416], {%fd6, %fd6};
	st.local.v2.f64 	[%rd2+432], {%fd6, %fd6};
	st.local.v2.f64 	[%rd2+448], {%fd6, %fd6};
	st.local.v2.f64 	[%rd2+464], {%fd6, %fd6};
	st.local.v2.f64 	[%rd2+480], {%fd6, %fd6};
	st.local.v2.f64 	[%rd2+496], {%fd6, %fd6};
	add.s32 	%r89, %r80, -1;
	add.s32 	%r4, %r89, %r83;
	setp.lt.u32 	%p1, %r4, %r89;
	mad.lo.s32 	%r5, %r88, %r87, %r86;
	mov.u32 	%r90, %ntid.x;
	mov.u32 	%r91, %ntid.y;
	mul.lo.s32 	%r6, %r90, %r91;
	@%p1 bra 	$L__BB2_2;
	ld.param.u32 	%r184, [matmul_f64_param_7];
	shl.b32 	%r93, %r1, 3;
	mov.u32 	%r94, shared_mem_f64;
	add.s32 	%r7, %r94, %r93;
	mul.lo.s32 	%r8, %r83, %r184;
	max.u32 	%r95, %r85, 1;
	max.u32 	%r9, %r83, 1;
	and.b32  	%r10, %r84, 7;
	and.b32  	%r11, %r84, -8;
	and.b32  	%r12, %r95, 3;
	and.b32  	%r13, %r95, -4;
	div.u32 	%r14, %r4, %r83;
	mov.b32 	%r190, 0;
	bra.uni 	$L__BB2_27;
$L__BB2_2:
	setp.eq.s32 	%p40, %r84, 0;
	@%p40 bra 	$L__BB2_26;
	ld.param.u32 	%r189, [matmul_f64_param_7];
	ld.param.u32 	%r183, [matmul_f64_param_6];
	mov.u32 	%r168, %ctaid.y;
	mad.lo.s32 	%r15, %r183, %r168, %r2;
	mov.u32 	%r169, %ctaid.x;
	mad.lo.s32 	%r16, %r189, %r169, %r3;
	max.u32 	%r170, %r85, 1;
	and.b32  	%r17, %r170, 3;
	and.b32  	%r18, %r170, -4;
	neg.s32 	%r19, %r18;
	add.s32 	%r20, %r16, 3;
	mov.b32 	%r206, 0;
$L__BB2_4:
	ld.param.u32 	%r181, [matmul_f64_param_3];
	add.s32 	%r63, %r15, %r206;
	setp.ge.u32 	%p41, %r63, %r181;
	@%p41 bra 	$L__BB2_25;
	setp.lt.u32 	%p42, %r85, 4;
	mul.lo.s32 	%r64, %r63, %r79;
	mov.b32 	%r210, 0;
	@%p42 bra 	$L__BB2_16;
	mul.wide.u32 	%rd47, %r206, 64;
	add.s64 	%rd48, %rd2, %rd47;
	add.s64 	%rd68, %rd48, 16;
	add.s32 	%r207, %r16, %r64;
	mov.u32 	%r208, %r20;
	mov.u32 	%r209, %r19;
$L__BB2_7:
	add.s32 	%r69, %r208, -2;
	add.s32 	%r172, %r208, -3;
	setp.ge.u32 	%p43, %r172, %r79;
	@%p43 bra 	$L__BB2_9;
	ld.local.f64 	%fd59, [%rd68+-16];
	mul.wide.u32 	%rd49, %r207, 8;
	add.s64 	%rd50, %rd1, %rd49;
	st.global.f64 	[%rd50], %fd59;
$L__BB2_9:
	setp.ge.u32 	%p44, %r69, %r79;
	@%p44 bra 	$L__BB2_11;
	ld.local.f64 	%fd60, [%rd68+-8];
	add.s32 	%r173, %r207, 1;
	mul.wide.u32 	%rd51, %r173, 8;
	add.s64 	%rd52, %rd1, %rd51;
	st.global.f64 	[%rd52], %fd60;
$L__BB2_11:
	add.s32 	%r174, %r69, 1;
	setp.ge.u32 	%p45, %r174, %r79;
	@%p45 bra 	$L__BB2_13;
	ld.local.f64 	%fd61, [%rd68];
	add.s32 	%r175, %r207, 2;
	mul.wide.u32 	%rd53, %r175, 8;
	add.s64 	%rd54, %rd1, %rd53;
	st.global.f64 	[%rd54], %fd61;
$L__BB2_13:
	setp.ge.u32 	%p46, %r208, %r79;
	@%p46 bra 	$L__BB2_15;
	ld.local.f64 	%fd62, [%rd68+8];
	add.s32 	%r176, %r207, 3;
	mul.wide.u32 	%rd55, %r176, 8;
	add.s64 	%rd56, %rd1, %rd55;
	st.global.f64 	[%rd56], %fd62;
$L__BB2_15:
	add.s32 	%r209, %r209, 4;
	add.s64 	%rd68, %rd68, 32;
	add.s32 	%r208, %r208, 4;
	add.s32 	%r207, %r207, 4;
	setp.ne.s32 	%p47, %r209, 0;
	mov.u32 	%r210, %r18;
	@%p47 bra 	$L__BB2_7;
$L__BB2_16:
	setp.eq.s32 	%p48, %r17, 0;
	@%p48 bra 	$L__BB2_25;
	add.s32 	%r74, %r16, %r210;
	setp.ge.u32 	%p49, %r74, %r79;
	mul.wide.u32 	%rd57, %r206, 64;
	add.s64 	%rd58, %rd2, %rd57;
	mul.wide.u32 	%rd59, %r210, 8;
	add.s64 	%rd13, %rd58, %rd59;
	@%p49 bra 	$L__BB2_19;
	ld.local.f64 	%fd63, [%rd13];
	add.s32 	%r177, %r74, %r64;
	mul.wide.u32 	%rd60, %r177, 8;
	add.s64 	%rd61, %rd1, %rd60;
	st.global.f64 	[%rd61], %fd63;
$L__BB2_19:
	setp.eq.s32 	%p50, %r17, 1;
	@%p50 bra 	$L__BB2_25;
	add.s32 	%r75, %r74, 1;
	setp.ge.u32 	%p51, %r75, %r79;
	@%p51 bra 	$L__BB2_22;
	ld.local.f64 	%fd64, [%rd13+8];
	add.s32 	%r178, %r75, %r64;
	mul.wide.u32 	%rd62, %r178, 8;
	add.s64 	%rd63, %rd1, %rd62;
	st.global.f64 	[%rd63], %fd64;
$L__BB2_22:
	setp.eq.s32 	%p52, %r17, 2;
	@%p52 bra 	$L__BB2_25;
	add.s32 	%r76, %r74, 2;
	setp.ge.u32 	%p53, %r76, %r79;
	@%p53 bra 	$L__BB2_25;
	ld.local.f64 	%fd65, [%rd13+16];
	add.s32 	%r179, %r76, %r64;
	mul.wide.u32 	%rd64, %r179, 8;
	add.s64 	%rd65, %rd1, %rd64;
	st.global.f64 	[%rd65], %fd65;
$L__BB2_25:
	add.s32 	%r206, %r206, 1;
	setp.ne.s32 	%p54, %r206, %r84;
	@%p54 bra 	$L__BB2_4;
$L__BB2_26:
	ret;
$L__BB2_27:
	setp.ge.u32 	%p2, %r5, %r1;
	mul.lo.s32 	%r22, %r190, %r83;
	mov.u32 	%r191, %r5;
	@%p2 bra 	$L__BB2_28;
	bra.uni 	$L__BB2_36;
$L__BB2_28:
	setp.ge.u32 	%p7, %r5, %r8;
	mov.u32 	%r192, %r5;
	@%p7 bra 	$L__BB2_32;
$L__BB2_29:
	ld.param.u32 	%r185, [matmul_f64_param_7];
	div.u32 	%r30, %r192, %r185;
	mul.lo.s32 	%r103, %r30, %r185;
	sub.s32 	%r31, %r192, %r103;
	add.s32 	%r32, %r30, %r22;
	mov.u32 	%r104, %ctaid.x;
	mad.lo.s32 	%r33, %r185, %r104, %r31;
	setp.ge.u32 	%p8, %r32, %r80;
	setp.ge.u32 	%p9, %r33, %r79;
	mov.f64 	%fd67, 0d0000000000000000;
	or.pred  	%p10, %p8, %p9;
	@%p10 bra 	$L__BB2_31;
	ld.param.u64 	%rd67, [matmul_f64_param_1];
	mad.lo.s32 	%r105, %r32, %r79, %r33;
	cvta.to.global.u64 	%rd23, %rd67;
	mul.wide.u32 	%rd24, %r105, 8;
	add.s64 	%rd25, %rd23, %rd24;
	ld.global.nc.f64 	%fd67, [%rd25];
$L__BB2_31:
	ld.param.u32 	%r186, [matmul_f64_param_7];
	mad.lo.s32 	%r106, %r30, %r186, %r31;
	shl.b32 	%r107, %r106, 3;
	add.s32 	%r108, %r7, %r107;
	st.shared.f64 	[%r108], %fd67;
	add.s32 	%r192, %r192, %r6;
	setp.lt.u32 	%p11, %r192, %r8;
	@%p11 bra 	$L__BB2_29;
$L__BB2_32:
	setp.eq.s32 	%p12, %r84, 0;
	bar.sync 	0;
	@%p12 bra 	$L__BB2_39;
	mov.b32 	%r196, 0;
$L__BB2_34:
	setp.lt.u32 	%p13, %r84, 8;
	mov.b32 	%r198, 0;
	@%p13 bra 	$L__BB2_49;
	mov.b32 	%r200, 0;
	bra.uni 	$L__BB2_48;
$L__BB2_36:
	ld.param.u32 	%r182, [matmul_f64_param_6];
	ld.param.u32 	%r180, [matmul_f64_param_3];
	div.u32 	%r24, %r191, %r83;
	mul.lo.s32 	%r96, %r24, %r83;
	sub.s32 	%r25, %r191, %r96;
	mov.u32 	%r97, %ctaid.y;
	mad.lo.s32 	%r26, %r182, %r97, %r24;
	add.s32 	%r27, %r25, %r22;
	setp.ge.u32 	%p3, %r26, %r180;
	setp.ge.u32 	%p4, %r27, %r80;
	mov.f64 	%fd66, 0d0000000000000000;
	or.pred  	%p5, %p3, %p4;
	@%p5 bra 	$L__BB2_38;
	ld.param.u64 	%rd66, [matmul_f64_param_0];
	mad.lo.s32 	%r98, %r26, %r80, %r27;
	cvta.to.global.u64 	%rd20, %rd66;
	mul.wide.u32 	%rd21, %r98, 8;
	add.s64 	%rd22, %rd20, %rd21;
	ld.global.nc.f64 	%fd66, [%rd22];
$L__BB2_38:
	mad.lo.s32 	%r99, %r24, %r83, %r25;
	shl.b32 	%r100, %r99, 3;
	mov.u32 	%r101, shared_mem_f64;
	add.s32 	%r102, %r101, %r100;
	st.shared.f64 	[%r102], %fd66;
	add.s32 	%r191, %r191, %r6;
	setp.lt.u32 	%p6, %r191, %r1;
	@%p6 bra 	$L__BB2_36;
	bra.uni 	$L__BB2_28;
$L__BB2_39:
	mov.b32 	%r193, 0;
$L__BB2_40:
	ld.param.u32 	%r188, [matmul_f64_param_7];
	setp.lt.u32 	%p33, %r85, 4;
	mad.lo.s32 	%r36, %r193, %r188, %r3;
	mov.b32 	%r195, 0;
	@%p33 bra 	$L__BB2_43;
	mov.b32 	%r194, 0;
$L__BB2_42:
	add.s32 	%r162, %r36, %r194;
	shl.b32 	%r163, %r162, 3;
	add.s32 	%r164, %r7, %r163;
	ld.shared.f64 	%fd52, [%r164];
	mul.wide.u32 	%rd44, %r194, 8;
	add.s64 	%rd45, %rd4, %rd44;
	ld.shared.f64 	%fd53, [%r164+8];
	st.local.v2.f64 	[%rd45], {%fd52, %fd53};
	ld.shared.f64 	%fd54, [%r164+16];
	ld.shared.f64 	%fd55, [%r164+24];
	st.local.v2.f64 	[%rd45+16], {%fd54, %fd55};
	add.s32 	%r194, %r194, 4;
	setp.ne.s32 	%p34, %r194, %r13;
	mov.u32 	%r195, %r13;
	@%p34 bra 	$L__BB2_42;
$L__BB2_43:
	setp.eq.s32 	%p35, %r12, 0;
	@%p35 bra 	$L__BB2_47;
	setp.eq.s32 	%p36, %r12, 1;
	add.s32 	%r165, %r36, %r195;
	shl.b32 	%r166, %r165, 3;
	add.s32 	%r40, %r7, %r166;
	ld.shared.f64 	%fd56, [%r40];
	mul.wide.u32 	%rd46, %r195, 8;
	add.s64 	%rd5, %rd4, %rd46;
	st.local.f64 	[%rd5], %fd56;
	@%p36 bra 	$L__BB2_47;
	setp.eq.s32 	%p37, %r12, 2;
	ld.shared.f64 	%fd57, [%r40+8];
	st.local.f64 	[%rd5+8], %fd57;
	@%p37 bra 	$L__BB2_47;
	ld.shared.f64 	%fd58, [%r40+16];
	st.local.f64 	[%rd5+16], %fd58;
$L__BB2_47:
	add.s32 	%r193, %r193, 1;
	setp.eq.s32 	%p38, %r193, %r9;
	@%p38 bra 	$L__BB2_74;
	bra.uni 	$L__BB2_40;
$L__BB2_48:
	.pragma "nounroll";
	add.s32 	%r112, %r200, %r2;
	mad.lo.s32 	%r113, %r112, %r83, %r196;
	shl.b32 	%r114, %r113, 3;
	mov.u32 	%r115, shared_mem_f64;
	add.s32 	%r116, %r115, %r114;
	ld.shared.f64 	%fd9, [%r116];
	mul.wide.u32 	%rd26, %r200, 8;
	add.s64 	%rd27, %rd3, %rd26;
	shl.b32 	%r117, %r83, 3;
	add.s32 	%r118, %r116, %r117;
	ld.shared.f64 	%fd10, [%r118];
	st.local.v2.f64 	[%rd27], {%fd9, %fd10};
	add.s32 	%r119, %r118, %r117;
	ld.shared.f64 	%fd11, [%r119];
	add.s32 	%r120, %r119, %r117;
	ld.shared.f64 	%fd12, [%r120];
	st.local.v2.f64 	[%rd27+16], {%fd11, %fd12};
	add.s32 	%r121, %r120, %r117;
	ld.shared.f64 	%fd13, [%r121];
	add.s32 	%r122, %r121, %r117;
	ld.shared.f64 	%fd14, [%r122];
	st.local.v2.f64 	[%rd27+32], {%fd13, %fd14};
	add.s32 	%r123, %r122, %r117;
	ld.shared.f64 	%fd15, [%r123];
	add.s32 	%r124, %r123, %r117;
	ld.shared.f64 	%fd16, [%r124];
	st.local.v2.f64 	[%rd27+48], {%fd15, %fd16};
	add.s32 	%r200, %r200, 8;
	setp.eq.s32 	%p14, %r200, %r11;
	mov.u32 	%r198, %r11;
	@%p14 bra 	$L__BB2_49;
	bra.uni 	$L__BB2_48;
$L__BB2_49:
	setp.eq.s32 	%p15, %r10, 0;
	@%p15 bra 	$L__BB2_57;
	add.s32 	%r125, %r10, -1;
	setp.lt.u32 	%p16, %r125, 3;
	@%p16 bra 	$L__BB2_52;
	add.s32 	%r126, %r198, %r2;
	mad.lo.s32 	%r127, %r126, %r83, %r196;
	shl.b32 	%r128, %r127, 3;
	mov.u32 	%r129, shared_mem_f64;
	add.s32 	%r130, %r129, %r128;
	ld.shared.f64 	%fd17, [%r130];
	mul.wide.u32 	%rd28, %r198, 8;
	add.s64 	%rd29, %rd3, %rd28;
	st.local.f64 	[%rd29], %fd17;
	shl.b32 	%r131, %r83, 3;
	add.s32 	%r132, %r130, %r131;
	ld.shared.f64 	%fd18, [%r132];
	st.local.f64 	[%rd29+8], %fd18;
	add.s32 	%r133, %r132, %r131;
	ld.shared.f64 	%fd19, [%r133];
	st.local.f64 	[%rd29+16], %fd19;
	add.s32 	%r134, %r133, %r131;
	ld.shared.f64 	%fd20, [%r134];
	st.local.f64 	[%rd29+24], %fd20;
	add.s32 	%r198, %r198, 4;
$L__BB2_52:
	and.b32  	%r135, %r84, 3;
	setp.eq.s32 	%p17, %r135, 0;
	@%p17 bra 	$L__BB2_57;
	setp.eq.s32 	%p18, %r135, 1;
	@%p18 bra 	$L__BB2_55;
	add.s32 	%r136, %r198, %r2;
	mad.lo.s32 	%r137, %r136, %r83, %r196;
	shl.b32 	%r138, %r137, 3;
	mov.u32 	%r139, shared_mem_f64;
	add.s32 	%r140, %r139, %r138;
	ld.shared.f64 	%fd21, [%r140];
	mul.wide.u32 	%rd30, %r198, 8;
	add.s64 	%rd31, %rd3, %rd30;
	st.local.f64 	[%rd31], %fd21;
	shl.b32 	%r141, %r83, 3;
	add.s32 	%r142, %r140, %r141;
	ld.shared.f64 	%fd22, [%r142];
	st.local.f64 	[%rd31+8], %fd22;
	add.s32 	%r198, %r198, 2;
$L__BB2_55:
	and.b32  	%r143, %r84, 1;
	setp.eq.b32 	%p19, %r143, 1;
	not.pred 	%p20, %p19;
	@%p20 bra 	$L__BB2_57;
	add.s32 	%r144, %r198, %r2;
	mad.lo.s32 	%r145, %r144, %r83, %r196;
	shl.b32 	%r146, %r145, 3;
	mov.u32 	%r147, shared_mem_f64;
	add.s32 	%r148, %r147, %r146;
	ld.shared.f64 	%fd23, [%r148];
	mul.wide.u32 	%rd32, %r198, 8;
	add.s64 	%rd33, %rd3, %rd32;
	st.local.f64 	[%rd33], %fd23;
$L__BB2_57:
	ld.param.u32 	%r187, [matmul_f64_param_7];
	setp.lt.u32 	%p21, %r85, 4;
	mad.lo.s32 	%r48, %r196, %r187, %r3;
	mov.b32 	%r201, 0;
	@%p21 bra 	$L__BB2_60;
	mov.b32 	%r202, 0;
$L__BB2_59:
	add.s32 	%r151, %r48, %r202;
	shl.b32 	%r152, %r151, 3;
	add.s32 	%r153, %r7, %r152;
	ld.shared.f64 	%fd24, [%r153];
	mul.wide.u32 	%rd34, %r202, 8;
	add.s64 	%rd35, %rd4, %rd34;
	ld.shared.f64 	%fd25, [%r153+8];
	st.local.v2.f64 	[%rd35], {%fd24, %fd25};
	ld.shared.f64 	%fd26, [%r153+16];
	ld.shared.f64 	%fd27, [%r153+24];
	st.local.v2.f64 	[%rd35+16], {%fd26, %fd27};
	add.s32 	%r202, %r202, 4;
	setp.eq.s32 	%p22, %r202, %r13;
	mov.u32 	%r201, %r13;
	@%p22 bra 	$L__BB2_60;
	bra.uni 	$L__BB2_59;
$L__BB2_60:
	setp.eq.s32 	%p23, %r12, 0;
	@%p23 bra 	$L__BB2_64;
	setp.eq.s32 	%p24, %r12, 1;
	add.s32 	%r154, %r48, %r201;
	shl.b32 	%r155, %r154, 3;
	add.s32 	%r52, %r7, %r155;
	ld.shared.f64 	%fd28, [%r52];
	mul.wide.u32 	%rd36, %r201, 8;
	add.s64 	%rd6, %rd4, %rd36;
	st.local.f64 	[%rd6], %fd28;
	@%p24 bra 	$L__BB2_64;
	setp.eq.s32 	%p25, %r12, 2;
	ld.shared.f64 	%fd29, [%r52+8];
	st.local.f64 	[%rd6+8], %fd29;
	@%p25 bra 	$L__BB2_64;
	ld.shared.f64 	%fd30, [%r52+16];
	st.local.f64 	[%rd6+16], %fd30;
$L__BB2_64:
	mov.b32 	%r203, 0;
$L__BB2_65:
	setp.lt.u32 	%p26, %r85, 4;
	mul.wide.u32 	%rd37, %r203, 8;
	add.s64 	%rd38, %rd3, %rd37;
	ld.local.f64 	%fd5, [%rd38];
	mul.wide.u32 	%rd39, %r203, 64;
	add.s64 	%rd7, %rd2, %rd39;
	mov.b32 	%r205, 0;
	@%p26 bra 	$L__BB2_68;
	mov.b32 	%r204, 0;
$L__BB2_67:
	mul.wide.u32 	%rd40, %r204, 8;
	add.s64 	%rd41, %rd4, %rd40;
	ld.local.v2.f64 	{%fd31, %fd32}, [%rd41];
	add.s64 	%rd42, %rd7, %rd40;
	ld.local.v2.f64 	{%fd33, %fd34}, [%rd42];
	fma.rn.f64 	%fd35, %fd5, %fd31, %fd33;
	fma.rn.f64 	%fd36, %fd5, %fd32, %fd34;
	st.local.v2.f64 	[%rd42], {%fd35, %fd36};
	ld.local.v2.f64 	{%fd37, %fd38}, [%rd41+16];
	ld.local.v2.f64 	{%fd39, %fd40}, [%rd42+16];
	fma.rn.f64 	%fd41, %fd5, %fd37, %fd39;
	fma.rn.f64 	%fd42, %fd5, %fd38, %fd40;
	st.local.v2.f64 	[%rd42+16], {%fd41, %fd42};
	add.s32 	%r204, %r204, 4;
	setp.ne.s32 	%p27, %r204, %r13;
	mov.u32 	%r205, %r13;
	@%p27 bra 	$L__BB2_67;
$L__BB2_68:
	setp.eq.s32 	%p28, %r12, 0;
	@%p28 bra 	$L__BB2_72;
	setp.eq.s32 	%p29, %r12, 1;
	mul.wide.u32 	%rd43, %r205, 8;
	add.s64 	%rd8, %rd4, %rd43;
	ld.local.f64 	%fd43, [%rd8];
	add.s64 	%rd9, %rd7, %rd43;
	ld.local.f64 	%fd44, [%rd9];
	fma.rn.f64 	%fd45, %fd5, %fd43, %fd44;
	st.local.f64 	[%rd9], %fd45;
	@%p29 bra 	$L__BB2_72;
	setp.eq.s32 	%p30, %r12, 2;
	ld.local.f64 	%fd46, [%rd8+8];
	ld.local.f64 	%fd47, [%rd9+8];
	fma.rn.f64 	%fd48, %fd5, %fd46, %fd47;
	st.local.f64 	[%rd9+8], %fd48;
	@%p30 bra 	$L__BB2_72;
	ld.local.f64 	%fd49, [%rd8+16];
	ld.local.f64 	%fd50, [%rd9+16];
	fma.rn.f64 	%fd51, %fd5, %fd49, %fd50;
	st.local.f64 	[%rd9+16], %fd51;
$L__BB2_72:
	add.s32 	%r203, %r203, 1;
	setp.ne.s32 	%p31, %r203, %r84;
	@%p31 bra 	$L__BB2_65;
	add.s32 	%r196, %r196, 1;
	setp.ne.s32 	%p32, %r196, %r9;
	@%p32 bra 	$L__BB2_34;
$L__BB2_74:
	bar.sync 	0;
	add.s32 	%r190, %r190, 1;
	setp.lt.u32 	%p39, %r190, %r14;
	@%p39 bra 	$L__BB2_27;
	bra.uni 	$L__BB2_2;

}
	// .globl	matmul_batched_f64
.visible .entry matmul_batched_f64(
	.param .u64 .ptr .align 1 matmul_batched_f64_param_0,
	.param .u64 .ptr .align 1 matmul_batched_f64_param_1,
	.param .u64 .ptr .align 1 matmul_batched_f64_param_2,
	.param .u32 matmul_batched_f64_param_3,
	.param .u32 matmul_batched_f64_param_4,
	.param .u32 matmul_batched_f64_param_5,
	.param .u32 matmul_batched_f64_param_6,
	.param .u32 matmul_batched_f64_param_7,
	.param .u32 matmul_batched_f64_param_8,
	.param .u32 matmul_batched_f64_param_9,
	.param .u32 matmul_batched_f64_param_10,
	.param .u32 matmul_batched_f64_param_11
)
{
	.local .align 16 .b8 	__local_depot3[640];
	.reg .b64 	%SP;
	.reg .b64 	%SPL;
	.reg .pred 	%p<55>;
	.reg .b32 	%r<208>;
	.reg .b64 	%rd<89>;
	.reg .b64 	%fd<68>;

	mov.u64 	%SPL, __local_depot3;
	ld.param.u64 	%rd20, [matmul_batched_f64_param_1];
	ld.param.u64 	%rd21, [matmul_batched_f64_param_2];
	ld.param.u32 	%r93, [matmul_batched_f64_param_3];
	ld.param.u32 	%r85, [matmul_batched_f64_param_4];
	ld.param.u32 	%r86, [matmul_batched_f64_param_5];
	ld.param.u32 	%r87, [matmul_batched_f64_param_6];
	ld.param.u32 	%r88, [matmul_batched_f64_param_7];
	ld.param.u32 	%r89, [matmul_batched_f64_param_8];
	ld.param.u32 	%r90, [matmul_batched_f64_param_9];
	ld.param.u32 	%r91, [matmul_batched_f64_param_10];
	ld.param.u32 	%r92, [matmul_batched_f64_param_11];
	cvta.to.global.u64 	%rd1, %rd21;
	add.u64 	%rd2, %SPL, 0;
	add.u64 	%rd3, %SPL, 512;
	add.u64 	%rd4, %SPL, 576;
	mul.lo.s32 	%r1, %r90, %r88;
	mov.u32 	%r2, %ctaid.z;
	setp.ge.u32 	%p1, %r2, %r93;
	@%p1 bra 	$L__BB3_27;
	mul.lo.s32 	%r94, %r85, %r2;
	mul.lo.s32 	%r3, %r94, %r87;
	mul.lo.s32 	%r95, %r86, %r2;
	mul.lo.s32 	%r4, %r95, %r87;
	mul.lo.s32 	%r96, %r94, %r86;
	cvt.u64.u32 	%rd5, %r96;
	mov.u32 	%r97, %tid.x;
	mov.u32 	%r98, %tid.y;
	div.u32 	%r99, %r89, %r92;
	mov.u32 	%r100, %ctaid.y;
	mul.lo.s32 	%r5, %r88, %r100;
	mov.u32 	%r101, %ctaid.x;
	mul.lo.s32 	%r6, %r89, %r101;
	mul.lo.s32 	%r7, %r91, %r98;
	mul.lo.s32 	%r8, %r92, %r97;
	mov.f64 	%fd6, 0d0000000000000000;
	st.local.v2.f64 	[%rd2], {%fd6, %fd6};
	add.s64 	%rd6, %rd2, 16;
	st.local.v2.f64 	[%rd2+16], {%fd6, %fd6};
	st.local.v2.f64 	[%rd2+32], {%fd6, %fd6};
	st.local.v2.f64 	[%rd2+48], {%fd6, %fd6};
	st.local.v2.f64 	[%rd2+64], {%fd6, %fd6};
	st.local.v2.f64 	[%rd2+80], {%fd6, %fd6};
	st.local.v2.f64 	[%rd2+96], {%fd6, %fd6};
	st.local.v2.f64 	[%rd2+112], {%fd6, %fd6};
	st.local.v2.f64 	[%rd2+128], {%fd6, %fd6};
	st.local.v2.f64 	[%rd2+144], {%fd6, %fd6};
	st.local.v2.f64 	[%rd2+160], {%fd6, %fd6};
	st.local.v2.f64 	[%rd2+176], {%fd6, %fd6};
	st.local.v2.f64 	[%rd2+192], {%fd6, %fd6};
	st.local.v2.f64 	[%rd2+208], {%fd6, %fd6};
	st.local.v2.f64 	[%rd2+224], {%fd6, %fd6};
	st.local.v2.f64 	[%rd2+240], {%fd6, %fd6};
	st.local.v2.f64 	[%rd2+256], {%fd6, %fd6};
	st.local.v2.f64 	[%rd2+272], {%fd6, %fd6};
	st.local.v2.f64 	[%rd2+288], {%fd6, %fd6};
	st.local.v2.f64 	[%rd2+304], {%fd6, %fd6};
	st.local.v2.f64 	[%rd2+320], {%fd6, %fd6};
	st.local.v2.f64 	[%rd2+336], {%fd6, %fd6};
	st.local.v2.f64 	[%rd2+352], {%fd6, %fd6};
	st.local.v2.f64 	[%rd2+368], {%fd6, %fd6};
	st.local.v2.f64 	[%rd2+384], {%fd6, %fd6};
	st.local.v2.f64 	[%rd2+400], {%fd6, %fd6};
	st.local.v2.f64 	[%rd2+416], {%fd6, %fd6};
	st.local.v2.f64 	[%rd2+432], {%fd6, %fd6};
	st.local.v2.f64 	[%rd2+448], {%fd6, %fd6};
	st.local.v2.f64 	[%rd2+464], {%fd6, %fd6};
	st.local.v2.f64 	[%rd2+480], {%fd6, %fd6};
	st.local.v2.f64 	[%rd2+496], {%fd6, %fd6};
	add.s32 	%r102, %r87, -1;
	add.s32 	%r9, %r102, %r90;
	setp.lt.u32 	%p2, %r9, %r102;
	mad.lo.s32 	%r10, %r99, %r98, %r97;
	mov.u32 	%r103, %ntid.x;
	mov.u32 	%r104, %ntid.y;
	mul.lo.s32 	%r11, %r103, %r104;
	@%p2 bra 	$L__BB3_3;
	shl.b32 	%r106, %r1, 3;
	mov.u32 	%r107, shared_mem_f64;
	add.s32 	%r12, %r107, %r106;
	mul.lo.s32 	%r13, %r90, %r89;
	max.u32 	%r108, %r92, 1;
	max.u32 	%r14, %r90, 1;
	and.b32  	%r15, %r91, 7;
	and.b32  	%r16, %r91, 3;
	and.b32  	%r17, %r91, -8;
	and.b32  	%r18, %r91, 1;
	and.b32  	%r19, %r108, 3;
	and.b32  	%r20, %r108, -4;
	cvta.to.global.u64 	%rd7, %rd20;
	div.u32 	%r21, %r9, %r90;
	cvt.u64.u32 	%rd8, %r4;
	cvt.u64.u32 	%rd9, %r3;
	mov.b32 	%r187, 0;
	bra.uni 	$L__BB3_28;
$L__BB3_3:
	setp.eq.s32 	%p40, %r91, 0;
	@%p40 bra 	$L__BB3_27;
	add.s32 	%r22, %r7, %r5;
	add.s32 	%r23, %r8, %r6;
	max.u32 	%r177, %r92, 1;
	and.b32  	%r24, %r177, 3;
	and.b32  	%r25, %r177, -4;
	neg.s32 	%r26, %r25;
	add.s32 	%r27, %r23, 3;
	mov.b32 	%r203, 0;
$L__BB3_5:
	add.s32 	%r70, %r22, %r203;
	setp.ge.u32 	%p41, %r70, %r85;
	@%p41 bra 	$L__BB3_26;
	setp.lt.u32 	%p42, %r92, 4;
	mul.lo.s32 	%r71, %r70, %r86;
	mov.b32 	%r207, 0;
	@%p42 bra 	$L__BB3_17;
	mul.wide.u32 	%rd55, %r203, 64;
	add.s64 	%rd88, %rd6, %rd55;
	add.s32 	%r204, %r23, %r71;
	mov.u32 	%r205, %r27;
	mov.u32 	%r206, %r26;
$L__BB3_8:
	add.s32 	%r76, %r205, -2;
	add.s32 	%r179, %r205, -3;
	setp.ge.u32 	%p43, %r179, %r86;
	@%p43 bra 	$L__BB3_10;
	ld.local.f64 	%fd59, [%rd88+-16];
	cvt.u64.u32 	%rd56, %r204;
	add.s64 	%rd57, %rd56, %rd5;
	shl.b64 	%rd58, %rd57, 3;
	add.s64 	%rd59, %rd1, %rd58;
	st.global.f64 	[%rd59], %fd59;
$L__BB3_10:
	setp.ge.u32 	%p44, %r76, %r86;
	@%p44 bra 	$L__BB3_12;
	ld.local.f64 	%fd60, [%rd88+-8];
	add.s32 	%r180, %r204, 1;
	cvt.u64.u32 	%rd60, %r180;
	add.s64 	%rd61, %rd60, %rd5;
	shl.b64 	%rd62, %rd61, 3;
	add.s64 	%rd63, %rd1, %rd62;
	st.global.f64 	[%rd63], %fd60;
$L__BB3_12:
	add.s32 	%r181, %r76, 1;
	setp.ge.u32 	%p45, %r181, %r86;
	@%p45 bra 	$L__BB3_14;
	ld.local.f64 	%fd61, [%rd88];
	add.s32 	%r182, %r204, 2;
	cvt.u64.u32 	%rd64, %r182;
	add.s64 	%rd65, %rd64, %rd5;
	shl.b64 	%rd66, %rd65, 3;
	add.s64 	%rd67, %rd1, %rd66;
	st.global.f64 	[%rd67], %fd61;
$L__BB3_14:
	setp.ge.u32 	%p46, %r205, %r86;
	@%p46 bra 	$L__BB3_16;
	ld.local.f64 	%fd62, [%rd88+8];
	add.s32 	%r183, %r204, 3;
	cvt.u64.u32 	%rd68, %r183;
	add.s64 	%rd69, %rd68, %rd5;
	shl.b64 	%rd70, %rd69, 3;
	add.s64 	%rd71, %rd1, %rd70;
	st.global.f64 	[%rd71], %fd62;
$L__BB3_16:
	add.s32 	%r206, %r206, 4;
	add.s64 	%rd88, %rd88, 32;
	add.s32 	%r205, %r205, 4;
	add.s32 	%r204, %r204, 4;
	setp.ne.s32 	%p47, %r206, 0;
	mov.u32 	%r207, %r25;
	@%p47 bra 	$L__BB3_8;
$L__BB3_17:
	setp.eq.s32 	%p48, %r24, 0;
	@%p48 bra 	$L__BB3_26;
	add.s32 	%r81, %r23, %r207;
	setp.ge.u32 	%p49, %r81, %r86;
	mul.wide.u32 	%rd72, %r203, 64;
	add.s64 	%rd73, %rd2, %rd72;
	mul.wide.u32 	%rd74, %r207, 8;
	add.s64 	%rd18, %rd73, %rd74;
	@%p49 bra 	$L__BB3_20;
	ld.local.f64 	%fd63, [%rd18];
	add.s32 	%r184, %r81, %r71;
	cvt.u64.u32 	%rd75, %r184;
	add.s64 	%rd76, %rd75, %rd5;
	shl.b64 	%rd77, %rd76, 3;
	add.s64 	%rd78, %rd1, %rd77;
	st.global.f64 	[%rd78], %fd63;
$L__BB3_20:
	setp.eq.s32 	%p50, %r24, 1;
	@%p50 bra 	$L__BB3_26;
	add.s32 	%r82, %r81, 1;
	setp.ge.u32 	%p51, %r82, %r86;
	@%p51 bra 	$L__BB3_23;
	ld.local.f64 	%fd64, [%rd18+8];
	add.s32 	%r185, %r82, %r71;
	cvt.u64.u32 	%rd79, %r185;
	add.s64 	%rd80, %rd79, %rd5;
	shl.b64 	%rd81, %rd80, 3;
	add.s64 	%rd82, %rd1, %rd81;
	st.global.f64 	[%rd82], %fd64;
$L__BB3_23:
	setp.eq.s32 	%p52, %r24, 2;
	@%p52 bra 	$L__BB3_26;
	add.s32 	%r83, %r81, 2;
	setp.ge.u32 	%p53, %r83, %r86;
	@%p53 bra 	$L__BB3_26;
	ld.local.f64 	%fd65, [%rd18+16];
	add.s32 	%r186, %r83, %r71;
	cvt.u64.u32 	%rd83, %r186;
	add.s64 	%rd84, %rd83, %rd5;
	shl.b64 	%rd85, %rd84, 3;
	add.s64 	%rd86, %rd1, %rd85;
	st.global.f64 	[%rd86], %fd65;
$L__BB3_26:
	add.s32 	%r203, %r203, 1;
	setp.ne.s32 	%p54, %r203, %r91;
	@%p54 bra 	$L__BB3_5;
$L__BB3_27:
	ret;
$L__BB3_28:
	setp.ge.u32 	%p3, %r10, %r1;
	mul.lo.s32 	%r29, %r187, %r90;
	mov.u32 	%r188, %r10;
	@%p3 bra 	$L__BB3_29;
	bra.uni 	$L__BB3_37;
$L__BB3_29:
	setp.ge.u32 	%p8, %r10, %r13;
	mov.u32 	%r189, %r10;
	@%p8 bra 	$L__BB3_33;
$L__BB3_30:
	div.u32 	%r37, %r189, %r89;
	mul.lo.s32 	%r115, %r37, %r89;
	sub.s32 	%r38, %r189, %r115;
	add.s32 	%r39, %r37, %r29;
	add.s32 	%r40, %r38, %r6;
	setp.ge.u32 	%p9, %r39, %r87;
	setp.ge.u32 	%p10, %r40, %r86;
	mov.f64 	%fd67, 0d0000000000000000;
	or.pred  	%p11, %p9, %p10;
	@%p11 bra 	$L__BB3_32;
	mad.lo.s32 	%r116, %r39, %r86, %r40;
	cvt.u64.u32 	%rd30, %r116;
	add.s64 	%rd31, %rd30, %rd8;
	shl.b64 	%rd32, %rd31, 3;
	add.s64 	%rd33, %rd7, %rd32;
	ld.global.nc.f64 	%fd67, [%rd33];
$L__BB3_32:
	mad.lo.s32 	%r117, %r37, %r89, %r38;
	shl.b32 	%r118, %r117, 3;
	add.s32 	%r119, %r12, %r118;
	st.shared.f64 	[%r119], %fd67;
	add.s32 	%r189, %r189, %r11;
	setp.lt.u32 	%p12, %r189, %r13;
	@%p12 bra 	$L__BB3_30;
$L__BB3_33:
	setp.eq.s32 	%p13, %r91, 0;
	bar.sync 	0;
	@%p13 bra 	$L__BB3_40;
	mov.b32 	%r193, 0;
$L__BB3_35:
	setp.lt.u32 	%p14, %r91, 8;
	mov.b32 	%r195, 0;
	@%p14 bra 	$L__BB3_50;
	mov.b32 	%r197, 0;
	bra.uni 	$L__BB3_49;
$L__BB3_37:
	div.u32 	%r31, %r188, %r90;
	mul.lo.s32 	%r109, %r31, %r90;
	sub.s32 	%r32, %r188, %r109;
	add.s32 	%r33, %r31, %r5;
	add.s32 	%r34, %r32, %r29;
	setp.ge.u32 	%p4, %r33, %r85;
	setp.ge.u32 	%p5, %r34, %r87;
	mov.f64 	%fd66, 0d0000000000000000;
	or.pred  	%p6, %p4, %p5;
	@%p6 bra 	$L__BB3_39;
	ld.param.u64 	%rd87, [matmul_batched_f64_param_0];
	mad.lo.s32 	%r110, %r33, %r87, %r34;
	cvt.u64.u32 	%rd25, %r110;
	add.s64 	%rd26, %rd25, %rd9;
	cvta.to.global.u64 	%rd27, %rd87;
	shl.b64 	%rd28, %rd26, 3;
	add.s64 	%rd29, %rd27, %rd28;
	ld.global.nc.f64 	%fd66, [%rd29];
$L__BB3_39:
	mad.lo.s32 	%r111, %r31, %r90, %r32;
	shl.b32 	%r112, %r111, 3;
	mov.u32 	%r113, shared_mem_f64;
	add.s32 	%r114, %r113, %r112;
	st.shared.f64 	[%r114], %fd66;
	add.s32 	%r188, %r188, %r11;
	setp.lt.u32 	%p7, %r188, %r1;
	@%p7 bra 	$L__BB3_37;
	bra.uni 	$L__BB3_29;
$L__BB3_40:
	mov.b32 	%r190, 0;
$L__BB3_41:
	setp.lt.u32 	%p33, %r92, 4;
	mad.lo.s32 	%r43, %r190, %r89, %r8;
	mov.b32 	%r192, 0;
	@%p33 bra 	$L__BB3_44;
	mov.b32 	%r191, 0;
$L__BB3_43:
	add.s32 	%r171, %r43, %r191;
	shl.b32 	%r172, %r171, 3;
	add.s32 	%r173, %r12, %r172;
	ld.shared.f64 	%fd52, [%r173];
	mul.wide.u32 	%rd52, %r191, 8;
	add.s64 	%rd53, %rd4, %rd52;
	ld.shared.f64 	%fd53, [%r173+8];
	st.local.v2.f64 	[%rd53], {%fd52, %fd53};
	ld.shared.f64 	%fd54, [%r173+16];
	ld.shared.f64 	%fd55, [%r173+24];
	st.local.v2.f64 	[%rd53+16], {%fd54, %fd55};
	add.s32 	%r191, %r191, 4;
	setp.ne.s32 	%p34, %r191, %r20;
	mov.u32 	%r192, %r20;
	@%p34 bra 	$L__BB3_43;
$L__BB3_44:
	setp.eq.s32 	%p35, %r19, 0;
	@%p35 bra 	$L__BB3_48;
	setp.eq.s32 	%p36, %r19, 1;
	add.s32 	%r174, %r43, %r192;
	shl.b32 	%r175, %r174, 3;
	add.s32 	%r47, %r12, %r175;
	ld.shared.f64 	%fd56, [%r47];
	mul.wide.u32 	%rd54, %r192, 8;
	add.s64 	%rd10, %rd4, %rd54;
	st.local.f64 	[%rd10], %fd56;
	@%p36 bra 	$L__BB3_48;
	setp.eq.s32 	%p37, %r19, 2;
	ld.shared.f64 	%fd57, [%r47+8];
	st.local.f64 	[%rd10+8], %fd57;
	@%p37 bra 	$L__BB3_48;
	ld.shared.f64 	%fd58, [%r47+16];
	st.local.f64 	[%rd10+16], %fd58;
$L__BB3_48:
	add.s32 	%r190, %r190, 1;
	setp.eq.s32 	%p38, %r190, %r14;
	@%p38 bra 	$L__BB3_75;
	bra.uni 	$L__BB3_41;
$L__BB3_49:
	.pragma "nounroll";
	add.s32 	%r123, %r197, %r7;
	mad.lo.s32 	%r124, %r123, %r90, %r193;
	shl.b32 	%r125, %r124, 3;
	mov.u32 	%r126, shared_mem_f64;
	add.s32 	%r127, %r126, %r125;
	ld.shared.f64 	%fd9, [%r127];
	mul.wide.u32 	%rd34, %r197, 8;
	add.s64 	%rd35, %rd3, %rd34;
	shl.b32 	%r128, %r90, 3;
	add.s32 	%r129, %r127, %r128;
	ld.shared.f64 	%fd10, [%r129];
	st.local.v2.f64 	[%rd35], {%fd9, %fd10};
	add.s32 	%r130, %r129, %r128;
	ld.shared.f64 	%fd11, [%r130];
	add.s32 	%r131, %r130, %r128;
	ld.shared.f64 	%fd12, [%r131];
	st.local.v2.f64 	[%rd35+16], {%fd11, %fd12};
	add.s32 	%r132, %r131, %r128;
	ld.shared.f64 	%fd13, [%r132];
	add.s32 	%r133, %r132, %r128;
	ld.shared.f64 	%fd14, [%r133];
	st.local.v2.f64 	[%rd35+32], {%fd13, %fd14};
	add.s32 	%r134, %r133, %r128;
	ld.shared.f64 	%fd15, [%r134];
	add.s32 	%r135, %r134, %r128;
	ld.shared.f64 	%fd16, [%r135];
	st.local.v2.f64 	[%rd35+48], {%fd15, %fd16};
	add.s32 	%r197, %r197, 8;
	setp.eq.s32 	%p15, %r197, %r17;
	mov.u32 	%r195, %r17;
	@%p15 bra 	$L__BB3_50;
	bra.uni 	$L__BB3_49;
$L__BB3_50:
	setp.eq.s32 	%p16, %r15, 0;
	@%p16 bra 	$L__BB3_58;
	add.s32 	%r136, %r15, -1;
	setp.lt.u32 	%p17, %r136, 3;
	@%p17 bra 	$L__BB3_53;
	add.s32 	%r137, %r195, %r7;
	mad.lo.s32 	%r138, %r137, %r90, %r193;
	shl.b32 	%r139, %r138, 3;
	mov.u32 	%r140, shared_mem_f64;
	add.s32 	%r141, %r140, %r139;
	ld.shared.f64 	%fd17, [%r141];
	mul.wide.u32 	%rd36, %r195, 8;
	add.s64 	%rd37, %rd3, %rd36;
	st.local.f64 	[%rd37], %fd17;
	shl.b32 	%r142, %r90, 3;
	add.s32 	%r143, %r141, %r142;
	ld.shared.f64 	%fd18, [%r143];
	st.local.f64 	[%rd37+8], %fd18;
	add.s32 	%r144, %r143, %r142;
	ld.shared.f64 	%fd19, [%r144];
	st.local.f64 	[%rd37+16], %fd19;
	add.s32 	%r145, %r144, %r142;
	ld.shared.f64 	%fd20, [%r145];
	st.local.f64 	[%rd37+24], %fd20;
	add.s32 	%r195, %r195, 4;
$L__BB3_53:
	setp.eq.s32 	%p18, %r16, 0;
	@%p18 bra 	$L__BB3_58;
	setp.eq.s32 	%p19, %r16, 1;
	@%p19 bra 	$L__BB3_56;
	add.s32 	%r146, %r195, %r7;
	mad.lo.s32 	%r147, %r146, %r90, %r193;
	shl.b32 	%r148, %r147, 3;
	mov.u32 	%r149, shared_mem_f64;
	add.s32 	%r150, %r149, %r148;
	ld.shared.f64 	%fd21, [%r150];
	mul.wide.u32 	%rd38, %r195, 8;
	add.s64 	%rd39, %rd3, %rd38;
	st.local.f64 	[%rd39], %fd21;
	shl.b32 	%r151, %r90, 3;
	add.s32 	%r152, %r150, %r151;
	ld.shared.f64 	%fd22, [%r152];
	st.local.f64 	[%rd39+8], %fd22;
	add.s32 	%r195, %r195, 2;
$L__BB3_56:
	setp.eq.s32 	%p20, %r18, 0;
	@%p20 bra 	$L__BB3_58;
	add.s32 	%r153, %r195, %r7;
	mad.lo.s32 	%r154, %r153, %r90, %r193;
	shl.b32 	%r155, %r154, 3;
	mov.u32 	%r156, shared_mem_f64;
	add.s32 	%r157, %r156, %r155;
	ld.shared.f64 	%fd23, [%r157];
	mul.wide.u32 	%rd40, %r195, 8;
	add.s64 	%rd41, %rd3, %rd40;
	st.local.f64 	[%rd41], %fd23;
$L__BB3_58:
	setp.lt.u32 	%p21, %r92, 4;
	mad.lo.s32 	%r55, %r193, %r89, %r8;
	mov.b32 	%r198, 0;
	@%p21 bra 	$L__BB3_61;
	mov.b32 	%r199, 0;
$L__BB3_60:
	add.s32 	%r160, %r55, %r199;
	shl.b32 	%r161, %r160, 3;
	add.s32 	%r162, %r12, %r161;
	ld.shared.f64 	%fd24, [%r162];
	mul.wide.u32 	%rd42, %r199, 8;
	add.s64 	%rd43, %rd4, %rd42;
	ld.shared.f64 	%fd25, [%r162+8];
	st.local.v2.f64 	[%rd43], {%fd24, %fd25};
	ld.shared.f64 	%fd26, [%r162+16];
	ld.shared.f64 	%fd27, [%r162+24];
	st.local.v2.f64 	[%rd43+16], {%fd26, %fd27};
	add.s32 	%r199, %r199, 4;
	setp.eq.s32 	%p22, %r199, %r20;
	mov.u32 	%r198, %r20;
	@%p22 bra 	$L__BB3_61;
	bra.uni 	$L__BB3_60;
$L__BB3_61:
	setp.eq.s32 	%p23, %r19, 0;
	@%p23 bra 	$L__BB3_65;
	setp.eq.s32 	%p24, %r19, 1;
	add.s32 	%r163, %r55, %r198;
	shl.b32 	%r164, %r163, 3;
	add.s32 	%r59, %r12, %r164;
	ld.shared.f64 	%fd28, [%r59];
	mul.wide.u32 	%rd44, %r198, 8;
	add.s64 	%rd11, %rd4, %rd44;
	st.local.f64 	[%rd11], %fd28;
	@%p24 bra 	$L__BB3_65;
	setp.eq.s32 	%p25, %r19, 2;
	ld.shared.f64 	%fd29, [%r59+8];
	st.local.f64 	[%rd11+8], %fd29;
	@%p25 bra 	$L__BB3_65;
	ld.shared.f64 	%fd30, [%r59+16];
	st.local.f64 	[%rd11+16], %fd30;
$L__BB3_65:
	mov.b32 	%r200, 0;
$L__BB3_66:
	mul.wide.u32 	%rd45, %r200, 8;
	add.s64 	%rd46, %rd3, %rd45;
	ld.local.f64 	%fd5, [%rd46];
	mul.wide.u32 	%rd47, %r200, 64;
	add.s64 	%rd12, %rd2, %rd47;
	mov.b32 	%r202, 0;
	@%p21 bra 	$L__BB3_69;
	mov.b32 	%r201, 0;
$L__BB3_68:
	mul.wide.u32 	%rd48, %r201, 8;
	add.s64 	%rd49, %rd4, %rd48;
	ld.local.v2.f64 	{%fd31, %fd32}, [%rd49];
	add.s64 	%rd50, %rd12, %rd48;
	ld.local.v2.f64 	{%fd33, %fd34}, [%rd50];
	fma.rn.f64 	%fd35, %fd5, %fd31, %fd33;
	fma.rn.f64 	%fd36, %fd5, %fd32, %fd34;
	st.local.v2.f64 	[%rd50], {%fd35, %fd36};
	ld.local.v2.f64 	{%fd37, %fd38}, [%rd49+16];
	ld.local.v2.f64 	{%fd39, %fd40}, [%rd50+16];
	fma.rn.f64 	%fd41, %fd5, %fd37, %fd39;
	fma.rn.f64 	%fd42, %fd5, %fd38, %fd40;
	st.local.v2.f64 	[%rd50+16], {%fd41, %fd42};
	add.s32 	%r201, %r201, 4;
	setp.ne.s32 	%p27, %r201, %r20;
	mov.u32 	%r202, %r20;
	@%p27 bra 	$L__BB3_68;
$L__BB3_69:
	@%p23 bra 	$L__BB3_73;
	setp.eq.s32 	%p29, %r19, 1;
	mul.wide.u32 	%rd51, %r202, 8;
	add.s64 	%rd13, %rd4, %rd51;
	ld.local.f64 	%fd43, [%rd13];
	add.s64 	%rd14, %rd12, %rd51;
	ld.local.f64 	%fd44, [%rd14];
	fma.rn.f64 	%fd45, %fd5, %fd43, %fd44;
	st.local.f64 	[%rd14], %fd45;
	@%p29 bra 	$L__BB3_73;
	setp.eq.s32 	%p30, %r19, 2;
	ld.local.f64 	%fd46, [%rd13+8];
	ld.local.f64 	%fd47, [%rd14+8];
	fma.rn.f64 	%fd48, %fd5, %fd46, %fd47;
	st.local.f64 	[%rd14+8], %fd48;
	@%p30 bra 	$L__BB3_73;
	ld.local.f64 	%fd49, [%rd13+16];
	ld.local.f64 	%fd50, [%rd14+16];
	fma.rn.f64 	%fd51, %fd5, %fd49, %fd50;
	st.local.f64 	[%rd14+16], %fd51;
$L__BB3_73:
	add.s32 	%r200, %r200, 1;
	setp.ne.s32 	%p31, %r200, %r91;
	@%p31 bra 	$L__BB3_66;
	add.s32 	%r193, %r193, 1;
	setp.ne.s32 	%p32, %r193, %r14;
	@%p32 bra 	$L__BB3_35;
$L__BB3_75:
	bar.sync 	0;
	add.s32 	%r187, %r187, 1;
	setp.lt.u32 	%p39, %r187, %r21;
	@%p39 bra 	$L__BB3_28;
	bra.uni 	$L__BB3_3;

}
	// .globl	matmul_f16
.visible .entry matmul_f16(
	.param .u64 .ptr .align 1 matmul_f16_param_0,
	.param .u64 .ptr .align 1 matmul_f16_param_1,
	.param .u64 .ptr .align 1 matmul_f16_param_2,
	.param .u32 matmul_f16_param_3,
	.param .u32 matmul_f16_param_4,
	.param .u32 matmul_f16_param_5,
	.param .u32 matmul_f16_param_6,
	.param .u32 matmul_f16_param_7,
	.param .u32 matmul_f16_param_8,
	.param .u32 matmul_f16_param_9,
	.param .u32 matmul_f16_param_10
)
{
	.local .align 16 .b8 	__local_depot4[320];
	.reg .b64 	%SP;
	.reg .b64 	%SPL;
	.reg .pred 	%p<55>;
	.reg .b16 	%rs<10>;
	.reg .b32 	%r<201>;
	.reg .b32 	%f<70>;
	.reg .b64 	%rd<69>;

	mov.u64 	%SPL, __local_depot4;
	ld.param.u64 	%rd17, [matmul_f16_param_2];
	ld.param.u32 	%r80, [matmul_f16_param_3];
	ld.param.u32 	%r81, [matmul_f16_param_4];
	ld.param.u32 	%r82, [matmul_f16_param_5];
	ld.param.u32 	%r87, [matmul_f16_param_6];
	ld.param.u32 	%r83, [matmul_f16_param_7];
	ld.param.u32 	%r84, [matmul_f16_param_8];
	ld.param.u32 	%r85, [matmul_f16_param_9];
	ld.param.u32 	%r86, [matmul_f16_param_10];
	cvta.to.global.u64 	%rd1, %rd17;
	add.u64 	%rd2, %SPL, 0;
	add.u64 	%rd3, %SPL, 256;
	add.u64 	%rd4, %SPL, 288;
	mul.lo.s32 	%r1, %r84, %r87;
	mov.u32 	%r88, %tid.x;
	mov.u32 	%r89, %tid.y;
	div.u32 	%r90, %r83, %r86;
	mov.u32 	%r91, %ctaid.y;
	mul.lo.s32 	%r2, %r87, %r91;
	mov.u32 	%r92, %ctaid.x;
	mul.lo.s32 	%r3, %r83, %r92;
	mul.lo.s32 	%r4, %r85, %r89;
	mul.lo.s32 	%r5, %r86, %r88;
	mov.f32 	%f6, 0f00000000;
	st.local.v4.f32 	[%rd2], {%f6, %f6, %f6, %f6};
	st.local.v4.f32 	[%rd2+16], {%f6, %f6, %f6, %f6};
	st.local.v4.f32 	[%rd2+32], {%f6, %f6, %f6, %f6};
	st.local.v4.f32 	[%rd2+48], {%f6, %f6, %f6, %f6};
	st.local.v4.f32 	[%rd2+64], {%f6, %f6, %f6, %f6};
	st.local.v4.f32 	[%rd2+80], {%f6, %f6, %f6, %f6};
	st.local.v4.f32 	[%rd2+96], {%f6, %f6, %f6, %f6};
	st.local.v4.f32 	[%rd2+112], {%f6, %f6, %f6, %f6};
	st.local.v4.f32 	[%rd2+128], {%f6, %f6, %f6, %f6};
	st.local.v4.f32 	[%rd2+144], {%f6, %f6, %f6, %f6};
	st.local.v4.f32 	[%rd2+160], {%f6, %f6, %f6, %f6};
	st.local.v4.f32 	[%rd2+176], {%f6, %f6, %f6, %f6};
	st.local.v4.f32 	[%rd2+192], {%f6, %f6, %f6, %f6};
	st.local.v4.f32 	[%rd2+208], {%f6, %f6, %f6, %f6};
	st.local.v4.f32 	[%rd2+224], {%f6, %f6, %f6, %f6};
	st.local.v4.f32 	[%rd2+240], {%f6, %f6, %f6, %f6};
	add.s32 	%r93, %r82, -1;
	add.s32 	%r6, %r93, %r84;
	setp.lt.u32 	%p1, %r6, %r93;
	mad.lo.s32 	%r7, %r90, %r89, %r88;
	mov.u32 	%r94, %ntid.x;
	mov.u32 	%r95, %ntid.y;
	mul.lo.s32 	%r8, %r94, %r95;
	@%p1 bra 	$L__BB4_2;
	shl.b32 	%r97, %r1, 2;
	mov.u32 	%r98, shared_mem;
	add.s32 	%r9, %r98, %r97;
	mul.lo.s32 	%r10, %r84, %r83;
	max.u32 	%r99, %r86, 1;
	max.u32 	%r11, %r84, 1;
	and.b32  	%r12, %r85, 7;
	and.b32  	%r13, %r85, -8;
	and.b32  	%r14, %r99, 3;
	and.b32  	%r15, %r99, -4;
	div.u32 	%r16, %r6, %r84;
	mov.b32 	%r180, 0;
	bra.uni 	$L__BB4_27;
$L__BB4_2:
	setp.eq.s32 	%p40, %r85, 0;
	@%p40 bra 	$L__BB4_26;
	add.s32 	%r17, %r4, %r2;
	add.s32 	%r18, %r5, %r3;
	max.u32 	%r170, %r86, 1;
	and.b32  	%r19, %r170, 3;
	and.b32  	%r20, %r170, -4;
	neg.s32 	%r21, %r20;
	add.s64 	%rd5, %rd2, 8;
	add.s32 	%r22, %r18, 3;
	mov.b32 	%r196, 0;
$L__BB4_4:
	add.s32 	%r65, %r17, %r196;
	setp.ge.u32 	%p41, %r65, %r80;
	@%p41 bra 	$L__BB4_25;
	setp.lt.u32 	%p42, %r86, 4;
	mul.lo.s32 	%r66, %r65, %r81;
	mov.b32 	%r200, 0;
	@%p42 bra 	$L__BB4_16;
	mul.wide.u32 	%rd48, %r196, 32;
	add.s64 	%rd68, %rd5, %rd48;
	add.s32 	%r197, %r18, %r66;
	mov.u32 	%r198, %r22;
	mov.u32 	%r199, %r21;
$L__BB4_7:
	add.s32 	%r71, %r198, -2;
	add.s32 	%r172, %r198, -3;
	setp.ge.u32 	%p43, %r172, %r81;
	@%p43 bra 	$L__BB4_9;
	ld.local.f32 	%f61, [%rd68+-8];
	// begin inline asm
	{  cvt.rn.f16.f32 %rs3, %f61;}

	// end inline asm
	mul.wide.u32 	%rd49, %r197, 2;
	add.s64 	%rd50, %rd1, %rd49;
	st.global.u16 	[%rd50], %rs3;
$L__BB4_9:
	setp.ge.u32 	%p44, %r71, %r81;
	@%p44 bra 	$L__BB4_11;
	ld.local.f32 	%f62, [%rd68+-4];
	// begin inline asm
	{  cvt.rn.f16.f32 %rs4, %f62;}

	// end inline asm
	add.s32 	%r173, %r197, 1;
	mul.wide.u32 	%rd51, %r173, 2;
	add.s64 	%rd52, %rd1, %rd51;
	st.global.u16 	[%rd52], %rs4;
$L__BB4_11:
	add.s32 	%r174, %r71, 1;
	setp.ge.u32 	%p45, %r174, %r81;
	@%p45 bra 	$L__BB4_13;
	ld.local.f32 	%f63, [%rd68];
	// begin inline asm
	{  cvt.rn.f16.f32 %rs5, %f63;}

	// end inline asm
	add.s32 	%r175, %r197, 2;
	mul.wide.u32 	%rd53, %r175, 2;
	add.s64 	%rd54, %rd1, %rd53;
	st.global.u16 	[%rd54], %rs5;
$L__BB4_13:
	setp.ge.u32 	%p46, %r198, %r81;
	@%p46 bra 	$L__BB4_15;
	ld.local.f32 	%f64, [%rd68+4];
	// begin inline asm
	{  cvt.rn.f16.f32 %rs6, %f64;}

	// end inline asm
	add.s32 	%r176, %r197, 3;
	mul.wide.u32 	%rd55, %r176, 2;
	add.s64 	%rd56, %rd1, %rd55;
	st.global.u16 	[%rd56], %rs6;
$L__BB4_15:
	add.s32 	%r199, %r199, 4;
	add.s64 	%rd68, %rd68, 16;
	add.s32 	%r198, %r198, 4;
	add.s32 	%r197, %r197, 4;
	setp.ne.s32 	%p47, %r199, 0;
	mov.u32 	%r200, %r20;
	@%p47 bra 	$L__BB4_7;
$L__BB4_16:
	setp.eq.s32 	%p48, %r19, 0;
	@%p48 bra 	$L__BB4_25;
	add.s32 	%r76, %r18, %r200;
	setp.ge.u32 	%p49, %r76, %r81;
	mul.wide.u32 	%rd57, %r196, 32;
	add.s64 	%rd58, %rd2, %rd57;
	mul.wide.u32 	%rd59, %r200, 4;
	add.s64 	%rd14, %rd58, %rd59;
	@%p49 bra 	$L__BB4_19;
	ld.local.f32 	%f65, [%rd14];
	// begin inline asm
	{  cvt.rn.f16.f32 %rs7, %f65;}

	// end inline asm
	add.s32 	%r177, %r76, %r66;
	mul.wide.u32 	%rd60, %r177, 2;
	add.s64 	%rd61, %rd1, %rd60;
	st.global.u16 	[%rd61], %rs7;
$L__BB4_19:
	setp.eq.s32 	%p50, %r19, 1;
	@%p50 bra 	$L__BB4_25;
	add.s32 	%r77, %r76, 1;
	setp.ge.u32 	%p51, %r77, %r81;
	@%p51 bra 	$L__BB4_22;
	ld.local.f32 	%f66, [%rd14+4];
	// begin inline asm
	{  cvt.rn.f16.f32 %rs8, %f66;}

	// end inline asm
	add.s32 	%r178, %r77, %r66;
	mul.wide.u32 	%rd62, %r178, 2;
	add.s64 	%rd63, %rd1, %rd62;
	st.global.u16 	[%rd63], %rs8;
$L__BB4_22:
	setp.eq.s32 	%p52, %r19, 2;
	@%p52 bra 	$L__BB4_25;
	add.s32 	%r78, %r76, 2;
	setp.ge.u32 	%p53, %r78, %r81;
	@%p53 bra 	$L__BB4_25;
	ld.local.f32 	%f67, [%rd14+8];
	// begin inline asm
	{  cvt.rn.f16.f32 %rs9, %f67;}

	// end inline asm
	add.s32 	%r179, %r78, %r66;
	mul.wide.u32 	%rd64, %r179, 2;
	add.s64 	%rd65, %rd1, %rd64;
	st.global.u16 	[%rd65], %rs9;
$L__BB4_25:
	add.s32 	%r196, %r196, 1;
	setp.ne.s32 	%p54, %r196, %r85;
	@%p54 bra 	$L__BB4_4;
$L__BB4_26:
	ret;
$L__BB4_27:
	setp.ge.u32 	%p2, %r7, %r1;
	mul.lo.s32 	%r24, %r180, %r84;
	mov.u32 	%r181, %r7;
	@%p2 bra 	$L__BB4_28;
	bra.uni 	$L__BB4_36;
$L__BB4_28:
	setp.ge.u32 	%p7, %r7, %r10;
	mov.u32 	%r182, %r7;
	@%p7 bra 	$L__BB4_32;
$L__BB4_29:
	div.u32 	%r32, %r182, %r83;
	mul.lo.s32 	%r106, %r32, %r83;
	sub.s32 	%r33, %r182, %r106;
	add.s32 	%r34, %r32, %r24;
	add.s32 	%r35, %r33, %r3;
	setp.ge.u32 	%p8, %r34, %r82;
	setp.ge.u32 	%p9, %r35, %r81;
	mov.f32 	%f69, 0f00000000;
	or.pred  	%p10, %p8, %p9;
	@%p10 bra 	$L__BB4_31;
	ld.param.u64 	%rd67, [matmul_f16_param_1];
	mad.lo.s32 	%r107, %r34, %r81, %r35;
	cvta.to.global.u64 	%rd24, %rd67;
	mul.wide.u32 	%rd25, %r107, 2;
	add.s64 	%rd26, %rd24, %rd25;
	ld.global.nc.u16 	%rs2, [%rd26];
	// begin inline asm
	{  cvt.f32.f16 %f69, %rs2;}

	// end inline asm
$L__BB4_31:
	mad.lo.s32 	%r108, %r32, %r83, %r33;
	shl.b32 	%r109, %r108, 2;
	add.s32 	%r110, %r9, %r109;
	st.shared.f32 	[%r110], %f69;
	add.s32 	%r182, %r182, %r8;
	setp.lt.u32 	%p11, %r182, %r10;
	@%p11 bra 	$L__BB4_29;
$L__BB4_32:
	setp.eq.s32 	%p12, %r85, 0;
	bar.sync 	0;
	@%p12 bra 	$L__BB4_39;
	mov.b32 	%r186, 0;
$L__BB4_34:
	setp.lt.u32 	%p13, %r85, 8;
	mov.b32 	%r188, 0;
	@%p13 bra 	$L__BB4_49;
	mov.b32 	%r190, 0;
	bra.uni 	$L__BB4_48;
$L__BB4_36:
	div.u32 	%r26, %r181, %r84;
	mul.lo.s32 	%r100, %r26, %r84;
	sub.s32 	%r27, %r181, %r100;
	add.s32 	%r28, %r26, %r2;
	add.s32 	%r29, %r27, %r24;
	setp.ge.u32 	%p3, %r28, %r80;
	setp.ge.u32 	%p4, %r29, %r82;
	mov.f32 	%f68, 0f00000000;
	or.pred  	%p5, %p3, %p4;
	@%p5 bra 	$L__BB4_38;
	ld.param.u64 	%rd66, [matmul_f16_param_0];
	mad.lo.s32 	%r101, %r28, %r82, %r29;
	cvta.to.global.u64 	%rd21, %rd66;
	mul.wide.u32 	%rd22, %r101, 2;
	add.s64 	%rd23, %rd21, %rd22;
	ld.global.nc.u16 	%rs1, [%rd23];
	// begin inline asm
	{  cvt.f32.f16 %f68, %rs1;}

	// end inline asm
$L__BB4_38:
	mad.lo.s32 	%r102, %r26, %r84, %r27;
	shl.b32 	%r103, %r102, 2;
	mov.u32 	%r104, shared_mem;
	add.s32 	%r105, %r104, %r103;
	st.shared.f32 	[%r105], %f68;
	add.s32 	%r181, %r181, %r8;
	setp.lt.u32 	%p6, %r181, %r1;
	@%p6 bra 	$L__BB4_36;
	bra.uni 	$L__BB4_28;
$L__BB4_39:
	mov.b32 	%r183, 0;
$L__BB4_40:
	setp.lt.u32 	%p33, %r86, 4;
	mad.lo.s32 	%r38, %r183, %r83, %r5;
	mov.b32 	%r185, 0;
	@%p33 bra 	$L__BB4_43;
	mov.b32 	%r184, 0;
$L__BB4_42:
	add.s32 	%r164, %r38, %r184;
	shl.b32 	%r165, %r164, 2;
	add.s32 	%r166, %r9, %r165;
	ld.shared.f32 	%f54, [%r166];
	mul.wide.u32 	%rd45, %r184, 4;
	add.s64 	%rd46, %rd4, %rd45;
	ld.shared.f32 	%f55, [%r166+4];
	ld.shared.f32 	%f56, [%r166+8];
	ld.shared.f32 	%f57, [%r166+12];
	st.local.v4.f32 	[%rd46], {%f54, %f55, %f56, %f57};
	add.s32 	%r184, %r184, 4;
	setp.ne.s32 	%p34, %r184, %r15;
	mov.u32 	%r185, %r15;
	@%p34 bra 	$L__BB4_42;
$L__BB4_43:
	setp.eq.s32 	%p35, %r14, 0;
	@%p35 bra 	$L__BB4_47;
	setp.eq.s32 	%p36, %r14, 1;
	add.s32 	%r167, %r38, %r185;
	shl.b32 	%r168, %r167, 2;
	add.s32 	%r42, %r9, %r168;
	ld.shared.f32 	%f58, [%r42];
	mul.wide.u32 	%rd47, %r185, 4;
	add.s64 	%rd6, %rd4, %rd47;
	st.local.f32 	[%rd6], %f58;
	@%p36 bra 	$L__BB4_47;
	setp.eq.s32 	%p37, %r14, 2;
	ld.shared.f32 	%f59, [%r42+4];
	st.local.f32 	[%rd6+4], %f59;
	@%p37 bra 	$L__BB4_47;
	ld.shared.f32 	%f60, [%r42+8];
	st.local.f32 	[%rd6+8], %f60;
$L__BB4_47:
	add.s32 	%r183, %r183, 1;
	setp.eq.s32 	%p38, %r183, %r11;
	@%p38 bra 	$L__BB4_74;
	bra.uni 	$L__BB4_40;
$L__BB4_48:
	.pragma "nounroll";
	add.s32 	%r114, %r190, %r4;
	mad.lo.s32 	%r115, %r114, %r84, %r186;
	shl.b32 	%r116, %r115, 2;
	mov.u32 	%r117, shared_mem;
	add.s32 	%r118, %r117, %r116;
	ld.shared.f32 	%f11, [%r118];
	mul.wide.u32 	%rd27, %r190, 4;
	add.s64 	%rd28, %rd3, %rd27;
	shl.b32 	%r119, %r84, 2;
	add.s32 	%r120, %r118, %r119;
	ld.shared.f32 	%f12, [%r120];
	add.s32 	%r121, %r120, %r119;
	ld.shared.f32 	%f13, [%r121];
	add.s32 	%r122, %r121, %r119;
	ld.shared.f32 	%f14, [%r122];
	st.local.v4.f32 	[%rd28], {%f11, %f12, %f13, %f14};
	add.s32 	%r123, %r122, %r119;
	ld.shared.f32 	%f15, [%r123];
	add.s32 	%r124, %r123, %r119;
	ld.shared.f32 	%f16, [%r124];
	add.s32 	%r125, %r124, %r119;
	ld.shared.f32 	%f17, [%r125];
	add.s32 	%r126, %r125, %r119;
	ld.shared.f32 	%f18, [%r126];
	st.local.v4.f32 	[%rd28+16], {%f15, %f16, %f17, %f18};
	add.s32 	%r190, %r190, 8;
	setp.eq.s32 	%p14, %r190, %r13;
	mov.u32 	%r188, %r13;
	@%p14 bra 	$L__BB4_49;
	bra.uni 	$L__BB4_48;
$L__BB4_49:
	setp.eq.s32 	%p15, %r12, 0;
	@%p15 bra 	$L__BB4_57;
	add.s32 	%r127, %r12, -1;
	setp.lt.u32 	%p16, %r127, 3;
	@%p16 bra 	$L__BB4_52;
	add.s32 	%r128, %r188, %r4;
	mad.lo.s32 	%r129, %r128, %r84, %r186;
	shl.b32 	%r130, %r129, 2;
	mov.u32 	%r131, shared_mem;
	add.s32 	%r132, %r131, %r130;
	ld.shared.f32 	%f19, [%r132];
	mul.wide.u32 	%rd29, %r188, 4;
	add.s64 	%rd30, %rd3, %rd29;
	st.local.f32 	[%rd30], %f19;
	shl.b32 	%r133, %r84, 2;
	add.s32 	%r134, %r132, %r133;
	ld.shared.f32 	%f20, [%r134];
	st.local.f32 	[%rd30+4], %f20;
	add.s32 	%r135, %r134, %r133;
	ld.shared.f32 	%f21, [%r135];
	st.local.f32 	[%rd30+8], %f21;
	add.s32 	%r136, %r135, %r133;
	ld.shared.f32 	%f22, [%r136];
	st.local.f32 	[%rd30+12], %f22;
	add.s32 	%r188, %r188, 4;
$L__BB4_52:
	and.b32  	%r137, %r85, 3;
	setp.eq.s32 	%p17, %r137, 0;
	@%p17 bra 	$L__BB4_57;
	setp.eq.s32 	%p18, %r137, 1;
	@%p18 bra 	$L__BB4_55;
	add.s32 	%r138, %r188, %r4;
	mad.lo.s32 	%r139, %r138, %r84, %r186;
	shl.b32 	%r140, %r139, 2;
	mov.u32 	%r141, shared_mem;
	add.s32 	%r142, %r141, %r140;
	ld.shared.f32 	%f23, [%r142];
	mul.wide.u32 	%rd31, %r188, 4;
	add.s64 	%rd32, %rd3, %rd31;
	st.local.f32 	[%rd32], %f23;
	shl.b32 	%r143, %r84, 2;
	add.s32 	%r144, %r142, %r143;
	ld.shared.f32 	%f24, [%r144];
	st.local.f32 	[%rd32+4], %f24;
	add.s32 	%r188, %r188, 2;
$L__BB4_55:
	and.b32  	%r145, %r85, 1;
	setp.eq.b32 	%p19, %r145, 1;
	not.pred 	%p20, %p19;
	@%p20 bra 	$L__BB4_57;
	add.s32 	%r146, %r188, %r4;
	mad.lo.s32 	%r147, %r146, %r84, %r186;
	shl.b32 	%r148, %r147, 2;
	mov.u32 	%r149, shared_mem;
	add.s32 	%r150, %r149, %r148;
	ld.shared.f32 	%f25, [%r150];
	mul.wide.u32 	%rd33, %r188, 4;
	add.s64 	%rd34, %rd3, %rd33;
	st.local.f32 	[%rd34], %f25;
$L__BB4_57:
	setp.lt.u32 	%p21, %r86, 4;
	mad.lo.s32 	%r50, %r186, %r83, %r5;
	mov.b32 	%r191, 0;
	@%p21 bra 	$L__BB4_60;
	mov.b32 	%r192, 0;
$L__BB4_59:
	add.s32 	%r153, %r50, %r192;
	shl.b32 	%r154, %r153, 2;
	add.s32 	%r155, %r9, %r154;
	ld.shared.f32 	%f26, [%r155];
	mul.wide.u32 	%rd35, %r192, 4;
	add.s64 	%rd36, %rd4, %rd35;
	ld.shared.f32 	%f27, [%r155+4];
	ld.shared.f32 	%f28, [%r155+8];
	ld.shared.f32 	%f29, [%r155+12];
	st.local.v4.f32 	[%rd36], {%f26, %f27, %f28, %f29};
	add.s32 	%r192, %r192, 4;
	setp.eq.s32 	%p22, %r192, %r15;
	mov.u32 	%r191, %r15;
	@%p22 bra 	$L__BB4_60;
	bra.uni 	$L__BB4_59;
$L__BB4_60:
	setp.eq.s32 	%p23, %r14, 0;
	@%p23 bra 	$L__BB4_64;
	setp.eq.s32 	%p24, %r14, 1;
	add.s32 	%r156, %r50, %r191;
	shl.b32 	%r157, %r156, 2;
	add.s32 	%r54, %r9, %r157;
	ld.shared.f32 	%f30, [%r54];
	mul.wide.u32 	%rd37, %r191, 4;
	add.s64 	%rd7, %rd4, %rd37;
	st.local.f32 	[%rd7], %f30;
	@%p24 bra 	$L__BB4_64;
	setp.eq.s32 	%p25, %r14, 2;
	ld.shared.f32 	%f31, [%r54+4];
	st.local.f32 	[%rd7+4], %f31;
	@%p25 bra 	$L__BB4_64;
	ld.shared.f32 	%f32, [%r54+8];
	st.local.f32 	[%rd7+8], %f32;
$L__BB4_64:
	mov.b32 	%r193, 0;
$L__BB4_65:
	mul.wide.u32 	%rd38, %r193, 4;
	add.s64 	%rd39, %rd3, %rd38;
	ld.local.f32 	%f5, [%rd39];
	mul.wide.u32 	%rd40, %r193, 32;
	add.s64 	%rd8, %rd2, %rd40;
	mov.b32 	%r195, 0;
	@%p21 bra 	$L__BB4_68;
	mov.b32 	%r194, 0;
$L__BB4_67:
	mul.wide.u32 	%rd41, %r194, 4;
	add.s64 	%rd42, %rd4, %rd41;
	ld.local.v4.f32 	{%f33, %f34, %f35, %f36}, [%rd42];
	add.s64 	%rd43, %rd8, %rd41;
	ld.local.v4.f32 	{%f37, %f38, %f39, %f40}, [%rd43];
	fma.rn.f32 	%f41, %f5, %f33, %f37;
	fma.rn.f32 	%f42, %f5, %f34, %f38;
	fma.rn.f32 	%f43, %f5, %f35, %f39;
	fma.rn.f32 	%f44, %f5, %f36, %f40;
	st.local.v4.f32 	[%rd43], {%f41, %f42, %f43, %f44};
	add.s32 	%r194, %r194, 4;
	setp.ne.s32 	%p27, %r194, %r15;
	mov.u32 	%r195, %r15;
	@%p27 bra 	$L__BB4_67;
$L__BB4_68:
	@%p23 bra 	$L__BB4_72;
	setp.eq.s32 	%p29, %r14, 1;
	mul.wide.u32 	%rd44, %r195, 4;
	add.s64 	%rd9, %rd4, %rd44;
	ld.local.f32 	%f45, [%rd9];
	add.s64 	%rd10, %rd8, %rd44;
	ld.local.f32 	%f46, [%rd10];
	fma.rn.f32 	%f47, %f5, %f45, %f46;
	st.local.f32 	[%rd10], %f47;
	@%p29 bra 	$L__BB4_72;
	setp.eq.s32 	%p30, %r14, 2;
	ld.local.f32 	%f48, [%rd9+4];
	ld.local.f32 	%f49, [%rd10+4];
	fma.rn.f32 	%f50, %f5, %f48, %f49;
	st.local.f32 	[%rd10+4], %f50;
	@%p30 bra 	$L__BB4_72;
	ld.local.f32 	%f51, [%rd9+8];
	ld.local.f32 	%f52, [%rd10+8];
	fma.rn.f32 	%f53, %f5, %f51, %f52;
	st.local.f32 	[%rd10+8], %f53;
$L__BB4_72:
	add.s32 	%r193, %r193, 1;
	setp.ne.s32 	%p31, %r193, %r85;
	@%p31 bra 	$L__BB4_65;
	add.s32 	%r186, %r186, 1;
	setp.ne.s32 	%p32, %r186, %r11;
	@%p32 bra 	$L__BB4_34;
$L__BB4_74:
	bar.sync 	0;
	add.s32 	%r180, %r180, 1;
	setp.lt.u32 	%p39, %r180, %r16;
	@%p39 bra 	$L__BB4_27;
	bra.uni 	$L__BB4_2;

}
	// .globl	matmul_batched_f16
.visible .entry matmul_batched_f16(
	.param .u64 .ptr .align 1 matmul_batched_f16_param_0,
	.param .u64 .ptr .align 1 matmul_batched_f16_param_1,
	.param .u64 .ptr .align 1 matmul_batched_f16_param_2,
	.param .u32 matmul_batched_f16_param_3,
	.param .u32 matmul_batched_f16_param_4,
	.param .u32 matmul_batched_f16_param_5,
	.param .u32 matmul_batched_f16_param_6,
	.param .u32 matmul_batched_f16_param_7,
	.param .u32 matmul_batched_f16_param_8,
	.param .u32 matmul_batched_f16_param_9,
	.param .u32 matmul_batched_f16_param_10,
	.param .u32 matmul_batched_f16_param_11
)
{
	.local .align 16 .b8 	__local_depot5[320];
	.reg .b64 	%SP;
	.reg .b64 	%SPL;
	.reg .pred 	%p<56>;
	.reg .b16 	%rs<10>;
	.reg .b32 	%r<222>;
	.reg .b32 	%f<70>;
	.reg .b64 	%rd<90>;

	mov.u64 	%SPL, __local_depot5;
	ld.param.u64 	%rd18, [matmul_batched_f16_param_2];
	ld.param.u32 	%r88, [matmul_batched_f16_param_3];
	ld.param.u32 	%r81, [matmul_batched_f16_param_5];
	ld.param.u32 	%r82, [matmul_batched_f16_param_6];
	ld.param.u32 	%r83, [matmul_batched_f16_param_7];
	ld.param.u32 	%r85, [matmul_batched_f16_param_9];
	ld.param.u32 	%r86, [matmul_batched_f16_param_10];
	ld.param.u32 	%r87, [matmul_batched_f16_param_11];
	cvta.to.global.u64 	%rd1, %rd18;
	add.u64 	%rd2, %SPL, 0;
	add.u64 	%rd3, %SPL, 256;
	add.u64 	%rd4, %SPL, 288;
	mul.lo.s32 	%r1, %r85, %r83;
	mov.u32 	%r2, %ctaid.z;
	setp.ge.u32 	%p1, %r2, %r88;
	@%p1 bra 	$L__BB5_27;
	ld.param.u32 	%r194, [matmul_batched_f16_param_8];
	ld.param.u32 	%r190, [matmul_batched_f16_param_4];
	mul.lo.s32 	%r89, %r190, %r2;
	mul.lo.s32 	%r90, %r89, %r81;
	cvt.u64.u32 	%rd5, %r90;
	mov.u32 	%r91, %tid.x;
	mov.u32 	%r92, %tid.y;
	div.u32 	%r93, %r194, %r87;
	mov.u32 	%r94, %ctaid.y;
	mul.lo.s32 	%r3, %r83, %r94;
	mul.lo.s32 	%r4, %r86, %r92;
	mul.lo.s32 	%r5, %r87, %r91;
	mov.f32 	%f6, 0f00000000;
	st.local.v4.f32 	[%rd2], {%f6, %f6, %f6, %f6};
	st.local.v4.f32 	[%rd2+16], {%f6, %f6, %f6, %f6};
	st.local.v4.f32 	[%rd2+32], {%f6, %f6, %f6, %f6};
	st.local.v4.f32 	[%rd2+48], {%f6, %f6, %f6, %f6};
	st.local.v4.f32 	[%rd2+64], {%f6, %f6, %f6, %f6};
	st.local.v4.f32 	[%rd2+80], {%f6, %f6, %f6, %f6};
	st.local.v4.f32 	[%rd2+96], {%f6, %f6, %f6, %f6};
	st.local.v4.f32 	[%rd2+112], {%f6, %f6, %f6, %f6};
	st.local.v4.f32 	[%rd2+128], {%f6, %f6, %f6, %f6};
	st.local.v4.f32 	[%rd2+144], {%f6, %f6, %f6, %f6};
	st.local.v4.f32 	[%rd2+160], {%f6, %f6, %f6, %f6};
	st.local.v4.f32 	[%rd2+176], {%f6, %f6, %f6, %f6};
	st.local.v4.f32 	[%rd2+192], {%f6, %f6, %f6, %f6};
	st.local.v4.f32 	[%rd2+208], {%f6, %f6, %f6, %f6};
	st.local.v4.f32 	[%rd2+224], {%f6, %f6, %f6, %f6};
	st.local.v4.f32 	[%rd2+240], {%f6, %f6, %f6, %f6};
	add.s32 	%r95, %r82, -1;
	add.s32 	%r6, %r95, %r85;
	setp.lt.u32 	%p2, %r6, %r95;
	mad.lo.s32 	%r7, %r93, %r92, %r91;
	mov.u32 	%r96, %ntid.x;
	mov.u32 	%r97, %ntid.y;
	mul.lo.s32 	%r8, %r96, %r97;
	@%p2 bra 	$L__BB5_3;
	ld.param.u32 	%r195, [matmul_batched_f16_param_8];
	shl.b32 	%r99, %r1, 2;
	mov.u32 	%r100, shared_mem;
	add.s32 	%r9, %r100, %r99;
	mul.lo.s32 	%r10, %r85, %r195;
	max.u32 	%r101, %r87, 1;
	max.u32 	%r11, %r85, 1;
	and.b32  	%r12, %r86, 7;
	and.b32  	%r13, %r86, -8;
	and.b32  	%r14, %r101, 3;
	and.b32  	%r15, %r101, -4;
	div.u32 	%r16, %r6, %r85;
	mov.b32 	%r201, 0;
	bra.uni 	$L__BB5_28;
$L__BB5_3:
	setp.eq.s32 	%p41, %r86, 0;
	@%p41 bra 	$L__BB5_27;
	ld.param.u32 	%r200, [matmul_batched_f16_param_8];
	add.s32 	%r17, %r4, %r3;
	mov.u32 	%r179, %ctaid.x;
	mad.lo.s32 	%r18, %r200, %r179, %r5;
	max.u32 	%r180, %r87, 1;
	and.b32  	%r19, %r180, 3;
	and.b32  	%r20, %r180, -4;
	neg.s32 	%r21, %r20;
	add.s64 	%rd6, %rd2, 8;
	add.s32 	%r22, %r18, 3;
	mov.b32 	%r217, 0;
$L__BB5_5:
	ld.param.u32 	%r193, [matmul_batched_f16_param_4];
	add.s32 	%r65, %r17, %r217;
	setp.ge.u32 	%p42, %r65, %r193;
	@%p42 bra 	$L__BB5_26;
	setp.lt.u32 	%p43, %r87, 4;
	mul.lo.s32 	%r66, %r65, %r81;
	mov.b32 	%r221, 0;
	@%p43 bra 	$L__BB5_17;
	mul.wide.u32 	%rd55, %r217, 32;
	add.s64 	%rd89, %rd6, %rd55;
	add.s32 	%r218, %r18, %r66;
	mov.u32 	%r219, %r22;
	mov.u32 	%r220, %r21;
$L__BB5_8:
	add.s32 	%r71, %r219, -2;
	add.s32 	%r182, %r219, -3;
	setp.ge.u32 	%p44, %r182, %r81;
	@%p44 bra 	$L__BB5_10;
	ld.local.f32 	%f61, [%rd89+-8];
	// begin inline asm
	{  cvt.rn.f16.f32 %rs3, %f61;}

	// end inline asm
	cvt.u64.u32 	%rd56, %r218;
	add.s64 	%rd57, %rd56, %rd5;
	shl.b64 	%rd58, %rd57, 1;
	add.s64 	%rd59, %rd1, %rd58;
	st.global.u16 	[%rd59], %rs3;
$L__BB5_10:
	setp.ge.u32 	%p45, %r71, %r81;
	@%p45 bra 	$L__BB5_12;
	ld.local.f32 	%f62, [%rd89+-4];
	// begin inline asm
	{  cvt.rn.f16.f32 %rs4, %f62;}

	// end inline asm
	add.s32 	%r183, %r218, 1;
	cvt.u64.u32 	%rd60, %r183;
	add.s64 	%rd61, %rd60, %rd5;
	shl.b64 	%rd62, %rd61, 1;
	add.s64 	%rd63, %rd1, %rd62;
	st.global.u16 	[%rd63], %rs4;
$L__BB5_12:
	add.s32 	%r184, %r71, 1;
	setp.ge.u32 	%p46, %r184, %r81;
	@%p46 bra 	$L__BB5_14;
	ld.local.f32 	%f63, [%rd89];
	// begin inline asm
	{  cvt.rn.f16.f32 %rs5, %f63;}

	// end inline asm
	add.s32 	%r185, %r218, 2;
	cvt.u64.u32 	%rd64, %r185;
	add.s64 	%rd65, %rd64, %rd5;
	shl.b64 	%rd66, %rd65, 1;
	add.s64 	%rd67, %rd1, %rd66;
	st.global.u16 	[%rd67], %rs5;
$L__BB5_14:
	setp.ge.u32 	%p47, %r219, %r81;
	@%p47 bra 	$L__BB5_16;
	ld.local.f32 	%f64, [%rd89+4];
	// begin inline asm
	{  cvt.rn.f16.f32 %rs6, %f64;}

	// end inline asm
	add.s32 	%r186, %r218, 3;
	cvt.u64.u32 	%rd68, %r186;
	add.s64 	%rd69, %rd68, %rd5;
	shl.b64 	%rd70, %rd69, 1;
	add.s64 	%rd71, %rd1, %rd70;
	st.global.u16 	[%rd71], %rs6;
$L__BB5_16:
	add.s32 	%r220, %r220, 4;
	add.s64 	%rd89, %rd89, 16;
	add.s32 	%r219, %r219, 4;
	add.s32 	%r218, %r218, 4;
	setp.ne.s32 	%p48, %r220, 0;
	mov.u32 	%r221, %r20;
	@%p48 bra 	$L__BB5_8;
$L__BB5_17:
	setp.eq.s32 	%p49, %r19, 0;
	@%p49 bra 	$L__BB5_26;
	add.s32 	%r76, %r18, %r221;
	setp.ge.u32 	%p50, %r76, %r81;
	mul.wide.u32 	%rd72, %r217, 32;
	add.s64 	%rd73, %rd2, %rd72;
	mul.wide.u32 	%rd74, %r221, 4;
	add.s64 	%rd15, %rd73, %rd74;
	@%p50 bra 	$L__BB5_20;
	ld.local.f32 	%f65, [%rd15];
	// begin inline asm
	{  cvt.rn.f16.f32 %rs7, %f65;}

	// end inline asm
	add.s32 	%r187, %r76, %r66;
	cvt.u64.u32 	%rd75, %r187;
	add.s64 	%rd76, %rd75, %rd5;
	shl.b64 	%rd77, %rd76, 1;
	add.s64 	%rd78, %rd1, %rd77;
	st.global.u16 	[%rd78], %rs7;
$L__BB5_20:
	setp.eq.s32 	%p51, %r19, 1;
	@%p51 bra 	$L__BB5_26;
	add.s32 	%r77, %r76, 1;
	setp.ge.u32 	%p52, %r77, %r81;
	@%p52 bra 	$L__BB5_23;
	ld.local.f32 	%f66, [%rd15+4];
	// begin inline asm
	{  cvt.rn.f16.f32 %rs8, %f66;}

	// end inline asm
	add.s32 	%r188, %r77, %r66;
	cvt.u64.u32 	%rd79, %r188;
	add.s64 	%rd80, %rd79, %rd5;
	shl.b64 	%rd81, %rd80, 1;
	add.s64 	%rd82, %rd1, %rd81;
	st.global.u16 	[%rd82], %rs8;
$L__BB5_23:
	setp.eq.s32 	%p53, %r19, 2;
	@%p53 bra 	$L__BB5_26;
	add.s32 	%r78, %r76, 2;
	setp.ge.u32 	%p54, %r78, %r81;
	@%p54 bra 	$L__BB5_26;
	ld.local.f32 	%f67, [%rd15+8];
	// begin inline asm
	{  cvt.rn.f16.f32 %rs9, %f67;}

	// end inline asm
	add.s32 	%r189, %r78, %r66;
	cvt.u64.u32 	%rd83, %r189;
	add.s64 	%rd84, %rd83, %rd5;
	shl.b64 	%rd85, %rd84, 1;
	add.s64 	%rd86, %rd1, %rd85;
	st.global.u16 	[%rd86], %rs9;
$L__BB5_26:
	add.s32 	%r217, %r217, 1;
	setp.ne.s32 	%p55, %r217, %r86;
	@%p55 bra 	$L__BB5_5;
$L__BB5_27:
	ret;
$L__BB5_28:
	setp.ge.u32 	%p3, %r7, %r1;
	mul.lo.s32 	%r24, %r201, %r85;
	mov.u32 	%r202, %r7;
	@%p3 bra 	$L__BB5_29;
	bra.uni 	$L__BB5_37;
$L__BB5_29:
	setp.ge.u32 	%p8, %r7, %r10;
	mov.u32 	%r203, %r7;
	@%p8 bra 	$L__BB5_33;
$L__BB5_30:
	ld.param.u32 	%r196, [matmul_batched_f16_param_8];
	div.u32 	%r32, %r203, %r196;
	mul.lo.s32 	%r111, %r32, %r196;
	sub.s32 	%r33, %r203, %r111;
	add.s32 	%r34, %r32, %r24;
	mov.u32 	%r112, %ctaid.x;
	mad.lo.s32 	%r35, %r196, %r112, %r33;
	setp.ge.u32 	%p9, %r34, %r82;
	setp.ge.u32 	%p10, %r35, %r81;
	mov.f32 	%f69, 0f00000000;
	or.pred  	%p11, %p9, %p10;
	@%p11 bra 	$L__BB5_32;
	ld.param.u64 	%rd88, [matmul_batched_f16_param_1];
	mad.lo.s32 	%r113, %r34, %r81, %r35;
	cvt.u64.u32 	%rd28, %r113;
	mov.u32 	%r114, %ctaid.z;
	mul.lo.s32 	%r115, %r81, %r114;
	mul.lo.s32 	%r116, %r115, %r82;
	cvt.u64.u32 	%rd29, %r116;
	add.s64 	%rd30, %rd28, %rd29;
	cvta.to.global.u64 	%rd31, %rd88;
	shl.b64 	%rd32, %rd30, 1;
	add.s64 	%rd33, %rd31, %rd32;
	ld.global.nc.u16 	%rs2, [%rd33];
	// begin inline asm
	{  cvt.f32.f16 %f69, %rs2;}

	// end inline asm
$L__BB5_32:
	ld.param.u32 	%r197, [matmul_batched_f16_param_8];
	mad.lo.s32 	%r117, %r32, %r197, %r33;
	shl.b32 	%r118, %r117, 2;
	add.s32 	%r119, %r9, %r118;
	st.shared.f32 	[%r119], %f69;
	add.s32 	%r203, %r203, %r8;
	setp.lt.u32 	%p12, %r203, %r10;
	@%p12 bra 	$L__BB5_30;
$L__BB5_33:
	setp.eq.s32 	%p13, %r86, 0;
	bar.sync 	0;
	@%p13 bra 	$L__BB5_40;
	mov.b32 	%r207, 0;
$L__BB5_35:
	setp.lt.u32 	%p14, %r86, 8;
	mov.b32 	%r209, 0;
	@%p14 bra 	$L__BB5_50;
	mov.b32 	%r211, 0;
	bra.uni 	$L__BB5_49;
$L__BB5_37:
	ld.param.u32 	%r191, [matmul_batched_f16_param_4];
	div.u32 	%r26, %r202, %r85;
	mul.lo.s32 	%r102, %r26, %r85;
	sub.s32 	%r27, %r202, %r102;
	add.s32 	%r28, %r26, %r3;
	add.s32 	%r29, %r27, %r24;
	setp.ge.u32 	%p4, %r28, %r191;
	setp.ge.u32 	%p5, %r29, %r82;
	mov.f32 	%f68, 0f00000000;
	or.pred  	%p6, %p4, %p5;
	@%p6 bra 	$L__BB5_39;
	ld.param.u32 	%r192, [matmul_batched_f16_param_4];
	ld.param.u64 	%rd87, [matmul_batched_f16_param_0];
	mad.lo.s32 	%r103, %r28, %r82, %r29;
	cvt.u64.u32 	%rd22, %r103;
	mov.u32 	%r104, %ctaid.z;
	mul.lo.s32 	%r105, %r192, %r104;
	mul.lo.s32 	%r106, %r105, %r82;
	cvt.u64.u32 	%rd23, %r106;
	add.s64 	%rd24, %rd22, %rd23;
	cvta.to.global.u64 	%rd25, %rd87;
	shl.b64 	%rd26, %rd24, 1;
	add.s64 	%rd27, %rd25, %rd26;
	ld.global.nc.u16 	%rs1, [%rd27];
	// begin inline asm
	{  cvt.f32.f16 %f68, %rs1;}

	// end inline asm
$L__BB5_39:
	mad.lo.s32 	%r107, %r26, %r85, %r27;
	shl.b32 	%r108, %r107, 2;
	mov.u32 	%r109, shared_mem;
	add.s32 	%r110, %r109, %r108;
	st.shared.f32 	[%r110], %f68;
	add.s32 	%r202, %r202, %r8;
	setp.lt.u32 	%p7, %r202, %r1;
	@%p7 bra 	$L__BB5_37;
	bra.uni 	$L__BB5_29;
$L__BB5_40:
	mov.b32 	%r204, 0;
$L__BB5_41:
	ld.param.u32 	%r199, [matmul_batched_f16_param_8];
	setp.lt.u32 	%p34, %r87, 4;
	mad.lo.s32 	%r38, %r204, %r199, %r5;
	mov.b32 	%r206, 0;
	@%p34 bra 	$L__BB5_44;
	mov.b32 	%r205, 0;
$L__BB5_43:
	add.s32 	%r173, %r38, %r205;
	shl.b32 	%r174, %r173, 2;
	add.s32 	%r175, %r9, %r174;
	ld.shared.f32 	%f54, [%r175];
	mul.wide.u32 	%rd52, %r205, 4;
	add.s64 	%rd53, %rd4, %rd52;
	ld.shared.f32 	%f55, [%r175+4];
	ld.shared.f32 	%f56, [%r175+8];
	ld.shared.f32 	%f57, [%r175+12];
	st.local.v4.f32 	[%rd53], {%f54, %f55, %f56, %f57};
	add.s32 	%r205, %r205, 4;
	setp.ne.s32 	%p35, %r205, %r15;
	mov.u32 	%r206, %r15;
	@%p35 bra 	$L__BB5_43;
$L__BB5_44:
	setp.eq.s32 	%p36, %r14, 0;
	@%p36 bra 	$L__BB5_48;
	setp.eq.s32 	%p37, %r14, 1;
	add.s32 	%r176, %r38, %r206;
	shl.b32 	%r177, %r176, 2;
	add.s32 	%r42, %r9, %r177;
	ld.shared.f32 	%f58, [%r42];
	mul.wide.u32 	%rd54, %r206, 4;
	add.s64 	%rd7, %rd4, %rd54;
	st.local.f32 	[%rd7], %f58;
	@%p37 bra 	$L__BB5_48;
	setp.eq.s32 	%p38, %r14, 2;
	ld.shared.f32 	%f59, [%r42+4];
	st.local.f32 	[%rd7+4], %f59;
	@%p38 bra 	$L__BB5_48;
	ld.shared.f32 	%f60, [%r42+8];
	st.local.f32 	[%rd7+8], %f60;
$L__BB5_48:
	add.s32 	%r204, %r204, 1;
	setp.eq.s32 	%p39, %r204, %r11;
	@%p39 bra 	$L__BB5_75;
	bra.uni 	$L__BB5_41;
$L__BB5_49:
	.pragma "nounroll";
	add.s32 	%r123, %r211, %r4;
	mad.lo.s32 	%r124, %r123, %r85, %r207;
	shl.b32 	%r125, %r124, 2;
	mov.u32 	%r126, shared_mem;
	add.s32 	%r127, %r126, %r125;
	ld.shared.f32 	%f11, [%r127];
	mul.wide.u32 	%rd34, %r211, 4;
	add.s64 	%rd35, %rd3, %rd34;
	shl.b32 	%r128, %r85, 2;
	add.s32 	%r129, %r127, %r128;
	ld.shared.f32 	%f12, [%r129];
	add.s32 	%r130, %r129, %r128;
	ld.shared.f32 	%f13, [%r130];
	add.s32 	%r131, %r130, %r128;
	ld.shared.f32 	%f14, [%r131];
	st.local.v4.f32 	[%rd35], {%f11, %f12, %f13, %f14};
	add.s32 	%r132, %r131, %r128;
	ld.shared.f32 	%f15, [%r132];
	add.s32 	%r133, %r132, %r128;
	ld.shared.f32 	%f16, [%r133];
	add.s32 	%r134, %r133, %r128;
	ld.shared.f32 	%f17, [%r134];
	add.s32 	%r135, %r134, %r128;
	ld.shared.f32 	%f18, [%r135];
	st.local.v4.f32 	[%rd35+16], {%f15, %f16, %f17, %f18};
	add.s32 	%r211, %r211, 8;
	setp.eq.s32 	%p15, %r211, %r13;
	mov.u32 	%r209, %r13;
	@%p15 bra 	$L__BB5_50;
	bra.uni 	$L__BB5_49;
$L__BB5_50:
	setp.eq.s32 	%p16, %r12, 0;
	@%p16 bra 	$L__BB5_58;
	add.s32 	%r136, %r12, -1;
	setp.lt.u32 	%p17, %r136, 3;
	@%p17 bra 	$L__BB5_53;
	add.s32 	%r137, %r209, %r4;
	mad.lo.s32 	%r138, %r137, %r85, %r207;
	shl.b32 	%r139, %r138, 2;
	mov.u32 	%r140, shared_mem;
	add.s32 	%r141, %r140, %r139;
	ld.shared.f32 	%f19, [%r141];
	mul.wide.u32 	%rd36, %r209, 4;
	add.s64 	%rd37, %rd3, %rd36;
	st.local.f32 	[%rd37], %f19;
	shl.b32 	%r142, %r85, 2;
	add.s32 	%r143, %r141, %r142;
	ld.shared.f32 	%f20, [%r143];
	st.local.f32 	[%rd37+4], %f20;
	add.s32 	%r144, %r143, %r142;
	ld.shared.f32 	%f21, [%r144];
	st.local.f32 	[%rd37+8], %f21;
	add.s32 	%r145, %r144, %r142;
	ld.shared.f32 	%f22, [%r145];
	st.local.f32 	[%rd37+12], %f22;
	add.s32 	%r209, %r209, 4;
$L__BB5_53:
	and.b32  	%r146, %r86, 3;
	setp.eq.s32 	%p18, %r146, 0;
	@%p18 bra 	$L__BB5_58;
	setp.eq.s32 	%p19, %r146, 1;
	@%p19 bra 	$L__BB5_56;
	add.s32 	%r147, %r209, %r4;
	mad.lo.s32 	%r148, %r147, %r85, %r207;
	shl.b32 	%r149, %r148, 2;
	mov.u32 	%r150, shared_mem;
	add.s32 	%r151, %r150, %r149;
	ld.shared.f32 	%f23, [%r151];
	mul.wide.u32 	%rd38, %r209, 4;
	add.s64 	%rd39, %rd3, %rd38;
	st.local.f32 	[%rd39], %f23;
	shl.b32 	%r152, %r85, 2;
	add.s32 	%r153, %r151, %r152;
	ld.shared.f32 	%f24, [%r153];
	st.local.f32 	[%rd39+4], %f24;
	add.s32 	%r209, %r209, 2;
$L__BB5_56:
	and.b32  	%r154, %r86, 1;
	setp.eq.b32 	%p20, %r154, 1;
	not.pred 	%p21, %p20;
	@%p21 bra 	$L__BB5_58;
	add.s32 	%r155, %r209, %r4;
	mad.lo.s32 	%r156, %r155, %r85, %r207;
	shl.b32 	%r157, %r156, 2;
	mov.u32 	%r158, shared_mem;
	add.s32 	%r159, %r158, %r157;
	ld.shared.f32 	%f25, [%r159];
	mul.wide.u32 	%rd40, %r209, 4;
	add.s64 	%rd41, %rd3, %rd40;
	st.local.f32 	[%rd41], %f25;
$L__BB5_58:
	ld.param.u32 	%r198, [matmul_batched_f16_param_8];
	setp.lt.u32 	%p22, %r87, 4;
	mad.lo.s32 	%r50, %r207, %r198, %r5;
	mov.b32 	%r212, 0;
	@%p22 bra 	$L__BB5_61;
	mov.b32 	%r213, 0;
$L__BB5_60:
	add.s32 	%r162, %r50, %r213;
	shl.b32 	%r163, %r162, 2;
	add.s32 	%r164, %r9, %r163;
	ld.shared.f32 	%f26, [%r164];
	mul.wide.u32 	%rd42, %r213, 4;
	add.s64 	%rd43, %rd4, %rd42;
	ld.shared.f32 	%f27, [%r164+4];
	ld.shared.f32 	%f28, [%r164+8];
	ld.shared.f32 	%f29, [%r164+12];
	st.local.v4.f32 	[%rd43], {%f26, %f27, %f28, %f29};
	add.s32 	%r213, %r213, 4;
	setp.eq.s32 	%p23, %r213, %r15;
	mov.u32 	%r212, %r15;
	@%p23 bra 	$L__BB5_61;
	bra.uni 	$L__BB5_60;
$L__BB5_61:
	setp.eq.s32 	%p24, %r14, 0;
	@%p24 bra 	$L__BB5_65;
	setp.eq.s32 	%p25, %r14, 1;
	add.s32 	%r165, %r50, %r212;
	shl.b32 	%r166, %r165, 2;
	add.s32 	%r54, %r9, %r166;
	ld.shared.f32 	%f30, [%r54];
	mul.wide.u32 	%rd44, %r212, 4;
	add.s64 	%rd8, %rd4, %rd44;
	st.local.f32 	[%rd8], %f30;
	@%p25 bra 	$L__BB5_65;
	setp.eq.s32 	%p26, %r14, 2;
	ld.shared.f32 	%f31, [%r54+4];
	st.local.f32 	[%rd8+4], %f31;
	@%p26 bra 	$L__BB5_65;
	ld.shared.f32 	%f32, [%r54+8];
	st.local.f32 	[%rd8+8], %f32;
$L__BB5_65:
	mov.b32 	%r214, 0;
$L__BB5_66:
	mul.wide.u32 	%rd45, %r214, 4;
	add.s64 	%rd46, %rd3, %rd45;
	ld.local.f32 	%f5, [%rd46];
	mul.wide.u32 	%rd47, %r214, 32;
	add.s64 	%rd9, %rd2, %rd47;
	mov.b32 	%r216, 0;
	@%p22 bra 	$L__BB5_69;
	mov.b32 	%r215, 0;
$L__BB5_68:
	mul.wide.u32 	%rd48, %r215, 4;
	add.s64 	%rd49, %rd4, %rd48;
	ld.local.v4.f32 	{%f33, %f34, %f35, %f36}, [%rd49];
	add.s64 	%rd50, %rd9, %rd48;
	ld.local.v4.f32 	{%f37, %f38, %f39, %f40}, [%rd50];
	fma.rn.f32 	%f41, %f5, %f33, %f37;
	fma.rn.f32 	%f42, %f5, %f34, %f38;
	fma.rn.f32 	%f43, %f5, %f35, %f39;
	fma.rn.f32 	%f44, %f5, %f36, %f40;
	st.local.v4.f32 	[%rd50], {%f41, %f42, %f43, %f44};
	add.s32 	%r215, %r215, 4;
	setp.ne.s32 	%p28, %r215, %r15;
	mov.u32 	%r216, %r15;
	@%p28 bra 	$L__BB5_68;
$L__BB5_69:
	@%p24 bra 	$L__BB5_73;
	setp.eq.s32 	%p30, %r14, 1;
	mul.wide.u32 	%rd51, %r216, 4;
	add.s64 	%rd10, %rd4, %rd51;
	ld.local.f32 	%f45, [%rd10];
	add.s64 	%rd11, %rd9, %rd51;
	ld.local.f32 	%f46, [%rd11];
	fma.rn.f32 	%f47, %f5, %f45, %f46;
	st.local.f32 	[%rd11], %f47;
	@%p30 bra 	$L__BB5_73;
	setp.eq.s32 	%p31, %r14, 2;
	ld.local.f32 	%f48, [%rd10+4];
	ld.local.f32 	%f49, [%rd11+4];
	fma.rn.f32 	%f50, %f5, %f48, %f49;
	st.local.f32 	[%rd11+4], %f50;
	@%p31 bra 	$L__BB5_73;
	ld.local.f32 	%f51, [%rd10+8];
	ld.local.f32 	%f52, [%rd11+8];
	fma.rn.f32 	%f53, %f5, %f51, %f52;
	st.local.f32 	[%rd11+8], %f53;
$L__BB5_73:
	add.s32 	%r214, %r214, 1;
	setp.ne.s32 	%p32, %r214, %r86;
	@%p32 bra 	$L__BB5_66;
	add.s32 	%r207, %r207, 1;
	setp.ne.s32 	%p33, %r207, %r11;
	@%p33 bra 	$L__BB5_35;
$L__BB5_75:
	bar.sync 	0;
	add.s32 	%r201, %r201, 1;
	setp.lt.u32 	%p40, %r201, %r16;
	@%p40 bra 	$L__BB5_28;
	bra.uni 	$L__BB5_3;

}
	// .globl	matmul_bf16
.visible .entry matmul_bf16(
	.param .u64 .ptr .align 1 matmul_bf16_param_0,
	.param .u64 .ptr .align 1 matmul_bf16_param_1,
	.param .u64 .ptr .align 1 matmul_bf16_param_2,
	.param .u32 matmul_bf16_param_3,
	.param .u32 matmul_bf16_param_4,
	.param .u32 matmul_bf16_param_5,
	.param .u32 matmul_bf16_param_6,
	.param .u32 matmul_bf16_param_7,
	.param .u32 matmul_bf16_param_8,
	.param .u32 matmul_bf16_param_9,
	.param .u32 matmul_bf16_param_10
)
{
	.local .align 16 .b8 	__local_depot6[320];
	.reg .b64 	%SP;
	.reg .b64 	%SPL;
	.reg .pred 	%p<55>;
	.reg .b16 	%rs<10>;
	.reg .b32 	%r<201>;
	.reg .b32 	%f<70>;
	.reg .b64 	%rd<69>;

	mov.u64 	%SPL, __local_depot6;
	ld.param.u64 	%rd17, [matmul_bf16_param_2];
	ld.param.u32 	%r80, [matmul_bf16_param_3];
	ld.param.u32 	%r81, [matmul_bf16_param_4];
	ld.param.u32 	%r82, [matmul_bf16_param_5];
	ld.param.u32 	%r87, [matmul_bf16_param_6];
	ld.param.u32 	%r83, [matmul_bf16_param_7];
	ld.param.u32 	%r84, [matmul_bf16_param_8];
	ld.param.u32 	%r85, [matmul_bf16_param_9];
	ld.param.u32 	%r86, [matmul_bf16_param_10];
	cvta.to.global.u64 	%rd1, %rd17;
	add.u64 	%rd2, %SPL, 0;
	add.u64 	%rd3, %SPL, 256;
	add.u64 	%rd4, %SPL, 288;
	mul.lo.s32 	%r1, %r84, %r87;
	mov.u32 	%r88, %tid.x;
	mov.u32 	%r89, %tid.y;
	div.u32 	%r90, %r83, %r86;
	mov.u32 	%r91, %ctaid.y;
	mul.lo.s32 	%r2, %r87, %r91;
	mov.u32 	%r92, %ctaid.x;
	mul.lo.s32 	%r3, %r83, %r92;
	mul.lo.s32 	%r4, %r85, %r89;
	mul.lo.s32 	%r5, %r86, %r88;
	mov.f32 	%f6, 0f00000000;
	st.local.v4.f32 	[%rd2], {%f6, %f6, %f6, %f6};
	st.local.v4.f32 	[%rd2+16], {%f6, %f6, %f6, %f6};
	st.local.v4.f32 	[%rd2+32], {%f6, %f6, %f6, %f6};
	st.local.v4.f32 	[%rd2+48], {%f6, %f6, %f6, %f6};
	st.local.v4.f32 	[%rd2+64], {%f6, %f6, %f6, %f6};
	st.local.v4.f32 	[%rd2+80], {%f6, %f6, %f6, %f6};
	st.local.v4.f32 	[%rd2+96], {%f6, %f6, %f6, %f6};
	st.local.v4.f32 	[%rd2+112], {%f6, %f6, %f6, %f6};
	st.local.v4.f32 	[%rd2+128], {%f6, %f6, %f6, %f6};
	st.local.v4.f32 	[%rd2+144], {%f6, %f6, %f6, %f6};
	st.local.v4.f32 	[%rd2+160], {%f6, %f6, %f6, %f6};
	st.local.v4.f32 	[%rd2+176], {%f6, %f6, %f6, %f6};
	st.local.v4.f32 	[%rd2+192], {%f6, %f6, %f6, %f6};
	st.local.v4.f32 	[%rd2+208], {%f6, %f6, %f6, %f6};
	st.local.v4.f32 	[%rd2+224], {%f6, %f6, %f6, %f6};
	st.local.v4.f32 	[%rd2+240], {%f6, %f6, %f6, %f6};
	add.s32 	%r93, %r82, -1;
	add.s32 	%r6, %r93, %r84;
	setp.lt.u32 	%p1, %r6, %r93;
	mad.lo.s32 	%r7, %r90, %r89, %r88;
	mov.u32 	%r94, %ntid.x;
	mov.u32 	%r95, %ntid.y;
	mul.lo.s32 	%r8, %r94, %r95;
	@%p1 bra 	$L__BB6_2;
	shl.b32 	%r97, %r1, 2;
	mov.u32 	%r98, shared_mem;
	add.s32 	%r9, %r98, %r97;
	mul.lo.s32 	%r10, %r84, %r83;
	max.u32 	%r99, %r86, 1;
	max.u32 	%r11, %r84, 1;
	and.b32  	%r12, %r85, 7;
	and.b32  	%r13, %r85, -8;
	and.b32  	%r14, %r99, 3;
	and.b32  	%r15, %r99, -4;
	div.u32 	%r16, %r6, %r84;
	mov.b32 	%r180, 0;
	bra.uni 	$L__BB6_27;
$L__BB6_2:
	setp.eq.s32 	%p40, %r85, 0;
	@%p40 bra 	$L__BB6_26;
	add.s32 	%r17, %r4, %r2;
	add.s32 	%r18, %r5, %r3;
	max.u32 	%r170, %r86, 1;
	and.b32  	%r19, %r170, 3;
	and.b32  	%r20, %r170, -4;
	neg.s32 	%r21, %r20;
	add.s64 	%rd5, %rd2, 8;
	add.s32 	%r22, %r18, 3;
	mov.b32 	%r196, 0;
$L__BB6_4:
	add.s32 	%r65, %r17, %r196;
	setp.ge.u32 	%p41, %r65, %r80;
	@%p41 bra 	$L__BB6_25;
	setp.lt.u32 	%p42, %r86, 4;
	mul.lo.s32 	%r66, %r65, %r81;
	mov.b32 	%r200, 0;
	@%p42 bra 	$L__BB6_16;
	mul.wide.u32 	%rd48, %r196, 32;
	add.s64 	%rd68, %rd5, %rd48;
	add.s32 	%r197, %r18, %r66;
	mov.u32 	%r198, %r22;
	mov.u32 	%r199, %r21;
$L__BB6_7:
	add.s32 	%r71, %r198, -2;
	add.s32 	%r172, %r198, -3;
	setp.ge.u32 	%p43, %r172, %r81;
	@%p43 bra 	$L__BB6_9;
	ld.local.f32 	%f61, [%rd68+-8];
	// begin inline asm
	{  cvt.rn.bf16.f32 %rs3, %f61;}

	// end inline asm
	mul.wide.u32 	%rd49, %r197, 2;
	add.s64 	%rd50, %rd1, %rd49;
	st.global.u16 	[%rd50], %rs3;
$L__BB6_9:
	setp.ge.u32 	%p44, %r71, %r81;
	@%p44 bra 	$L__BB6_11;
	ld.local.f32 	%f62, [%rd68+-4];
	// begin inline asm
	{  cvt.rn.bf16.f32 %rs4, %f62;}

	// end inline asm
	add.s32 	%r173, %r197, 1;
	mul.wide.u32 	%rd51, %r173, 2;
	add.s64 	%rd52, %rd1, %rd51;
	st.global.u16 	[%rd52], %rs4;
$L__BB6_11:
	add.s32 	%r174, %r71, 1;
	setp.ge.u32 	%p45, %r174, %r81;
	@%p45 bra 	$L__BB6_13;
	ld.local.f32 	%f63, [%rd68];
	// begin inline asm
	{  cvt.rn.bf16.f32 %rs5, %f63;}

	// end inline asm
	add.s32 	%r175, %r197, 2;
	mul.wide.u32 	%rd53, %r175, 2;
	add.s64 	%rd54, %rd1, %rd53;
	st.global.u16 	[%rd54], %rs5;
$L__BB6_13:
	setp.ge.u32 	%p46, %r198, %r81;
	@%p46 bra 	$L__BB6_15;
	ld.local.f32 	%f64, [%rd68+4];
	// begin inline asm
	{  cvt.rn.bf16.f32 %rs6, %f64;}

	// end inline asm
	add.s32 	%r176, %r197, 3;
	mul.wide.u32 	%rd55, %r176, 2;
	add.s64 	%rd56, %rd1, %rd55;
	st.global.u16 	[%rd56], %rs6;
$L__BB6_15:
	add.s32 	%r199, %r199, 4;
	add.s64 	%rd68, %rd68, 16;
	add.s32 	%r198, %r198, 4;
	add.s32 	%r197, %r197, 4;
	setp.ne.s32 	%p47, %r199, 0;
	mov.u32 	%r200, %r20;
	@%p47 bra 	$L__BB6_7;
$L__BB6_16:
	setp.eq.s32 	%p48, %r19, 0;
	@%p48 bra 	$L__BB6_25;
	add.s32 	%r76, %r18, %r200;
	setp.ge.u32 	%p49, %r76, %r81;
	mul.wide.u32 	%rd57, %r196, 32;
	add.s64 	%rd58, %rd2, %rd57;
	mul.wide.u32 	%rd59, %r200, 4;
	add.s64 	%rd14, %rd58, %rd59;
	@%p49 bra 	$L__BB6_19;
	ld.local.f32 	%f65, [%rd14];
	// begin inline asm
	{  cvt.rn.bf16.f32 %rs7, %f65;}

	// end inline asm
	add.s32 	%r177, %r76, %r66;
	mul.wide.u32 	%rd60, %r177, 2;
	add.s64 	%rd61, %rd1, %rd60;
	st.global.u16 	[%rd61], %rs7;
$L__BB6_19:
	setp.eq.s32 	%p50, %r19, 1;
	@%p50 bra 	$L__BB6_25;
	add.s32 	%r77, %r76, 1;
	setp.ge.u32 	%p51, %r77, %r81;
	@%p51 bra 	$L__BB6_22;
	ld.local.f32 	%f66, [%rd14+4];
	// begin inline asm
	{  cvt.rn.bf16.f32 %rs8, %f66;}

	// end inline asm
	add.s32 	%r178, %r77, %r66;
	mul.wide.u32 	%rd62, %r178, 2;
	add.s64 	%rd63, %rd1, %rd62;
	st.global.u16 	[%rd63], %rs8;
$L__BB6_22:
	setp.eq.s32 	%p52, %r19, 2;
	@%p52 bra 	$L__BB6_25;
	add.s32 	%r78, %r76, 2;
	setp.ge.u32 	%p53, %r78, %r81;
	@%p53 bra 	$L__BB6_25;
	ld.local.f32 	%f67, [%rd14+8];
	// begin inline asm
	{  cvt.rn.bf16.f32 %rs9, %f67;}

	// end inline asm
	add.s32 	%r179, %r78, %r66;
	mul.wide.u32 	%rd64, %r179, 2;
	add.s64 	%rd65, %rd1, %rd64;
	st.global.u16 	[%rd65], %rs9;
$L__BB6_25:
	add.s32 	%r196, %r196, 1;
	setp.ne.s32 	%p54, %r196, %r85;
	@%p54 bra 	$L__BB6_4;
$L__BB6_26:
	ret;
$L__BB6_27:
	setp.ge.u32 	%p2, %r7, %r1;
	mul.lo.s32 	%r24, %r180, %r84;
	mov.u32 	%r181, %r7;
	@%p2 bra 	$L__BB6_28;
	bra.uni 	$L__BB6_36;
$L__BB6_28:
	setp.ge.u32 	%p7, %r7, %r10;
	mov.u32 	%r182, %r7;
	@%p7 bra 	$L__BB6_32;
$L__BB6_29:
	div.u32 	%r32, %r182, %r83;
	mul.lo.s32 	%r106, %r32, %r83;
	sub.s32 	%r33, %r182, %r106;
	add.s32 	%r34, %r32, %r24;
	add.s32 	%r35, %r33, %r3;
	setp.ge.u32 	%p8, %r34, %r82;
	setp.ge.u32 	%p9, %r35, %r81;
	mov.f32 	%f69, 0f00000000;
	or.pred  	%p10, %p8, %p9;
	@%p10 bra 	$L__BB6_31;
	ld.param.u64 	%rd67, [matmul_bf16_param_1];
	mad.lo.s32 	%r107, %r34, %r81, %r35;
	cvta.to.global.u64 	%rd24, %rd67;
	mul.wide.u32 	%rd25, %r107, 2;
	add.s64 	%rd26, %rd24, %rd25;
	ld.global.nc.u16 	%rs2, [%rd26];
	// begin inline asm
	{ cvt.f32.bf16 %f69, %rs2;}

	// end inline asm
$L__BB6_31:
	mad.lo.s32 	%r108, %r32, %r83, %r33;
	shl.b32 	%r109, %r108, 2;
	add.s32 	%r110, %r9, %r109;
	st.shared.f32 	[%r110], %f69;
	add.s32 	%r182, %r182, %r8;
	setp.lt.u32 	%p11, %r182, %r10;
	@%p11 bra 	$L__BB6_29;
$L__BB6_32:
	setp.eq.s32 	%p12, %r85, 0;
	bar.sync 	0;
	@%p12 bra 	$L__BB6_39;
	mov.b32 	%r186, 0;
$L__BB6_34:
	setp.lt.u32 	%p13, %r85, 8;
	mov.b32 	%r188, 0;
	@%p13 bra 	$L__BB6_49;
	mov.b32 	%r190, 0;
	bra.uni 	$L__BB6_48;
$L__BB6_36:
	div.u32 	%r26, %r181, %r84;
	mul.lo.s32 	%r100, %r26, %r84;
	sub.s32 	%r27, %r181, %r100;
	add.s32 	%r28, %r26, %r2;
	add.s32 	%r29, %r27, %r24;
	setp.ge.u32 	%p3, %r28, %r80;
	setp.ge.u32 	%p4, %r29, %r82;
	mov.f32 	%f68, 0f00000000;
	or.pred  	%p5, %p3, %p4;
	@%p5 bra 	$L__BB6_38;
	ld.param.u64 	%rd66, [matmul_bf16_param_0];
	mad.lo.s32 	%r101, %r28, %r82, %r29;
	cvta.to.global.u64 	%rd21, %rd66;
	mul.wide.u32 	%rd22, %r101, 2;
	add.s64 	%rd23, %rd21, %rd22;
	ld.global.nc.u16 	%rs1, [%rd23];
	// begin inline asm
	{ cvt.f32.bf16 %f68, %rs1;}

	// end inline asm
$L__BB6_38:
	mad.lo.s32 	%r102, %r26, %r84, %r27;
	shl.b32 	%r103, %r102, 2;
	mov.u32 	%r104, shared_mem;
	add.s32 	%r105, %r104, %r103;
	st.shared.f32 	[%r105], %f68;
	add.s32 	%r181, %r181, %r8;
	setp.lt.u32 	%p6, %r181, %r1;
	@%p6 bra 	$L__BB6_36;
	bra.uni 	$L__BB6_28;
$L__BB6_39:
	mov.b32 	%r183, 0;
$L__BB6_40:
	setp.lt.u32 	%p33, %r86, 4;
	mad.lo.s32 	%r38, %r183, %r83, %r5;
	mov.b32 	%r185, 0;
	@%p33 bra 	$L__BB6_43;
	mov.b32 	%r184, 0;
$L__BB6_42:
	add.s32 	%r164, %r38, %r184;
	shl.b32 	%r165, %r164, 2;
	add.s32 	%r166, %r9, %r165;
	ld.shared.f32 	%f54, [%r166];
	mul.wide.u32 	%rd45, %r184, 4;
	add.s64 	%rd46, %rd4, %rd45;
	ld.shared.f32 	%f55, [%r166+4];
	ld.shared.f32 	%f56, [%r166+8];
	ld.shared.f32 	%f57, [%r166+12];
	st.local.v4.f32 	[%rd46], {%f54, %f55, %f56, %f57};
	add.s32 	%r184, %r184, 4;
	setp.ne.s32 	%p34, %r184, %r15;
	mov.u32 	%r185, %r15;
	@%p34 bra 	$L__BB6_42;
$L__BB6_43:
	setp.eq.s32 	%p35, %r14, 0;
	@%p35 bra 	$L__BB6_47;
	setp.eq.s32 	%p36, %r14, 1;
	add.s32 	%r167, %r38, %r185;
	shl.b32 	%r168, %r167, 2;
	add.s32 	%r42, %r9, %r168;
	ld.shared.f32 	%f58, [%r42];
	mul.wide.u32 	%rd47, %r185, 4;
	add.s64 	%rd6, %rd4, %rd47;
	st.local.f32 	[%rd6], %f58;
	@%p36 bra 	$L__BB6_47;
	setp.eq.s32 	%p37, %r14, 2;
	ld.shared.f32 	%f59, [%r42+4];
	st.local.f32 	[%rd6+4], %f59;
	@%p37 bra 	$L__BB6_47;
	ld.shared.f32 	%f60, [%r42+8];
	st.local.f32 	[%rd6+8], %f60;
$L__BB6_47:
	add.s32 	%r183, %r183, 1;
	setp.eq.s32 	%p38, %r183, %r11;
	@%p38 bra 	$L__BB6_74;
	bra.uni 	$L__BB6_40;
$L__BB6_48:
	.pragma "nounroll";
	add.s32 	%r114, %r190, %r4;
	mad.lo.s32 	%r115, %r114, %r84, %r186;
	shl.b32 	%r116, %r115, 2;
	mov.u32 	%r117, shared_mem;
	add.s32 	%r118, %r117, %r116;
	ld.shared.f32 	%f11, [%r118];
	mul.wide.u32 	%rd27, %r190, 4;
	add.s64 	%rd28, %rd3, %rd27;
	shl.b32 	%r119, %r84, 2;
	add.s32 	%r120, %r118, %r119;
	ld.shared.f32 	%f12, [%r120];
	add.s32 	%r121, %r120, %r119;
	ld.shared.f32 	%f13, [%r121];
	add.s32 	%r122, %r121, %r119;
	ld.shared.f32 	%f14, [%r122];
	st.local.v4.f32 	[%rd28], {%f11, %f12, %f13, %f14};
	add.s32 	%r123, %r122, %r119;
	ld.shared.f32 	%f15, [%r123];
	add.s32 	%r124, %r123, %r119;
	ld.shared.f32 	%f16, [%r124];
	add.s32 	%r125, %r124, %r119;
	ld.shared.f32 	%f17, [%r125];
	add.s32 	%r126, %r125, %r119;
	ld.shared.f32 	%f18, [%r126];
	st.local.v4.f32 	[%rd28+16], {%f15, %f16, %f17, %f18};
	add.s32 	%r190, %r190, 8;
	setp.eq.s32 	%p14, %r190, %r13;
	mov.u32 	%r188, %r13;
	@%p14 bra 	$L__BB6_49;
	bra.uni 	$L__BB6_48;
$L__BB6_49:
	setp.eq.s32 	%p15, %r12, 0;
	@%p15 bra 	$L__BB6_57;
	add.s32 	%r127, %r12, -1;
	setp.lt.u32 	%p16, %r127, 3;
	@%p16 bra 	$L__BB6_52;
	add.s32 	%r128, %r188, %r4;
	mad.lo.s32 	%r129, %r128, %r84, %r186;
	shl.b32 	%r130, %r129, 2;
	mov.u32 	%r131, shared_mem;
	add.s32 	%r132, %r131, %r130;
	ld.shared.f32 	%f19, [%r132];
	mul.wide.u32 	%rd29, %r188, 4;
	add.s64 	%rd30, %rd3, %rd29;
	st.local.f32 	[%rd30], %f19;
	shl.b32 	%r133, %r84, 2;
	add.s32 	%r134, %r132, %r133;
	ld.shared.f32 	%f20, [%r134];
	st.local.f32 	[%rd30+4], %f20;
	add.s32 	%r135, %r134, %r133;
	ld.shared.f32 	%f21, [%r135];
	st.local.f32 	[%rd30+8], %f21;
	add.s32 	%r136, %r135, %r133;
	ld.shared.f32 	%f22, [%r136];
	st.local.f32 	[%rd30+12], %f22;
	add.s32 	%r188, %r188, 4;
$L__BB6_52:
	and.b32  	%r137, %r85, 3;
	setp.eq.s32 	%p17, %r137, 0;
	@%p17 bra 	$L__BB6_57;
	setp.eq.s32 	%p18, %r137, 1;
	@%p18 bra 	$L__BB6_55;
	add.s32 	%r138, %r188, %r4;
	mad.lo.s32 	%r139, %r138, %r84, %r186;
	shl.b32 	%r140, %r139, 2;
	mov.u32 	%r141, shared_mem;
	add.s32 	%r142, %r141, %r140;
	ld.shared.f32 	%f23, [%r142];
	mul.wide.u32 	%rd31, %r188, 4;
	add.s64 	%rd32, %rd3, %rd31;
	st.local.f32 	[%rd32], %f23;
	shl.b32 	%r143, %r84, 2;
	add.s32 	%r144, %r142, %r143;
	ld.shared.f32 	%f24, [%r144];
	st.local.f32 	[%rd32+4], %f24;
	add.s32 	%r188, %r188, 2;
$L__BB6_55:
	and.b32  	%r145, %r85, 1;
	setp.eq.b32 	%p19, %r145, 1;
	not.pred 	%p20, %p19;
	@%p20 bra 	$L__BB6_57;
	add.s32 	%r146, %r188, %r4;
	mad.lo.s32 	%r147, %r146, %r84, %r186;
	shl.b32 	%r148, %r147, 2;
	mov.u32 	%r149, shared_mem;
	add.s32 	%r150, %r149, %r148;
	ld.shared.f32 	%f25, [%r150];
	mul.wide.u32 	%rd33, %r188, 4;
	add.s64 	%rd34, %rd3, %rd33;
	st.local.f32 	[%rd34], %f25;
$L__BB6_57:
	setp.lt.u32 	%p21, %r86, 4;
	mad.lo.s32 	%r50, %r186, %r83, %r5;
	mov.b32 	%r191, 0;
	@%p21 bra 	$L__BB6_60;
	mov.b32 	%r192, 0;
$L__BB6_59:
	add.s32 	%r153, %r50, %r192;
	shl.b32 	%r154, %r153, 2;
	add.s32 	%r155, %r9, %r154;
	ld.shared.f32 	%f26, [%r155];
	mul.wide.u32 	%rd35, %r192, 4;
	add.s64 	%rd36, %rd4, %rd35;
	ld.shared.f32 	%f27, [%r155+4];
	ld.shared.f32 	%f28, [%r155+8];
	ld.shared.f32 	%f29, [%r155+12];
	st.local.v4.f32 	[%rd36], {%f26, %f27, %f28, %f29};
	add.s32 	%r192, %r192, 4;
	setp.eq.s32 	%p22, %r192, %r15;
	mov.u32 	%r191, %r15;
	@%p22 bra 	$L__BB6_60;
	bra.uni 	$L__BB6_59;
$L__BB6_60:
	setp.eq.s32 	%p23, %r14, 0;
	@%p23 bra 	$L__BB6_64;
	setp.eq.s32 	%p24, %r14, 1;
	add.s32 	%r156, %r50, %r191;
	shl.b32 	%r157, %r156, 2;
	add.s32 	%r54, %r9, %r157;
	ld.shared.f32 	%f30, [%r54];
	mul.wide.u32 	%rd37, %r191, 4;
	add.s64 	%rd7, %rd4, %rd37;
	st.local.f32 	[%rd7], %f30;
	@%p24 bra 	$L__BB6_64;
	setp.eq.s32 	%p25, %r14, 2;
	ld.shared.f32 	%f31, [%r54+4];
	st.local.f32 	[%rd7+4], %f31;
	@%p25 bra 	$L__BB6_64;
	ld.shared.f32 	%f32, [%r54+8];
	st.local.f32 	[%rd7+8], %f32;
$L__BB6_64:
	mov.b32 	%r193, 0;
$L__BB6_65:
	mul.wide.u32 	%rd38, %r193, 4;
	add.s64 	%rd39, %rd3, %rd38;
	ld.local.f32 	%f5, [%rd39];
	mul.wide.u32 	%rd40, %r193, 32;
	add.s64 	%rd8, %rd2, %rd40;
	mov.b32 	%r195, 0;
	@%p21 bra 	$L__BB6_68;
	mov.b32 	%r194, 0;
$L__BB6_67:
	mul.wide.u32 	%rd41, %r194, 4;
	add.s64 	%rd42, %rd4, %rd41;
	ld.local.v4.f32 	{%f33, %f34, %f35, %f36}, [%rd42];
	add.s64 	%rd43, %rd8, %rd41;
	ld.local.v4.f32 	{%f37, %f38, %f39, %f40}, [%rd43];
	fma.rn.f32 	%f41, %f5, %f33, %f37;
	fma.rn.f32 	%f42, %f5, %f34, %f38;
	fma.rn.f32 	%f43, %f5, %f35, %f39;
	fma.rn.f32 	%f44, %f5, %f36, %f40;
	st.local.v4.f32 	[%rd43], {%f41, %f42, %f43, %f44};
	add.s32 	%r194, %r194, 4;
	setp.ne.s32 	%p27, %r194, %r15;
	mov.u32 	%r195, %r15;
	@%p27 bra 	$L__BB6_67;
$L__BB6_68:
	@%p23 bra 	$L__BB6_72;
	setp.eq.s32 	%p29, %r14, 1;
	mul.wide.u32 	%rd44, %r195, 4;
	add.s64 	%rd9, %rd4, %rd44;
	ld.local.f32 	%f45, [%rd9];
	add.s64 	%rd10, %rd8, %rd44;
	ld.local.f32 	%f46, [%rd10];
	fma.rn.f32 	%f47, %f5, %f45, %f46;
	st.local.f32 	[%rd10], %f47;
	@%p29 bra 	$L__BB6_72;
	setp.eq.s32 	%p30, %r14, 2;
	ld.local.f32 	%f48, [%rd9+4];
	ld.local.f32 	%f49, [%rd10+4];
	fma.rn.f32 	%f50, %f5, %f48, %f49;
	st.local.f32 	[%rd10+4], %f50;
	@%p30 bra 	$L__BB6_72;
	ld.local.f32 	%f51, [%rd9+8];
	ld.local.f32 	%f52, [%rd10+8];
	fma.rn.f32 	%f53, %f5, %f51, %f52;
	st.local.f32 	[%rd10+8], %f53;
$L__BB6_72:
	add.s32 	%r193, %r193, 1;
	setp.ne.s32 	%p31, %r193, %r85;
	@%p31 bra 	$L__BB6_65;
	add.s32 	%r186, %r186, 1;
	setp.ne.s32 	%p32, %r186, %r11;
	@%p32 bra 	$L__BB6_34;
$L__BB6_74:
	bar.sync 	0;
	add.s32 	%r180, %r180, 1;
	setp.lt.u32 	%p39, %r180, %r16;
	@%p39 bra 	$L__BB6_27;
	bra.uni 	$L__BB6_2;

}
	// .globl	matmul_batched_bf16
.visible .entry matmul_batched_bf16(
	.param .u64 .ptr .align 1 matmul_batched_bf16_param_0,
	.param .u64 .ptr .align 1 matmul_batched_bf16_param_1,
	.param .u64 .ptr .align 1 matmul_batched_bf16_param_2,
	.param .u32 matmul_batched_bf16_param_3,
	.param .u32 matmul_batched_bf16_param_4,
	.param .u32 matmul_batched_bf16_param_5,
	.param .u32 matmul_batched_bf16_param_6,
	.param .u32 matmul_batched_bf16_param_7,
	.param .u32 matmul_batched_bf16_param_8,
	.param .u32 matmul_batched_bf16_param_9,
	.param .u32 matmul_batched_bf16_param_10,
	.param .u32 matmul_batched_bf16_param_11
)
{
	.local .align 16 .b8 	__local_depot7[320];
	.reg .b64 	%SP;
	.reg .b64 	%SPL;
	.reg .pred 	%p<56>;
	.reg .b16 	%rs<10>;
	.reg .b32 	%r<222>;
	.reg .b32 	%f<70>;
	.reg .b64 	%rd<90>;

	mov.u64 	%SPL, __local_depot7;
	ld.param.u64 	%rd18, [matmul_batched_bf16_param_2];
	ld.param.u32 	%r88, [matmul_batched_bf16_param_3];
	ld.param.u32 	%r81, [matmul_batched_bf16_param_5];
	ld.param.u32 	%r82, [matmul_batched_bf16_param_6];
	ld.param.u32 	%r83, [matmul_batched_bf16_param_7];
	ld.param.u32 	%r85, [matmul_batched_bf16_param_9];
	ld.param.u32 	%r86, [matmul_batched_bf16_param_10];
	ld.param.u32 	%r87, [matmul_batched_bf16_param_11];
	cvta.to.global.u64 	%rd1, %rd18;
	add.u64 	%rd2, %SPL, 0;
	add.u64 	%rd3, %SPL, 256;
	add.u64 	%rd4, %SPL, 288;
	mul.lo.s32 	%r1, %r85, %r83;
	mov.u32 	%r2, %ctaid.z;
	setp.ge.u32 	%p1, %r2, %r88;
	@%p1 bra 	$L__BB7_27;
	ld.param.u32 	%r194, [matmul_batched_bf16_param_8];
	ld.param.u32 	%r190, [matmul_batched_bf16_param_4];
	mul.lo.s32 	%r89, %r190, %r2;
	mul.lo.s32 	%r90, %r89, %r81;
	cvt.u64.u32 	%rd5, %r90;
	mov.u32 	%r91, %tid.x;
	mov.u32 	%r92, %tid.y;
	div.u32 	%r93, %r194, %r87;
	mov.u32 	%r94, %ctaid.y;
	mul.lo.s32 	%r3, %r83, %r94;
	mul.lo.s32 	%r4, %r86, %r92;
	mul.lo.s32 	%r5, %r87, %r91;
	mov.f32 	%f6, 0f00000000;
	st.local.v4.f32 	[%rd2], {%f6, %f6, %f6, %f6};
	st.local.v4.f32 	[%rd2+16], {%f6, %f6, %f6, %f6};
	st.local.v4.f32 	[%rd2+32], {%f6, %f6, %f6, %f6};
	st.local.v4.f32 	[%rd2+48], {%f6, %f6, %f6, %f6};
	st.local.v4.f32 	[%rd2+64], {%f6, %f6, %f6, %f6};
	st.local.v4.f32 	[%rd2+80], {%f6, %f6, %f6, %f6};
	st.local.v4.f32 	[%rd2+96], {%f6, %f6, %f6, %f6};
	st.local.v4.f32 	[%rd2+112], {%f6, %f6, %f6, %f6};
	st.local.v4.f32 	[%rd2+128], {%f6, %f6, %f6, %f6};
	st.local.v4.f32 	[%rd2+144], {%f6, %f6, %f6, %f6};
	st.local.v4.f32 	[%rd2+160], {%f6, %f6, %f6, %f6};
	st.local.v4.f32 	[%rd2+176], {%f6, %f6, %f6, %f6};
	st.local.v4.f32 	[%rd2+192], {%f6, %f6, %f6, %f6};
	st.local.v4.f32 	[%rd2+208], {%f6, %f6, %f6, %f6};
	st.local.v4.f32 	[%rd2+224], {%f6, %f6, %f6, %f6};
	st.local.v4.f32 	[%rd2+240], {%f6, %f6, %f6, %f6};
	add.s32 	%r95, %r82, -1;
	add.s32 	%r6, %r95, %r85;
	setp.lt.u32 	%p2, %r6, %r95;
	mad.lo.s32 	%r7, %r93, %r92, %r91;
	mov.u32 	%r96, %ntid.x;
	mov.u32 	%r97, %ntid.y;
	mul.lo.s32 	%r8, %r96, %r97;
	@%p2 bra 	$L__BB7_3;
	ld.param.u32 	%r195, [matmul_batched_bf16_param_8];
	shl.b32 	%r99, %r1, 2;
	mov.u32 	%r100, shared_mem;
	add.s32 	%r9, %r100, %r99;
	mul.lo.s32 	%r10, %r85, %r195;
	max.u32 	%r101, %r87, 1;
	max.u32 	%r11, %r85, 1;
	and.b32  	%r12, %r86, 7;
	and.b32  	%r13, %r86, -8;
	and.b32  	%r14, %r101, 3;
	and.b32  	%r15, %r101, -4;
	div.u32 	%r16, %r6, %r85;
	mov.b32 	%r201, 0;
	bra.uni 	$L__BB7_28;
$L__BB7_3:
	setp.eq.s32 	%p41, %r86, 0;
	@%p41 bra 	$L__BB7_27;
	ld.param.u32 	%r200, [matmul_batched_bf16_param_8];
	add.s32 	%r17, %r4, %r3;
	mov.u32 	%r179, %ctaid.x;
	mad.lo.s32 	%r18, %r200, %r179, %r5;
	max.u32 	%r180, %r87, 1;
	and.b32  	%r19, %r180, 3;
	and.b32  	%r20, %r180, -4;
	neg.s32 	%r21, %r20;
	add.s64 	%rd6, %rd2, 8;
	add.s32 	%r22, %r18, 3;
	mov.b32 	%r217, 0;
$L__BB7_5:
	ld.param.u32 	%r193, [matmul_batched_bf16_param_4];
	add.s32 	%r65, %r17, %r217;
	setp.ge.u32 	%p42, %r65, %r193;
	@%p42 bra 	$L__BB7_26;
	setp.lt.u32 	%p43, %r87, 4;
	mul.lo.s32 	%r66, %r65, %r81;
	mov.b32 	%r221, 0;
	@%p43 bra 	$L__BB7_17;
	mul.wide.u32 	%rd55, %r217, 32;
	add.s64 	%rd89, %rd6, %rd55;
	add.s32 	%r218, %r18, %r66;
	mov.u32 	%r219, %r22;
	mov.u32 	%r220, %r21;
$L__BB7_8:
	add.s32 	%r71, %r219, -2;
	add.s32 	%r182, %r219, -3;
	setp.ge.u32 	%p44, %r182, %r81;
	@%p44 bra 	$L__BB7_10;
	ld.local.f32 	%f61, [%rd89+-8];
	// begin inline asm
	{  cvt.rn.bf16.f32 %rs3, %f61;}

	// end inline asm
	cvt.u64.u32 	%rd56, %r218;
	add.s64 	%rd57, %rd56, %rd5;
	shl.b64 	%rd58, %rd57, 1;
	add.s64 	%rd59, %rd1, %rd58;
	st.global.u16 	[%rd59], %rs3;
$L__BB7_10:
	setp.ge.u32 	%p45, %r71, %r81;
	@%p45 bra 	$L__BB7_12;
	ld.local.f32 	%f62, [%rd89+-4];
	// begin inline asm
	{  cvt.rn.bf16.f32 %rs4, %f62;}

	// end inline asm
	add.s32 	%r183, %r218, 1;
	cvt.u64.u32 	%rd60, %r183;
	add.s64 	%rd61, %rd60, %rd5;
	shl.b64 	%rd62, %rd61, 1;
	add.s64 	%rd63, %rd1, %rd62;
	st.global.u16 	[%rd63], %rs4;
$L__BB7_12:
	add.s32 	%r184, %r71, 1;
	setp.ge.u32 	%p46, %r184, %r81;
	@%p46 bra 	$L__BB7_14;
	ld.local.f32 	%f63, [%rd89];
	// begin inline asm
	{  cvt.rn.bf16.f32 %rs5, %f63;}

	// end inline asm
	add.s32 	%r185, %r218, 2;
	cvt.u64.u32 	%rd64, %r185;
	add.s64 	%rd65, %rd64, %rd5;
	shl.b64 	%rd66, %rd65, 1;
	add.s64 	%rd67, %rd1, %rd66;
	st.global.u16 	[%rd67], %rs5;
$L__BB7_14:
	setp.ge.u32 	%p47, %r219, %r81;
	@%p47 bra 	$L__BB7_16;
	ld.local.f32 	%f64, [%rd89+4];
	// begin inline asm
	{  cvt.rn.bf16.f32 %rs6, %f64;}

	// end inline asm
	add.s32 	%r186, %r218, 3;
	cvt.u64.u32 	%rd68, %r186;
	add.s64 	%rd69, %rd68, %rd5;
	shl.b64 	%rd70, %rd69, 1;
	add.s64 	%rd71, %rd1, %rd70;
	st.global.u16 	[%rd71], %rs6;
$L__BB7_16:
	add.s32 	%r220, %r220, 4;
	add.s64 	%rd89, %rd89, 16;
	add.s32 	%r219, %r219, 4;
	add.s32 	%r218, %r218, 4;
	setp.ne.s32 	%p48, %r220, 0;
	mov.u32 	%r221, %r20;
	@%p48 bra 	$L__BB7_8;
$L__BB7_17:
	setp.eq.s32 	%p49, %r19, 0;
	@%p49 bra 	$L__BB7_26;
	add.s32 	%r76, %r18, %r221;
	setp.ge.u32 	%p50, %r76, %r81;
	mul.wide.u32 	%rd72, %r217, 32;
	add.s64 	%rd73, %rd2, %rd72;
	mul.wide.u32 	%rd74, %r221, 4;
	add.s64 	%rd15, %rd73, %rd74;
	@%p50 bra 	$L__BB7_20;
	ld.local.f32 	%f65, [%rd15];
	// begin inline asm
	{  cvt.rn.bf16.f32 %rs7, %f65;}

	// end inline asm
	add.s32 	%r187, %r76, %r66;
	cvt.u64.u32 	%rd75, %r187;
	add.s64 	%rd76, %rd75, %rd5;
	shl.b64 	%rd77, %rd76, 1;
	add.s64 	%rd78, %rd1, %rd77;
	st.global.u16 	[%rd78], %rs7;
$L__BB7_20:
	setp.eq.s32 	%p51, %r19, 1;
	@%p51 bra 	$L__BB7_26;
	add.s32 	%r77, %r76, 1;
	setp.ge.u32 	%p52, %r77, %r81;
	@%p52 bra 	$L__BB7_23;
	ld.local.f32 	%f66, [%rd15+4];
	// begin inline asm
	{  cvt.rn.bf16.f32 %rs8, %f66;}

	// end inline asm
	add.s32 	%r188, %r77, %r66;
	cvt.u64.u32 	%rd79, %r188;
	add.s64 	%rd80, %rd79, %rd5;
	shl.b64 	%rd81, %rd80, 1;
	add.s64 	%rd82, %rd1, %rd81;
	st.global.u16 	[%rd82], %rs8;
$L__BB7_23:
	setp.eq.s32 	%p53, %r19, 2;
	@%p53 bra 	$L__BB7_26;
	add.s32 	%r78, %r76, 2;
	setp.ge.u32 	%p54, %r78, %r81;
	@%p54 bra 	$L__BB7_26;
	ld.local.f32 	%f67, [%rd15+8];
	// begin inline asm
	{  cvt.rn.bf16.f32 %rs9, %f67;}

	// end inline asm
	add.s32 	%r189, %r78, %r66;
	cvt.u64.u32 	%rd83, %r189;
	add.s64 	%rd84, %rd83, %rd5;
	shl.b64 	%rd85, %rd84, 1;
	add.s64 	%rd86, %rd1, %rd85;
	st.global.u16 	[%rd86], %rs9;
$L__BB7_26:
	add.s32 	%r217, %r217, 1;
	setp.ne.s32 	%p55, %r217, %r86;
	@%p55 bra 	$L__BB7_5;
$L__BB7_27:
	ret;
$L__BB7_28:
	setp.ge.u32 	%p3, %r7, %r1;
	mul.lo.s32 	%r24, %r201, %r85;
	mov.u32 	%r202, %r7;
	@%p3 bra 	$L__BB7_29;
	bra.uni 	$L__BB7_37;
$L__BB7_29:
	setp.ge.u32 	%p8, %r7, %r10;
	mov.u32 	%r203, %r7;
	@%p8 bra 	$L__BB7_33;
$L__BB7_30:
	ld.param.u32 	%r196, [matmul_batched_bf16_param_8];
	div.u32 	%r32, %r203, %r196;
	mul.lo.s32 	%r111, %r32, %r196;
	sub.s32 	%r33, %r203, %r111;
	add.s32 	%r34, %r32, %r24;
	mov.u32 	%r112, %ctaid.x;
	mad.lo.s32 	%r35, %r196, %r112, %r33;
	setp.ge.u32 	%p9, %r34, %r82;
	setp.ge.u32 	%p10, %r35, %r81;
	mov.f32 	%f69, 0f00000000;
	or.pred  	%p11, %p9, %p10;
	@%p11 bra 	$L__BB7_32;
	ld.param.u64 	%rd88, [matmul_batched_bf16_param_1];
	mad.lo.s32 	%r113, %r34, %r81, %r35;
	cvt.u64.u32 	%rd28, %r113;
	mov.u32 	%r114, %ctaid.z;
	mul.lo.s32 	%r115, %r81, %r114;
	mul.lo.s32 	%r116, %r115, %r82;
	cvt.u64.u32 	%rd29, %r116;
	add.s64 	%rd30, %rd28, %rd29;
	cvta.to.global.u64 	%rd31, %rd88;
	shl.b64 	%rd32, %rd30, 1;
	add.s64 	%rd33, %rd31, %rd32;
	ld.global.nc.u16 	%rs2, [%rd33];
	// begin inline asm
	{ cvt.f32.bf16 %f69, %rs2;}

	// end inline asm
$L__BB7_32:
	ld.param.u32 	%r197, [matmul_batched_bf16_param_8];
	mad.lo.s32 	%r117, %r32, %r197, %r33;
	shl.b32 	%r118, %r117, 2;
	add.s32 	%r119, %r9, %r118;
	st.shared.f32 	[%r119], %f69;
	add.s32 	%r203, %r203, %r8;
	setp.lt.u32 	%p12, %r203, %r10;
	@%p12 bra 	$L__BB7_30;
$L__BB7_33:
	setp.eq.s32 	%p13, %r86, 0;
	bar.sync 	0;
	@%p13 bra 	$L__BB7_40;
	mov.b32 	%r207, 0;
$L__BB7_35:
	setp.lt.u32 	%p14, %r86, 8;
	mov.b32 	%r209, 0;
	@%p14 bra 	$L__BB7_50;
	mov.b32 	%r211, 0;
	bra.uni 	$L__BB7_49;
$L__BB7_37:
	ld.param.u32 	%r191, [matmul_batched_bf16_param_4];
	div.u32 	%r26, %r202, %r85;
	mul.lo.s32 	%r102, %r26, %r85;
	sub.s32 	%r27, %r202, %r102;
	add.s32 	%r28, %r26, %r3;
	add.s32 	%r29, %r27, %r24;
	setp.ge.u32 	%p4, %r28, %r191;
	setp.ge.u32 	%p5, %r29, %r82;
	mov.f32 	%f68, 0f00000000;
	or.pred  	%p6, %p4, %p5;
	@%p6 bra 	$L__BB7_39;
	ld.param.u32 	%r192, [matmul_batched_bf16_param_4];
	ld.param.u64 	%rd87, [matmul_batched_bf16_param_0];
	mad.lo.s32 	%r103, %r28, %r82, %r29;
	cvt.u64.u32 	%rd22, %r103;
	mov.u32 	%r104, %ctaid.z;
	mul.lo.s32 	%r105, %r192, %r104;
	mul.lo.s32 	%r106, %r105, %r82;
	cvt.u64.u32 	%rd23, %r106;
	add.s64 	%rd24, %rd22, %rd23;
	cvta.to.global.u64 	%rd25, %rd87;
	shl.b64 	%rd26, %rd24, 1;
	add.s64 	%rd27, %rd25, %rd26;
	ld.global.nc.u16 	%rs1, [%rd27];
	// begin inline asm
	{ cvt.f32.bf16 %f68, %rs1;}

	// end inline asm
$L__BB7_39:
	mad.lo.s32 	%r107, %r26, %r85, %r27;
	shl.b32 	%r108, %r107, 2;
	mov.u32 	%r109, shared_mem;
	add.s32 	%r110, %r109, %r108;
	st.shared.f32 	[%r110], %f68;
	add.s32 	%r202, %r202, %r8;
	setp.lt.u32 	%p7, %r202, %r1;
	@%p7 bra 	$L__BB7_37;
	bra.uni 	$L__BB7_29;
$L__BB7_40:
	mov.b32 	%r204, 0;
$L__BB7_41:
	ld.param.u32 	%r199, [matmul_batched_bf16_param_8];
	setp.lt.u32 	%p34, %r87, 4;
	mad.lo.s32 	%r38, %r204, %r199, %r5;
	mov.b32 	%r206, 0;
	@%p34 bra 	$L__BB7_44;
	mov.b32 	%r205, 0;
$L__BB7_43:
	add.s32 	%r173, %r38, %r205;
	shl.b32 	%r174, %r173, 2;
	add.s32 	%r175, %r9, %r174;
	ld.shared.f32 	%f54, [%r175];
	mul.wide.u32 	%rd52, %r205, 4;
	add.s64 	%rd53, %rd4, %rd52;
	ld.shared.f32 	%f55, [%r175+4];
	ld.shared.f32 	%f56, [%r175+8];
	ld.shared.f32 	%f57, [%r175+12];
	st.local.v4.f32 	[%rd53], {%f54, %f55, %f56, %f57};
	add.s32 	%r205, %r205, 4;
	setp.ne.s32 	%p35, %r205, %r15;
	mov.u32 	%r206, %r15;
	@%p35 bra 	$L__BB7_43;
$L__BB7_44:
	setp.eq.s32 	%p36, %r14, 0;
	@%p36 bra 	$L__BB7_48;
	setp.eq.s32 	%p37, %r14, 1;
	add.s32 	%r176, %r38, %r206;
	shl.b32 	%r177, %r176, 2;
	add.s32 	%r42, %r9, %r177;
	ld.shared.f32 	%f58, [%r42];
	mul.wide.u32 	%rd54, %r206, 4;
	add.s64 	%rd7, %rd4, %rd54;
	st.local.f32 	[%rd7], %f58;
	@%p37 bra 	$L__BB7_48;
	setp.eq.s32 	%p38, %r14, 2;
	ld.shared.f32 	%f59, [%r42+4];
	st.local.f32 	[%rd7+4], %f59;
	@%p38 bra 	$L__BB7_48;
	ld.shared.f32 	%f60, [%r42+8];
	st.local.f32 	[%rd7+8], %f60;
$L__BB7_48:
	add.s32 	%r204, %r204, 1;
	setp.eq.s32 	%p39, %r204, %r11;
	@%p39 bra 	$L__BB7_75;
	bra.uni 	$L__BB7_41;
$L__BB7_49:
	.pragma "nounroll";
	add.s32 	%r123, %r211, %r4;
	mad.lo.s32 	%r124, %r123, %r85, %r207;
	shl.b32 	%r125, %r124, 2;
	mov.u32 	%r126, shared_mem;
	add.s32 	%r127, %r126, %r125;
	ld.shared.f32 	%f11, [%r127];
	mul.wide.u32 	%rd34, %r211, 4;
	add.s64 	%rd35, %rd3, %rd34;
	shl.b32 	%r128, %r85, 2;
	add.s32 	%r129, %r127, %r128;
	ld.shared.f32 	%f12, [%r129];
	add.s32 	%r130, %r129, %r128;
	ld.shared.f32 	%f13, [%r130];
	add.s32 	%r131, %r130, %r128;
	ld.shared.f32 	%f14, [%r131];
	st.local.v4.f32 	[%rd35], {%f11, %f12, %f13, %f14};
	add.s32 	%r132, %r131, %r128;
	ld.shared.f32 	%f15, [%r132];
	add.s32 	%r133, %r132, %r128;
	ld.shared.f32 	%f16, [%r133];
	add.s32 	%r134, %r133, %r128;
	ld.shared.f32 	%f17, [%r134];
	add.s32 	%r135, %r134, %r128;
	ld.shared.f32 	%f18, [%r135];
	st.local.v4.f32 	[%rd35+16], {%f15, %f16, %f17, %f18};
	add.s32 	%r211, %r211, 8;
	setp.eq.s32 	%p15, %r211, %r13;
	mov.u32 	%r209, %r13;
	@%p15 bra 	$L__BB7_50;
	bra.uni 	$L__BB7_49;
$L__BB7_50:
	setp.eq.s32 	%p16, %r12, 0;
	@%p16 bra 	$L__BB7_58;
	add.s32 	%r136, %r12, -1;
	setp.lt.u32 	%p17, %r136, 3;
	@%p17 bra 	$L__BB7_53;
	add.s32 	%r137, %r209, %r4;
	mad.lo.s32 	%r138, %r137, %r85, %r207;
	shl.b32 	%r139, %r138, 2;
	mov.u32 	%r140, shared_mem;
	add.s32 	%r141, %r140, %r139;
	ld.shared.f32 	%f19, [%r141];
	mul.wide.u32 	%rd36, %r209, 4;
	add.s64 	%rd37, %rd3, %rd36;
	st.local.f32 	[%rd37], %f19;
	shl.b32 	%r142, %r85, 2;
	add.s32 	%r143, %r141, %r142;
	ld.shared.f32 	%f20, [%r143];
	st.local.f32 	[%rd37+4], %f20;
	add.s32 	%r144, %r143, %r142;
	ld.shared.f32 	%f21, [%r144];
	st.local.f32 	[%rd37+8], %f21;
	add.s32 	%r145, %r144, %r142;
	ld.shared.f32 	%f22, [%r145];
	st.local.f32 	[%rd37+12], %f22;
	add.s32 	%r209, %r209, 4;
$L__BB7_53:
	and.b32  	%r146, %r86, 3;
	setp.eq.s32 	%p18, %r146, 0;
	@%p18 bra 	$L__BB7_58;
	setp.eq.s32 	%p19, %r146, 1;
	@%p19 bra 	$L__BB7_56;
	add.s32 	%r147, %r209, %r4;
	mad.lo.s32 	%r148, %r147, %r85, %r207;
	shl.b32 	%r149, %r148, 2;
	mov.u32 	%r150, shared_mem;
	add.s32 	%r151, %r150, %r149;
	ld.shared.f32 	%f23, [%r151];
	mul.wide.u32 	%rd38, %r209, 4;
	add.s64 	%rd39, %rd3, %rd38;
	st.local.f32 	[%rd39], %f23;
	shl.b32 	%r152, %r85, 2;
	add.s32 	%r153, %r151, %r152;
	ld.shared.f32 	%f24, [%r153];
	st.local.f32 	[%rd39+4], %f24;
	add.s32 	%r209, %r209, 2;
$L__BB7_56:
	and.b32  	%r154, %r86, 1;
	setp.eq.b32 	%p20, %r154, 1;
	not.pred 	%p21, %p20;
	@%p21 bra 	$L__BB7_58;
	add.s32 	%r155, %r209, %r4;
	mad.lo.s32 	%r156, %r155, %r85, %r207;
	shl.b32 	%r157, %r156, 2;
	mov.u32 	%r158, shared_mem;
	add.s32 	%r159, %r158, %r157;
	ld.shared.f32 	%f25, [%r159];
	mul.wide.u32 	%rd40, %r209, 4;
	add.s64 	%rd41, %rd3, %rd40;
	st.local.f32 	[%rd41], %f25;
$L__BB7_58:
	ld.param.u32 	%r198, [matmul_batched_bf16_param_8];
	setp.lt.u32 	%p22, %r87, 4;
	mad.lo.s32 	%r50, %r207, %r198, %r5;
	mov.b32 	%r212, 0;
	@%p22 bra 	$L__BB7_61;
	mov.b32 	%r213, 0;
$L__BB7_60:
	add.s32 	%r162, %r50, %r213;
	shl.b32 	%r163, %r162, 2;
	add.s32 	%r164, %r9, %r163;
	ld.shared.f32 	%f26, [%r164];
	mul.wide.u32 	%rd42, %r213, 4;
	add.s64 	%rd43, %rd4, %rd42;
	ld.shared.f32 	%f27, [%r164+4];
	ld.shared.f32 	%f28, [%r164+8];
	ld.shared.f32 	%f29, [%r164+12];
	st.local.v4.f32 	[%rd43], {%f26, %f27, %f28, %f29};
	add.s32 	%r213, %r213, 4;
	setp.eq.s32 	%p23, %r213, %r15;
	mov.u32 	%r212, %r15;
	@%p23 bra 	$L__BB7_61;
	bra.uni 	$L__BB7_60;
$L__BB7_61:
	setp.eq.s32 	%p24, %r14, 0;
	@%p24 bra 	$L__BB7_65;
	setp.eq.s32 	%p25, %r14, 1;
	add.s32 	%r165, %r50, %r212;
	shl.b32 	%r166, %r165, 2;
	add.s32 	%r54, %r9, %r166;
	ld.shared.f32 	%f30, [%r54];
	mul.wide.u32 	%rd44, %r212, 4;
	add.s64 	%rd8, %rd4, %rd44;
	st.local.f32 	[%rd8], %f30;
	@%p25 bra 	$L__BB7_65;
	setp.eq.s32 	%p26, %r14, 2;
	ld.shared.f32 	%f31, [%r54+4];
	st.local.f32 	[%rd8+4], %f31;
	@%p26 bra 	$L__BB7_65;
	ld.shared.f32 	%f32, [%r54+8];
	st.local.f32 	[%rd8+8], %f32;
$L__BB7_65:
	mov.b32 	%r214, 0;
$L__BB7_66:
	mul.wide.u32 	%rd45, %r214, 4;
	add.s64 	%rd46, %rd3, %rd45;
	ld.local.f32 	%f5, [%rd46];
	mul.wide.u32 	%rd47, %r214, 32;
	add.s64 	%rd9, %rd2, %rd47;
	mov.b32 	%r216, 0;
	@%p22 bra 	$L__BB7_69;
	mov.b32 	%r215, 0;
$L__BB7_68:
	mul.wide.u32 	%rd48, %r215, 4;
	add.s64 	%rd49, %rd4, %rd48;
	ld.local.v4.f32 	{%f33, %f34, %f35, %f36}, [%rd49];
	add.s64 	%rd50, %rd9, %rd48;
	ld.local.v4.f32 	{%f37, %f38, %f39, %f40}, [%rd50];
	fma.rn.f32 	%f41, %f5, %f33, %f37;
	fma.rn.f32 	%f42, %f5, %f34, %f38;
	fma.rn.f32 	%f43, %f5, %f35, %f39;
	fma.rn.f32 	%f44, %f5, %f36, %f40;
	st.local.v4.f32 	[%rd50], {%f41, %f42, %f43, %f44};
	add.s32 	%r215, %r215, 4;
	setp.ne.s32 	%p28, %r215, %r15;
	mov.u32 	%r216, %r15;
	@%p28 bra 	$L__BB7_68;
$L__BB7_69:
	@%p24 bra 	$L__BB7_73;
	setp.eq.s32 	%p30, %r14, 1;
	mul.wide.u32 	%rd51, %r216, 4;
	add.s64 	%rd10, %rd4, %rd51;
	ld.local.f32 	%f45, [%rd10];
	add.s64 	%rd11, %rd9, %rd51;
	ld.local.f32 	%f46, [%rd11];
	fma.rn.f32 	%f47, %f5, %f45, %f46;
	st.local.f32 	[%rd11], %f47;
	@%p30 bra 	$L__BB7_73;
	setp.eq.s32 	%p31, %r14, 2;
	ld.local.f32 	%f48, [%rd10+4];
	ld.local.f32 	%f49, [%rd11+4];
	fma.rn.f32 	%f50, %f5, %f48, %f49;
	st.local.f32 	[%rd11+4], %f50;
	@%p31 bra 	$L__BB7_73;
	ld.local.f32 	%f51, [%rd10+8];
	ld.local.f32 	%f52, [%rd11+8];
	fma.rn.f32 	%f53, %f5, %f51, %f52;
	st.local.f32 	[%rd11+8], %f53;
$L__BB7_73:
	add.s32 	%r214, %r214, 1;
	setp.ne.s32 	%p32, %r214, %r86;
	@%p32 bra 	$L__BB7_66;
	add.s32 	%r207, %r207, 1;
	setp.ne.s32 	%p33, %r207, %r11;
	@%p33 bra 	$L__BB7_35;
$L__BB7_75:
	bar.sync 	0;
	add.s32 	%r201, %r201, 1;
	setp.lt.u32 	%p40, %r201, %r16;
	@%p40 bra 	$L__BB7_28;
	bra.uni 	$L__BB7_3;

}
	// .globl	matmul_bias_f32
.visible .entry matmul_bias_f32(
	.param .u64 .ptr .align 1 matmul_bias_f32_param_0,
	.param .u64 .ptr .align 1 matmul_bias_f32_param_1,
	.param .u64 .ptr .align 1 matmul_bias_f32_param_2,
	.param .u64 .ptr .align 1 matmul_bias_f32_param_3,
	.param .u32 matmul_bias_f32_param_4,
	.param .u32 matmul_bias_f32_param_5,
	.param .u32 matmul_bias_f32_param_6,
	.param .u32 matmul_bias_f32_param_7,
	.param .u32 matmul_bias_f32_param_8,
	.param .u32 matmul_bias_f32_param_9,
	.param .u32 matmul_bias_f32_param_10,
	.param .u32 matmul_bias_f32_param_11
)
{
	.local .align 16 .b8 	__local_depot8[320];
	.reg .b64 	%SP;
	.reg .b64 	%SPL;
	.reg .pred 	%p<55>;
	.reg .b32 	%r<209>;
	.reg .b32 	%f<82>;
	.reg .b64 	%rd<85>;

	mov.u64 	%SPL, __local_depot8;
	ld.param.u64 	%rd18, [matmul_bias_f32_param_2];
	ld.param.u64 	%rd19, [matmul_bias_f32_param_3];
	ld.param.u32 	%r82, [matmul_bias_f32_param_5];
	ld.param.u32 	%r83, [matmul_bias_f32_param_6];
	ld.param.u32 	%r88, [matmul_bias_f32_param_7];
	ld.param.u32 	%r84, [matmul_bias_f32_param_8];
	ld.param.u32 	%r85, [matmul_bias_f32_param_9];
	ld.param.u32 	%r86, [matmul_bias_f32_param_10];
	ld.param.u32 	%r87, [matmul_bias_f32_param_11];
	cvta.to.global.u64 	%rd1, %rd19;
	cvta.to.global.u64 	%rd2, %rd18;
	add.u64 	%rd3, %SPL, 0;
	add.u64 	%rd4, %SPL, 256;
	add.u64 	%rd5, %SPL, 288;
	mul.lo.s32 	%r1, %r85, %r88;
	mov.u32 	%r89, %tid.x;
	mov.u32 	%r90, %tid.y;
	div.u32 	%r91, %r84, %r87;
	mov.u32 	%r92, %ctaid.y;
	mul.lo.s32 	%r2, %r88, %r92;
	mul.lo.s32 	%r3, %r86, %r90;
	mul.lo.s32 	%r4, %r87, %r89;
	mov.f32 	%f6, 0f00000000;
	st.local.v4.f32 	[%rd3], {%f6, %f6, %f6, %f6};
	st.local.v4.f32 	[%rd3+16], {%f6, %f6, %f6, %f6};
	st.local.v4.f32 	[%rd3+32], {%f6, %f6, %f6, %f6};
	st.local.v4.f32 	[%rd3+48], {%f6, %f6, %f6, %f6};
	st.local.v4.f32 	[%rd3+64], {%f6, %f6, %f6, %f6};
	st.local.v4.f32 	[%rd3+80], {%f6, %f6, %f6, %f6};
	st.local.v4.f32 	[%rd3+96], {%f6, %f6, %f6, %f6};
	st.local.v4.f32 	[%rd3+112], {%f6, %f6, %f6, %f6};
	st.local.v4.f32 	[%rd3+128], {%f6, %f6, %f6, %f6};
	st.local.v4.f32 	[%rd3+144], {%f6, %f6, %f6, %f6};
	st.local.v4.f32 	[%rd3+160], {%f6, %f6, %f6, %f6};
	st.local.v4.f32 	[%rd3+176], {%f6, %f6, %f6, %f6};
	st.local.v4.f32 	[%rd3+192], {%f6, %f6, %f6, %f6};
	st.local.v4.f32 	[%rd3+208], {%f6, %f6, %f6, %f6};
	st.local.v4.f32 	[%rd3+224], {%f6, %f6, %f6, %f6};
	st.local.v4.f32 	[%rd3+240], {%f6, %f6, %f6, %f6};
	add.s32 	%r93, %r83, -1;
	add.s32 	%r5, %r93, %r85;
	setp.lt.u32 	%p1, %r5, %r93;
	mad.lo.s32 	%r6, %r91, %r90, %r89;
	mov.u32 	%r94, %ntid.x;
	mov.u32 	%r95, %ntid.y;
	mul.lo.s32 	%r7, %r94, %r95;
	@%p1 bra 	$L__BB8_2;
	ld.param.u32 	%r182, [matmul_bias_f32_param_8];
	shl.b32 	%r97, %r1, 2;
	mov.u32 	%r98, shared_mem;
	add.s32 	%r8, %r98, %r97;
	mul.lo.s32 	%r9, %r85, %r182;
	max.u32 	%r99, %r87, 1;
	max.u32 	%r10, %r85, 1;
	and.b32  	%r11, %r86, 7;
	and.b32  	%r12, %r86, -8;
	and.b32  	%r13, %r99, 3;
	and.b32  	%r14, %r99, -4;
	div.u32 	%r15, %r5, %r85;
	mov.b32 	%r188, 0;
	bra.uni 	$L__BB8_27;
$L__BB8_2:
	setp.eq.s32 	%p40, %r86, 0;
	@%p40 bra 	$L__BB8_26;
	ld.param.u32 	%r187, [matmul_bias_f32_param_8];
	add.s32 	%r16, %r3, %r2;
	mov.u32 	%r171, %ctaid.x;
	mad.lo.s32 	%r17, %r187, %r171, %r4;
	max.u32 	%r172, %r87, 1;
	and.b32  	%r18, %r172, 3;
	and.b32  	%r19, %r172, -4;
	neg.s32 	%r20, %r19;
	add.s64 	%rd6, %rd3, 8;
	add.s32 	%r21, %r17, 3;
	mov.b32 	%r204, 0;
$L__BB8_4:
	ld.param.u32 	%r181, [matmul_bias_f32_param_4];
	add.s32 	%r64, %r16, %r204;
	setp.ge.u32 	%p41, %r64, %r181;
	@%p41 bra 	$L__BB8_25;
	setp.lt.u32 	%p42, %r87, 4;
	mul.lo.s32 	%r65, %r64, %r82;
	mov.b32 	%r208, 0;
	@%p42 bra 	$L__BB8_16;
	mul.wide.u32 	%rd50, %r204, 32;
	add.s64 	%rd84, %rd6, %rd50;
	add.s32 	%r205, %r17, %r65;
	mov.u32 	%r206, %r21;
	mov.u32 	%r207, %r20;
$L__BB8_7:
	add.s32 	%r70, %r206, -2;
	add.s32 	%r71, %r206, -3;
	setp.ge.u32 	%p43, %r71, %r82;
	@%p43 bra 	$L__BB8_9;
	ld.local.f32 	%f59, [%rd84+-8];
	mul.wide.u32 	%rd51, %r71, 4;
	add.s64 	%rd52, %rd2, %rd51;
	ld.global.nc.f32 	%f60, [%rd52];
	add.f32 	%f61, %f59, %f60;
	mul.wide.u32 	%rd53, %r205, 4;
	add.s64 	%rd54, %rd1, %rd53;
	st.global.f32 	[%rd54], %f61;
$L__BB8_9:
	setp.ge.u32 	%p44, %r70, %r82;
	@%p44 bra 	$L__BB8_11;
	ld.local.f32 	%f62, [%rd84+-4];
	mul.wide.u32 	%rd55, %r70, 4;
	add.s64 	%rd56, %rd2, %rd55;
	ld.global.nc.f32 	%f63, [%rd56];
	add.f32 	%f64, %f62, %f63;
	add.s32 	%r174, %r205, 1;
	mul.wide.u32 	%rd57, %r174, 4;
	add.s64 	%rd58, %rd1, %rd57;
	st.global.f32 	[%rd58], %f64;
$L__BB8_11:
	add.s32 	%r72, %r70, 1;
	setp.ge.u32 	%p45, %r72, %r82;
	@%p45 bra 	$L__BB8_13;
	ld.local.f32 	%f65, [%rd84];
	mul.wide.u32 	%rd59, %r72, 4;
	add.s64 	%rd60, %rd2, %rd59;
	ld.global.nc.f32 	%f66, [%rd60];
	add.f32 	%f67, %f65, %f66;
	add.s32 	%r175, %r205, 2;
	mul.wide.u32 	%rd61, %r175, 4;
	add.s64 	%rd62, %rd1, %rd61;
	st.global.f32 	[%rd62], %f67;
$L__BB8_13:
	setp.ge.u32 	%p46, %r206, %r82;
	@%p46 bra 	$L__BB8_15;
	ld.local.f32 	%f68, [%rd84+4];
	mul.wide.u32 	%rd63, %r206, 4;
	add.s64 	%rd64, %rd2, %rd63;
	ld.global.nc.f32 	%f69, [%rd64];
	add.f32 	%f70, %f68, %f69;
	add.s32 	%r176, %r205, 3;
	mul.wide.u32 	%rd65, %r176, 4;
	add.s64 	%rd66, %rd1, %rd65;
	st.global.f32 	[%rd66], %f70;
$L__BB8_15:
	add.s32 	%r207, %r207, 4;
	add.s64 	%rd84, %rd84, 16;
	add.s32 	%r206, %r206, 4;
	add.s32 	%r205, %r205, 4;
	setp.ne.s32 	%p47, %r207, 0;
	mov.u32 	%r208, %r19;
	@%p47 bra 	$L__BB8_7;
$L__BB8_16:
	setp.eq.s32 	%p48, %r18, 0;
	@%p48 bra 	$L__BB8_25;
	add.s32 	%r77, %r17, %r208;
	setp.ge.u32 	%p49, %r77, %r82;
	mul.wide.u32 	%rd67, %r204, 32;
	add.s64 	%rd68, %rd3, %rd67;
	mul.wide.u32 	%rd69, %r208, 4;
	add.s64 	%rd15, %rd68, %rd69;
	@%p49 bra 	$L__BB8_19;
	ld.local.f32 	%f71, [%rd15];
	mul.wide.u32 	%rd70, %r77, 4;
	add.s64 	%rd71, %rd2, %rd70;
	ld.global.nc.f32 	%f72, [%rd71];
	add.f32 	%f73, %f71, %f72;
	add.s32 	%r177, %r77, %r65;
	mul.wide.u32 	%rd72, %r177, 4;
	add.s64 	%rd73, %rd1, %rd72;
	st.global.f32 	[%rd73], %f73;
$L__BB8_19:
	setp.eq.s32 	%p50, %r18, 1;
	@%p50 bra 	$L__BB8_25;
	add.s32 	%r78, %r77, 1;
	setp.ge.u32 	%p51, %r78, %r82;
	@%p51 bra 	$L__BB8_22;
	ld.local.f32 	%f74, [%rd15+4];
	mul.wide.u32 	%rd74, %r78, 4;
	add.s64 	%rd75, %rd2, %rd74;
	ld.global.nc.f32 	%f75, [%rd75];
	add.f32 	%f76, %f74, %f75;
	add.s32 	%r178, %r78, %r65;
	mul.wide.u32 	%rd76, %r178, 4;
	add.s64 	%rd77, %rd1, %rd76;
	st.global.f32 	[%rd77], %f76;
$L__BB8_22:
	setp.eq.s32 	%p52, %r18, 2;
	@%p52 bra 	$L__BB8_25;
	add.s32 	%r79, %r77, 2;
	setp.ge.u32 	%p53, %r79, %r82;
	@%p53 bra 	$L__BB8_25;
	ld.local.f32 	%f77, [%rd15+8];
	mul.wide.u32 	%rd78, %r79, 4;
	add.s64 	%rd79, %rd2, %rd78;
	ld.global.nc.f32 	%f78, [%rd79];
	add.f32 	%f79, %f77, %f78;
	add.s32 	%r179, %r79, %r65;
	mul.wide.u32 	%rd80, %r179, 4;
	add.s64 	%rd81, %rd1, %rd80;
	st.global.f32 	[%rd81], %f79;
$L__BB8_25:
	add.s32 	%r204, %r204, 1;
	setp.ne.s32 	%p54, %r204, %r86;
	@%p54 bra 	$L__BB8_4;
$L__BB8_26:
	ret;
$L__BB8_27:
	setp.ge.u32 	%p2, %r6, %r1;
	mul.lo.s32 	%r23, %r188, %r85;
	mov.u32 	%r189, %r6;
	@%p2 bra 	$L__BB8_28;
	bra.uni 	$L__BB8_36;
$L__BB8_28:
	setp.ge.u32 	%p7, %r6, %r9;
	mov.u32 	%r190, %r6;
	@%p7 bra 	$L__BB8_32;
$L__BB8_29:
	ld.param.u32 	%r183, [matmul_bias_f32_param_8];
	div.u32 	%r31, %r190, %r183;
	mul.lo.s32 	%r106, %r31, %r183;
	sub.s32 	%r32, %r190, %r106;
	add.s32 	%r33, %r31, %r23;
	mov.u32 	%r107, %ctaid.x;
	mad.lo.s32 	%r34, %r183, %r107, %r32;
	setp.ge.u32 	%p8, %r33, %r83;
	setp.ge.u32 	%p9, %r34, %r82;
	mov.f32 	%f81, 0f00000000;
	or.pred  	%p10, %p8, %p9;
	@%p10 bra 	$L__BB8_31;
	ld.param.u64 	%rd83, [matmul_bias_f32_param_1];
	mad.lo.s32 	%r108, %r33, %r82, %r34;
	cvta.to.global.u64 	%rd26, %rd83;
	mul.wide.u32 	%rd27, %r108, 4;
	add.s64 	%rd28, %rd26, %rd27;
	ld.global.nc.f32 	%f81, [%rd28];
$L__BB8_31:
	ld.param.u32 	%r184, [matmul_bias_f32_param_8];
	mad.lo.s32 	%r109, %r31, %r184, %r32;
	shl.b32 	%r110, %r109, 2;
	add.s32 	%r111, %r8, %r110;
	st.shared.f32 	[%r111], %f81;
	add.s32 	%r190, %r190, %r7;
	setp.lt.u32 	%p11, %r190, %r9;
	@%p11 bra 	$L__BB8_29;
$L__BB8_32:
	setp.eq.s32 	%p12, %r86, 0;
	bar.sync 	0;
	@%p12 bra 	$L__BB8_39;
	mov.b32 	%r194, 0;
$L__BB8_34:
	setp.lt.u32 	%p13, %r86, 8;
	mov.b32 	%r196, 0;
	@%p13 bra 	$L__BB8_49;
	mov.b32 	%r198, 0;
	bra.uni 	$L__BB8_48;
$L__BB8_36:
	ld.param.u32 	%r180, [matmul_bias_f32_param_4];
	div.u32 	%r25, %r189, %r85;
	mul.lo.s32 	%r100, %r25, %r85;
	sub.s32 	%r26, %r189, %r100;
	add.s32 	%r27, %r25, %r2;
	add.s32 	%r28, %r26, %r23;
	setp.ge.u32 	%p3, %r27, %r180;
	setp.ge.u32 	%p4, %r28, %r83;
	mov.f32 	%f80, 0f00000000;
	or.pred  	%p5, %p3, %p4;
	@%p5 bra 	$L__BB8_38;
	ld.param.u64 	%rd82, [matmul_bias_f32_param_0];
	mad.lo.s32 	%r101, %r27, %r83, %r28;
	cvta.to.global.u64 	%rd23, %rd82;
	mul.wide.u32 	%rd24, %r101, 4;
	add.s64 	%rd25, %rd23, %rd24;
	ld.global.nc.f32 	%f80, [%rd25];
$L__BB8_38:
	mad.lo.s32 	%r102, %r25, %r85, %r26;
	shl.b32 	%r103, %r102, 2;
	mov.u32 	%r104, shared_mem;
	add.s32 	%r105, %r104, %r103;
	st.shared.f32 	[%r105], %f80;
	add.s32 	%r189, %r189, %r7;
	setp.lt.u32 	%p6, %r189, %r1;
	@%p6 bra 	$L__BB8_36;
	bra.uni 	$L__BB8_28;
$L__BB8_39:
	mov.b32 	%r191, 0;
$L__BB8_40:
	ld.param.u32 	%r186, [matmul_bias_f32_param_8];
	setp.lt.u32 	%p33, %r87, 4;
	mad.lo.s32 	%r37, %r191, %r186, %r4;
	mov.b32 	%r193, 0;
	@%p33 bra 	$L__BB8_43;
	mov.b32 	%r192, 0;
$L__BB8_42:
	add.s32 	%r165, %r37, %r192;
	shl.b32 	%r166, %r165, 2;
	add.s32 	%r167, %r8, %r166;
	ld.shared.f32 	%f52, [%r167];
	mul.wide.u32 	%rd47, %r192, 4;
	add.s64 	%rd48, %rd5, %rd47;
	ld.shared.f32 	%f53, [%r167+4];
	ld.shared.f32 	%f54, [%r167+8];
	ld.shared.f32 	%f55, [%r167+12];
	st.local.v4.f32 	[%rd48], {%f52, %f53, %f54, %f55};
	add.s32 	%r192, %r192, 4;
	setp.ne.s32 	%p34, %r192, %r14;
	mov.u32 	%r193, %r14;
	@%p34 bra 	$L__BB8_42;
$L__BB8_43:
	setp.eq.s32 	%p35, %r13, 0;
	@%p35 bra 	$L__BB8_47;
	setp.eq.s32 	%p36, %r13, 1;
	add.s32 	%r168, %r37, %r193;
	shl.b32 	%r169, %r168, 2;
	add.s32 	%r41, %r8, %r169;
	ld.shared.f32 	%f56, [%r41];
	mul.wide.u32 	%rd49, %r193, 4;
	add.s64 	%rd7, %rd5, %rd49;
	st.local.f32 	[%rd7], %f56;
	@%p36 bra 	$L__BB8_47;
	setp.eq.s32 	%p37, %r13, 2;
	ld.shared.f32 	%f57, [%r41+4];
	st.local.f32 	[%rd7+4], %f57;
	@%p37 bra 	$L__BB8_47;
	ld.shared.f32 	%f58, [%r41+8];
	st.local.f32 	[%rd7+8], %f58;
$L__BB8_47:
	add.s32 	%r191, %r191, 1;
	setp.eq.s32 	%p38, %r191, %r10;
	@%p38 bra 	$L__BB8_74;
	bra.uni 	$L__BB8_40;
$L__BB8_48:
	.pragma "nounroll";
	add.s32 	%r115, %r198, %r3;
	mad.lo.s32 	%r116, %r115, %r85, %r194;
	shl.b32 	%r117, %r116, 2;
	mov.u32 	%r118, shared_mem;
	add.s32 	%r119, %r118, %r117;
	ld.shared.f32 	%f9, [%r119];
	mul.wide.u32 	%rd29, %r198, 4;
	add.s64 	%rd30, %rd4, %rd29;
	shl.b32 	%r120, %r85, 2;
	add.s32 	%r121, %r119, %r120;
	ld.shared.f32 	%f10, [%r121];
	add.s32 	%r122, %r121, %r120;
	ld.shared.f32 	%f11, [%r122];
	add.s32 	%r123, %r122, %r120;
	ld.shared.f32 	%f12, [%r123];
	st.local.v4.f32 	[%rd30], {%f9, %f10, %f11, %f12};
	add.s32 	%r124, %r123, %r120;
	ld.shared.f32 	%f13, [%r124];
	add.s32 	%r125, %r124, %r120;
	ld.shared.f32 	%f14, [%r125];
	add.s32 	%r126, %r125, %r120;
	ld.shared.f32 	%f15, [%r126];
	add.s32 	%r127, %r126, %r120;
	ld.shared.f32 	%f16, [%r127];
	st.local.v4.f32 	[%rd30+16], {%f13, %f14, %f15, %f16};
	add.s32 	%r198, %r198, 8;
	setp.eq.s32 	%p14, %r198, %r12;
	mov.u32 	%r196, %r12;
	@%p14 bra 	$L__BB8_49;
	bra.uni 	$L__BB8_48;
$L__BB8_49:
	setp.eq.s32 	%p15, %r11, 0;
	@%p15 bra 	$L__BB8_57;
	add.s32 	%r128, %r11, -1;
	setp.lt.u32 	%p16, %r128, 3;
	@%p16 bra 	$L__BB8_52;
	add.s32 	%r129, %r196, %r3;
	mad.lo.s32 	%r130, %r129, %r85, %r194;
	shl.b32 	%r131, %r130, 2;
	mov.u32 	%r132, shared_mem;
	add.s32 	%r133, %r132, %r131;
	ld.shared.f32 	%f17, [%r133];
	mul.wide.u32 	%rd31, %r196, 4;
	add.s64 	%rd32, %rd4, %rd31;
	st.local.f32 	[%rd32], %f17;
	shl.b32 	%r134, %r85, 2;
	add.s32 	%r135, %r133, %r134;
	ld.shared.f32 	%f18, [%r135];
	st.local.f32 	[%rd32+4], %f18;
	add.s32 	%r136, %r135, %r134;
	ld.shared.f32 	%f19, [%r136];
	st.local.f32 	[%rd32+8], %f19;
	add.s32 	%r137, %r136, %r134;
	ld.shared.f32 	%f20, [%r137];
	st.local.f32 	[%rd32+12], %f20;
	add.s32 	%r196, %r196, 4;
$L__BB8_52:
	and.b32  	%r138, %r86, 3;
	setp.eq.s32 	%p17, %r138, 0;
	@%p17 bra 	$L__BB8_57;
	setp.eq.s32 	%p18, %r138, 1;
	@%p18 bra 	$L__BB8_55;
	add.s32 	%r139, %r196, %r3;
	mad.lo.s32 	%r140, %r139, %r85, %r194;
	shl.b32 	%r141, %r140, 2;
	mov.u32 	%r142, shared_mem;
	add.s32 	%r143, %r142, %r141;
	ld.shared.f32 	%f21, [%r143];
	mul.wide.u32 	%rd33, %r196, 4;
	add.s64 	%rd34, %rd4, %rd33;
	st.local.f32 	[%rd34], %f21;
	shl.b32 	%r144, %r85, 2;
	add.s32 	%r145, %r143, %r144;
	ld.shared.f32 	%f22, [%r145];
	st.local.f32 	[%rd34+4], %f22;
	add.s32 	%r196, %r196, 2;
$L__BB8_55:
	and.b32  	%r146, %r86, 1;
	setp.eq.b32 	%p19, %r146, 1;
	not.pred 	%p20, %p19;
	@%p20 bra 	$L__BB8_57;
	add.s32 	%r147, %r196, %r3;
	mad.lo.s32 	%r148, %r147, %r85, %r194;
	shl.b32 	%r149, %r148, 2;
	mov.u32 	%r150, shared_mem;
	add.s32 	%r151, %r150, %r149;
	ld.shared.f32 	%f23, [%r151];
	mul.wide.u32 	%rd35, %r196, 4;
	add.s64 	%rd36, %rd4, %rd35;
	st.local.f32 	[%rd36], %f23;
$L__BB8_57:
	ld.param.u32 	%r185, [matmul_bias_f32_param_8];
	setp.lt.u32 	%p21, %r87, 4;
	mad.lo.s32 	%r49, %r194, %r185, %r4;
	mov.b32 	%r199, 0;
	@%p21 bra 	$L__BB8_60;
	mov.b32 	%r200, 0;
$L__BB8_59:
	add.s32 	%r154, %r49, %r200;
	shl.b32 	%r155, %r154, 2;
	add.s32 	%r156, %r8, %r155;
	ld.shared.f32 	%f24, [%r156];
	mul.wide.u32 	%rd37, %r200, 4;
	add.s64 	%rd38, %rd5, %rd37;
	ld.shared.f32 	%f25, [%r156+4];
	ld.shared.f32 	%f26, [%r156+8];
	ld.shared.f32 	%f27, [%r156+12];
	st.local.v4.f32 	[%rd38], {%f24, %f25, %f26, %f27};
	add.s32 	%r200, %r200, 4;
	setp.eq.s32 	%p22, %r200, %r14;
	mov.u32 	%r199, %r14;
	@%p22 bra 	$L__BB8_60;
	bra.uni 	$L__BB8_59;
$L__BB8_60:
	setp.eq.s32 	%p23, %r13, 0;
	@%p23 bra 	$L__BB8_64;
	setp.eq.s32 	%p24, %r13, 1;
	add.s32 	%r157, %r49, %r199;
	shl.b32 	%r158, %r157, 2;
	add.s32 	%r53, %r8, %r158;
	ld.shared.f32 	%f28, [%r53];
	mul.wide.u32 	%rd39, %r199, 4;
	add.s64 	%rd8, %rd5, %rd39;
	st.local.f32 	[%rd8], %f28;
	@%p24 bra 	$L__BB8_64;
	setp.eq.s32 	%p25, %r13, 2;
	ld.shared.f32 	%f29, [%r53+4];
	st.local.f32 	[%rd8+4], %f29;
	@%p25 bra 	$L__BB8_64;
	ld.shared.f32 	%f30, [%r53+8];
	st.local.f32 	[%rd8+8], %f30;
$L__BB8_64:
	mov.b32 	%r201, 0;
$L__BB8_65:
	mul.wide.u32 	%rd40, %r201, 4;
	add.s64 	%rd41, %rd4, %rd40;
	ld.local.f32 	%f5, [%rd41];
	mul.wide.u32 	%rd42, %r201, 32;
	add.s64 	%rd9, %rd3, %rd42;
	mov.b32 	%r203, 0;
	@%p21 bra 	$L__BB8_68;
	mov.b32 	%r202, 0;
$L__BB8_67:
	mul.wide.u32 	%rd43, %r202, 4;
	add.s64 	%rd44, %rd5, %rd43;
	ld.local.v4.f32 	{%f31, %f32, %f33, %f34}, [%rd44];
	add.s64 	%rd45, %rd9, %rd43;
	ld.local.v4.f32 	{%f35, %f36, %f37, %f38}, [%rd45];
	fma.rn.f32 	%f39, %f5, %f31, %f35;
	fma.rn.f32 	%f40, %f5, %f32, %f36;
	fma.rn.f32 	%f41, %f5, %f33, %f37;
	fma.rn.f32 	%f42, %f5, %f34, %f38;
	st.local.v4.f32 	[%rd45], {%f39, %f40, %f41, %f42};
	add.s32 	%r202, %r202, 4;
	setp.ne.s32 	%p27, %r202, %r14;
	mov.u32 	%r203, %r14;
	@%p27 bra 	$L__BB8_67;
$L__BB8_68:
	@%p23 bra 	$L__BB8_72;
	setp.eq.s32 	%p29, %r13, 1;
	mul.wide.u32 	%rd46, %r203, 4;
	add.s64 	%rd10, %rd5, %rd46;
	ld.local.f32 	%f43, [%rd10];
	add.s64 	%rd11, %rd9, %rd46;
	ld.local.f32 	%f44, [%rd11];
	fma.rn.f32 	%f45, %f5, %f43, %f44;
	st.local.f32 	[%rd11], %f45;
	@%p29 bra 	$L__BB8_72;
	setp.eq.s32 	%p30, %r13, 2;
	ld.local.f32 	%f46, [%rd10+4];
	ld.local.f32 	%f47, [%rd11+4];
	fma.rn.f32 	%f48, %f5, %f46, %f47;
	st.local.f32 	[%rd11+4], %f48;
	@%p30 bra 	$L__BB8_72;
	ld.local.f32 	%f49, [%rd10+8];
	ld.local.f32 	%f50, [%rd11+8];
	fma.rn.f32 	%f51, %f5, %f49, %f50;
	st.local.f32 	[%rd11+8], %f51;
$L__BB8_72:
	add.s32 	%r201, %r201, 1;
	setp.ne.s32 	%p31, %r201, %r86;
	@%p31 bra 	$L__BB8_65;
	add.s32 	%r194, %r194, 1;
	setp.ne.s32 	%p32, %r194, %r10;
	@%p32 bra 	$L__BB8_34;
$L__BB8_74:
	bar.sync 	0;
	add.s32 	%r188, %r188, 1;
	setp.lt.u32 	%p39, %r188, %r15;
	@%p39 bra 	$L__BB8_27;
	bra.uni 	$L__BB8_2;

}
	// .globl	matmul_bias_batched_f32
.visible .entry matmul_bias_batched_f32(
	.param .u64 .ptr .align 1 matmul_bias_batched_f32_param_0,
	.param .u64 .ptr .align 1 matmul_bias_batched_f32_param_1,
	.param .u64 .ptr .align 1 matmul_bias_batched_f32_param_2,
	.param .u64 .ptr .align 1 matmul_bias_batched_f32_param_3,
	.param .u32 matmul_bias_batched_f32_param_4,
	.param .u32 matmul_bias_batched_f32_param_5,
	.param .u32 matmul_bias_batched_f32_param_6,
	.param .u32 matmul_bias_batched_f32_param_7,
	.param .u32 matmul_bias_batched_f32_param_8,
	.param .u32 matmul_bias_batched_f32_param_9,
	.param .u32 matmul_bias_batched_f32_param_10,
	.param .u32 matmul_bias_batched_f32_param_11,
	.param .u32 matmul_bias_batched_f32_param_12
)
{
	.local .align 16 .b8 	__local_depot9[320];
	.reg .b64 	%SP;
	.reg .b64 	%SPL;
	.reg .pred 	%p<56>;
	.reg .b32 	%r<224>;
	.reg .b32 	%f<82>;
	.reg .b64 	%rd<106>;

	mov.u64 	%SPL, __local_depot9;
	ld.param.u64 	%rd19, [matmul_bias_batched_f32_param_2];
	ld.param.u64 	%rd20, [matmul_bias_batched_f32_param_3];
	ld.param.u32 	%r89, [matmul_bias_batched_f32_param_4];
	ld.param.u32 	%r82, [matmul_bias_batched_f32_param_6];
	ld.param.u32 	%r83, [matmul_bias_batched_f32_param_7];
	ld.param.u32 	%r84, [matmul_bias_batched_f32_param_8];
	ld.param.u32 	%r86, [matmul_bias_batched_f32_param_10];
	ld.param.u32 	%r87, [matmul_bias_batched_f32_param_11];
	ld.param.u32 	%r88, [matmul_bias_batched_f32_param_12];
	cvta.to.global.u64 	%rd1, %rd20;
	cvta.to.global.u64 	%rd2, %rd19;
	add.u64 	%rd3, %SPL, 0;
	add.u64 	%rd4, %SPL, 256;
	add.u64 	%rd5, %SPL, 288;
	mul.lo.s32 	%r1, %r86, %r84;
	mov.u32 	%r2, %ctaid.z;
	setp.ge.u32 	%p1, %r2, %r89;
	@%p1 bra 	$L__BB9_27;
	ld.param.u32 	%r196, [matmul_bias_batched_f32_param_9];
	ld.param.u32 	%r190, [matmul_bias_batched_f32_param_5];
	mul.lo.s32 	%r90, %r190, %r2;
	mul.lo.s32 	%r91, %r90, %r82;
	cvt.u64.u32 	%rd6, %r91;
	mov.u32 	%r92, %tid.x;
	mov.u32 	%r93, %tid.y;
	div.u32 	%r94, %r196, %r88;
	mul.lo.s32 	%r3, %r87, %r93;
	mul.lo.s32 	%r4, %r88, %r92;
	mov.f32 	%f6, 0f00000000;
	st.local.v4.f32 	[%rd3], {%f6, %f6, %f6, %f6};
	st.local.v4.f32 	[%rd3+16], {%f6, %f6, %f6, %f6};
	st.local.v4.f32 	[%rd3+32], {%f6, %f6, %f6, %f6};
	st.local.v4.f32 	[%rd3+48], {%f6, %f6, %f6, %f6};
	st.local.v4.f32 	[%rd3+64], {%f6, %f6, %f6, %f6};
	st.local.v4.f32 	[%rd3+80], {%f6, %f6, %f6, %f6};
	st.local.v4.f32 	[%rd3+96], {%f6, %f6, %f6, %f6};
	st.local.v4.f32 	[%rd3+112], {%f6, %f6, %f6, %f6};
	st.local.v4.f32 	[%rd3+128], {%f6, %f6, %f6, %f6};
	st.local.v4.f32 	[%rd3+144], {%f6, %f6, %f6, %f6};
	st.local.v4.f32 	[%rd3+160], {%f6, %f6, %f6, %f6};
	st.local.v4.f32 	[%rd3+176], {%f6, %f6, %f6, %f6};
	st.local.v4.f32 	[%rd3+192], {%f6, %f6, %f6, %f6};
	st.local.v4.f32 	[%rd3+208], {%f6, %f6, %f6, %f6};
	st.local.v4.f32 	[%rd3+224], {%f6, %f6, %f6, %f6};
	st.local.v4.f32 	[%rd3+240], {%f6, %f6, %f6, %f6};
	add.s32 	%r95, %r83, -1;
	add.s32 	%r5, %r95, %r86;
	setp.lt.u32 	%p2, %r5, %r95;
	mad.lo.s32 	%r6, %r94, %r93, %r92;
	mov.u32 	%r96, %ntid.x;
	mov.u32 	%r97, %ntid.y;
	mul.lo.s32 	%r7, %r96, %r97;
	@%p2 bra 	$L__BB9_3;
	ld.param.u32 	%r197, [matmul_bias_batched_f32_param_9];
	shl.b32 	%r99, %r1, 2;
	mov.u32 	%r100, shared_mem;
	add.s32 	%r8, %r100, %r99;
	mul.lo.s32 	%r9, %r86, %r197;
	max.u32 	%r101, %r88, 1;
	max.u32 	%r10, %r86, 1;
	and.b32  	%r11, %r87, 7;
	and.b32  	%r12, %r87, -8;
	and.b32  	%r13, %r101, 3;
	and.b32  	%r14, %r101, -4;
	div.u32 	%r15, %r5, %r86;
	mov.b32 	%r203, 0;
	bra.uni 	$L__BB9_28;
$L__BB9_3:
	setp.eq.s32 	%p41, %r87, 0;
	@%p41 bra 	$L__BB9_27;
	ld.param.u32 	%r202, [matmul_bias_batched_f32_param_9];
	ld.param.u32 	%r195, [matmul_bias_batched_f32_param_8];
	mov.u32 	%r180, %ctaid.y;
	mad.lo.s32 	%r16, %r195, %r180, %r3;
	mov.u32 	%r181, %ctaid.x;
	mad.lo.s32 	%r17, %r202, %r181, %r4;
	max.u32 	%r182, %r88, 1;
	and.b32  	%r18, %r182, 3;
	and.b32  	%r19, %r182, -4;
	neg.s32 	%r20, %r19;
	add.s64 	%rd7, %rd3, 8;
	add.s32 	%r21, %r17, 3;
	mov.b32 	%r219, 0;
$L__BB9_5:
	ld.param.u32 	%r193, [matmul_bias_batched_f32_param_5];
	add.s32 	%r64, %r16, %r219;
	setp.ge.u32 	%p42, %r64, %r193;
	@%p42 bra 	$L__BB9_26;
	setp.lt.u32 	%p43, %r88, 4;
	mul.lo.s32 	%r65, %r64, %r82;
	mov.b32 	%r223, 0;
	@%p43 bra 	$L__BB9_17;
	mul.wide.u32 	%rd57, %r219, 32;
	add.s64 	%rd105, %rd7, %rd57;
	add.s32 	%r220, %r17, %r65;
	mov.u32 	%r221, %r21;
	mov.u32 	%r222, %r20;
$L__BB9_8:
	add.s32 	%r70, %r221, -2;
	add.s32 	%r71, %r221, -3;
	setp.ge.u32 	%p44, %r71, %r82;
	@%p44 bra 	$L__BB9_10;
	ld.local.f32 	%f59, [%rd105+-8];
	mul.wide.u32 	%rd58, %r71, 4;
	add.s64 	%rd59, %rd2, %rd58;
	ld.global.nc.f32 	%f60, [%rd59];
	add.f32 	%f61, %f59, %f60;
	cvt.u64.u32 	%rd60, %r220;
	add.s64 	%rd61, %rd60, %rd6;
	shl.b64 	%rd62, %rd61, 2;
	add.s64 	%rd63, %rd1, %rd62;
	st.global.f32 	[%rd63], %f61;
$L__BB9_10:
	setp.ge.u32 	%p45, %r70, %r82;
	@%p45 bra 	$L__BB9_12;
	ld.local.f32 	%f62, [%rd105+-4];
	mul.wide.u32 	%rd64, %r70, 4;
	add.s64 	%rd65, %rd2, %rd64;
	ld.global.nc.f32 	%f63, [%rd65];
	add.f32 	%f64, %f62, %f63;
	add.s32 	%r184, %r220, 1;
	cvt.u64.u32 	%rd66, %r184;
	add.s64 	%rd67, %rd66, %rd6;
	shl.b64 	%rd68, %rd67, 2;
	add.s64 	%rd69, %rd1, %rd68;
	st.global.f32 	[%rd69], %f64;
$L__BB9_12:
	add.s32 	%r72, %r70, 1;
	setp.ge.u32 	%p46, %r72, %r82;
	@%p46 bra 	$L__BB9_14;
	ld.local.f32 	%f65, [%rd105];
	mul.wide.u32 	%rd70, %r72, 4;
	add.s64 	%rd71, %rd2, %rd70;
	ld.global.nc.f32 	%f66, [%rd71];
	add.f32 	%f67, %f65, %f66;
	add.s32 	%r185, %r220, 2;
	cvt.u64.u32 	%rd72, %r185;
	add.s64 	%rd73, %rd72, %rd6;
	shl.b64 	%rd74, %rd73, 2;
	add.s64 	%rd75, %rd1, %rd74;
	st.global.f32 	[%rd75], %f67;
$L__BB9_14:
	setp.ge.u32 	%p47, %r221, %r82;
	@%p47 bra 	$L__BB9_16;
	ld.local.f32 	%f68, [%rd105+4];
	mul.wide.u32 	%rd76, %r221, 4;
	add.s64 	%rd77, %rd2, %rd76;
	ld.global.nc.f32 	%f69, [%rd77];
	add.f32 	%f70, %f68, %f69;
	add.s32 	%r186, %r220, 3;
	cvt.u64.u32 	%rd78, %r186;
	add.s64 	%rd79, %rd78, %rd6;
	shl.b64 	%rd80, %rd79, 2;
	add.s64 	%rd81, %rd1, %rd80;
	st.global.f32 	[%rd81], %f70;
$L__BB9_16:
	add.s32 	%r222, %r222, 4;
	add.s64 	%rd105, %rd105, 16;
	add.s32 	%r221, %r221, 4;
	add.s32 	%r220, %r220, 4;
	setp.ne.s32 	%p48, %r222, 0;
	mov.u32 	%r223, %r19;
	@%p48 bra 	$L__BB9_8;
$L__BB9_17:
	setp.eq.s32 	%p49, %r18, 0;
	@%p49 bra 	$L__BB9_26;
	add.s32 	%r77, %r17, %r223;
	setp.ge.u32 	%p50, %r77, %r82;
	mul.wide.u32 	%rd82, %r219, 32;
	add.s64 	%rd83, %rd3, %rd82;
	mul.wide.u32 	%rd84, %r223, 4;
	add.s64 	%rd16, %rd83, %rd84;
	@%p50 bra 	$L__BB9_20;
	ld.local.f32 	%f71, [%rd16];
	mul.wide.u32 	%rd85, %r77, 4;
	add.s64 	%rd86, %rd2, %rd85;
	ld.global.nc.f32 	%f72, [%rd86];
	add.f32 	%f73, %f71, %f72;
	add.s32 	%r187, %r77, %r65;
	cvt.u64.u32 	%rd87, %r187;
	add.s64 	%rd88, %rd87, %rd6;
	shl.b64 	%rd89, %rd88, 2;
	add.s64 	%rd90, %rd1, %rd89;
	st.global.f32 	[%rd90], %f73;
$L__BB9_20:
	setp.eq.s32 	%p51, %r18, 1;
	@%p51 bra 	$L__BB9_26;
	add.s32 	%r78, %r77, 1;
	setp.ge.u32 	%p52, %r78, %r82;
	@%p52 bra 	$L__BB9_23;
	ld.local.f32 	%f74, [%rd16+4];
	mul.wide.u32 	%rd91, %r78, 4;
	add.s64 	%rd92, %rd2, %rd91;
	ld.global.nc.f32 	%f75, [%rd92];
	add.f32 	%f76, %f74, %f75;
	add.s32 	%r188, %r78, %r65;
	cvt.u64.u32 	%rd93, %r188;
	add.s64 	%rd94, %rd93, %rd6;
	shl.b64 	%rd95, %rd94, 2;
	add.s64 	%rd96, %rd1, %rd95;
	st.global.f32 	[%rd96], %f76;
$L__BB9_23:
	setp.eq.s32 	%p53, %r18, 2;
	@%p53 bra 	$L__BB9_26;
	add.s32 	%r79, %r77, 2;
	setp.ge.u32 	%p54, %r79, %r82;
	@%p54 bra 	$L__BB9_26;
	ld.local.f32 	%f77, [%rd16+8];
	mul.wide.u32 	%rd97, %r79, 4;
	add.s64 	%rd98, %rd2, %rd97;
	ld.global.nc.f32 	%f78, [%rd98];
	add.f32 	%f79, %f77, %f78;
	add.s32 	%r189, %r79, %r65;
	cvt.u64.u32 	%rd99, %r189;
	add.s64 	%rd100, %rd99, %rd6;
	shl.b64 	%rd101, %rd100, 2;
	add.s64 	%rd102, %rd1, %rd101;
	st.global.f32 	[%rd102], %f79;
$L__BB9_26:
	add.s32 	%r219, %r219, 1;
	setp.ne.s32 	%p55, %r219, %r87;
	@%p55 bra 	$L__BB9_5;
$L__BB9_27:
	ret;
$L__BB9_28:
	setp.ge.u32 	%p3, %r6, %r1;
	mul.lo.s32 	%r23, %r203, %r86;
	mov.u32 	%r204, %r6;
	@%p3 bra 	$L__BB9_29;
	bra.uni 	$L__BB9_37;
$L__BB9_29:
	setp.ge.u32 	%p8, %r6, %r9;
	mov.u32 	%r205, %r6;
	@%p8 bra 	$L__BB9_33;
$L__BB9_30:
	ld.param.u32 	%r198, [matmul_bias_batched_f32_param_9];
	div.u32 	%r31, %r205, %r198;
	mul.lo.s32 	%r112, %r31, %r198;
	sub.s32 	%r32, %r205, %r112;
	add.s32 	%r33, %r31, %r23;
	mov.u32 	%r113, %ctaid.x;
	mad.lo.s32 	%r34, %r198, %r113, %r32;
	setp.ge.u32 	%p9, %r33, %r83;
	setp.ge.u32 	%p10, %r34, %r82;
	mov.f32 	%f81, 0f00000000;
	or.pred  	%p11, %p9, %p10;
	@%p11 bra 	$L__BB9_32;
	ld.param.u64 	%rd104, [matmul_bias_batched_f32_param_1];
	mad.lo.s32 	%r114, %r33, %r82, %r34;
	cvt.u64.u32 	%rd30, %r114;
	mov.u32 	%r115, %ctaid.z;
	mul.lo.s32 	%r116, %r82, %r115;
	mul.lo.s32 	%r117, %r116, %r83;
	cvt.u64.u32 	%rd31, %r117;
	add.s64 	%rd32, %rd30, %rd31;
	cvta.to.global.u64 	%rd33, %rd104;
	shl.b64 	%rd34, %rd32, 2;
	add.s64 	%rd35, %rd33, %rd34;
	ld.global.nc.f32 	%f81, [%rd35];
$L__BB9_32:
	ld.param.u32 	%r199, [matmul_bias_batched_f32_param_9];
	mad.lo.s32 	%r118, %r31, %r199, %r32;
	shl.b32 	%r119, %r118, 2;
	add.s32 	%r120, %r8, %r119;
	st.shared.f32 	[%r120], %f81;
	add.s32 	%r205, %r205, %r7;
	setp.lt.u32 	%p12, %r205, %r9;
	@%p12 bra 	$L__BB9_30;
$L__BB9_33:
	setp.eq.s32 	%p13, %r87, 0;
	bar.sync 	0;
	@%p13 bra 	$L__BB9_40;
	mov.b32 	%r209, 0;
$L__BB9_35:
	setp.lt.u32 	%p14, %r87, 8;
	mov.b32 	%r211, 0;
	@%p14 bra 	$L__BB9_50;
	mov.b32 	%r213, 0;
	bra.uni 	$L__BB9_49;
$L__BB9_37:
	ld.param.u32 	%r194, [matmul_bias_batched_f32_param_8];
	ld.param.u32 	%r191, [matmul_bias_batched_f32_param_5];
	div.u32 	%r25, %r204, %r86;
	mul.lo.s32 	%r102, %r25, %r86;
	sub.s32 	%r26, %r204, %r102;
	mov.u32 	%r103, %ctaid.y;
	mad.lo.s32 	%r27, %r194, %r103, %r25;
	add.s32 	%r28, %r26, %r23;
	setp.ge.u32 	%p4, %r27, %r191;
	setp.ge.u32 	%p5, %r28, %r83;
	mov.f32 	%f80, 0f00000000;
	or.pred  	%p6, %p4, %p5;
	@%p6 bra 	$L__BB9_39;
	ld.param.u32 	%r192, [matmul_bias_batched_f32_param_5];
	ld.param.u64 	%rd103, [matmul_bias_batched_f32_param_0];
	mad.lo.s32 	%r104, %r27, %r83, %r28;
	cvt.u64.u32 	%rd24, %r104;
	mov.u32 	%r105, %ctaid.z;
	mul.lo.s32 	%r106, %r192, %r105;
	mul.lo.s32 	%r107, %r106, %r83;
	cvt.u64.u32 	%rd25, %r107;
	add.s64 	%rd26, %rd24, %rd25;
	cvta.to.global.u64 	%rd27, %rd103;
	shl.b64 	%rd28, %rd26, 2;
	add.s64 	%rd29, %rd27, %rd28;
	ld.global.nc.f32 	%f80, [%rd29];
$L__BB9_39:
	mad.lo.s32 	%r108, %r25, %r86, %r26;
	shl.b32 	%r109, %r108, 2;
	mov.u32 	%r110, shared_mem;
	add.s32 	%r111, %r110, %r109;
	st.shared.f32 	[%r111], %f80;
	add.s32 	%r204, %r204, %r7;
	setp.lt.u32 	%p7, %r204, %r1;
	@%p7 bra 	$L__BB9_37;
	bra.uni 	$L__BB9_29;
$L__BB9_40:
	mov.b32 	%r206, 0;
$L__BB9_41:
	ld.param.u32 	%r201, [matmul_bias_batched_f32_param_9];
	setp.lt.u32 	%p34, %r88, 4;
	mad.lo.s32 	%r37, %r206, %r201, %r4;
	mov.b32 	%r208, 0;
	@%p34 bra 	$L__BB9_44;
	mov.b32 	%r207, 0;
$L__BB9_43:
	add.s32 	%r174, %r37, %r207;
	shl.b32 	%r175, %r174, 2;
	add.s32 	%r176, %r8, %r175;
	ld.shared.f32 	%f52, [%r176];
	mul.wide.u32 	%rd54, %r207, 4;
	add.s64 	%rd55, %rd5, %rd54;
	ld.shared.f32 	%f53, [%r176+4];
	ld.shared.f32 	%f54, [%r176+8];
	ld.shared.f32 	%f55, [%r176+12];
	st.local.v4.f32 	[%rd55], {%f52, %f53, %f54, %f55};
	add.s32 	%r207, %r207, 4;
	setp.ne.s32 	%p35, %r207, %r14;
	mov.u32 	%r208, %r14;
	@%p35 bra 	$L__BB9_43;
$L__BB9_44:
	setp.eq.s32 	%p36, %r13, 0;
	@%p36 bra 	$L__BB9_48;
	setp.eq.s32 	%p37, %r13, 1;
	add.s32 	%r177, %r37, %r208;
	shl.b32 	%r178, %r177, 2;
	add.s32 	%r41, %r8, %r178;
	ld.shared.f32 	%f56, [%r41];
	mul.wide.u32 	%rd56, %r208, 4;
	add.s64 	%rd8, %rd5, %rd56;
	st.local.f32 	[%rd8], %f56;
	@%p37 bra 	$L__BB9_48;
	setp.eq.s32 	%p38, %r13, 2;
	ld.shared.f32 	%f57, [%r41+4];
	st.local.f32 	[%rd8+4], %f57;
	@%p38 bra 	$L__BB9_48;
	ld.shared.f32 	%f58, [%r41+8];
	st.local.f32 	[%rd8+8], %f58;
$L__BB9_48:
	add.s32 	%r206, %r206, 1;
	setp.eq.s32 	%p39, %r206, %r10;
	@%p39 bra 	$L__BB9_75;
	bra.uni 	$L__BB9_41;
$L__BB9_49:
	.pragma "nounroll";
	add.s32 	%r124, %r213, %r3;
	mad.lo.s32 	%r125, %r124, %r86, %r209;
	shl.b32 	%r126, %r125, 2;
	mov.u32 	%r127, shared_mem;
	add.s32 	%r128, %r127, %r126;
	ld.shared.f32 	%f9, [%r128];
	mul.wide.u32 	%rd36, %r213, 4;
	add.s64 	%rd37, %rd4, %rd36;
	shl.b32 	%r129, %r86, 2;
	add.s32 	%r130, %r128, %r129;
	ld.shared.f32 	%f10, [%r130];
	add.s32 	%r131, %r130, %r129;
	ld.shared.f32 	%f11, [%r131];
	add.s32 	%r132, %r131, %r129;
	ld.shared.f32 	%f12, [%r132];
	st.local.v4.f32 	[%rd37], {%f9, %f10, %f11, %f12};
	add.s32 	%r133, %r132, %r129;
	ld.shared.f32 	%f13, [%r133];
	add.s32 	%r134, %r133, %r129;
	ld.shared.f32 	%f14, [%r134];
	add.s32 	%r135, %r134, %r129;
	ld.shared.f32 	%f15, [%r135];
	add.s32 	%r136, %r135, %r129;
	ld.shared.f32 	%f16, [%r136];
	st.local.v4.f32 	[%rd37+16], {%f13, %f14, %f15, %f16};
	add.s32 	%r213, %r213, 8;
	setp.eq.s32 	%p15, %r213, %r12;
	mov.u32 	%r211, %r12;
	@%p15 bra 	$L__BB9_50;
	bra.uni 	$L__BB9_49;
$L__BB9_50:
	setp.eq.s32 	%p16, %r11, 0;
	@%p16 bra 	$L__BB9_58;
	add.s32 	%r137, %r11, -1;
	setp.lt.u32 	%p17, %r137, 3;
	@%p17 bra 	$L__BB9_53;
	add.s32 	%r138, %r211, %r3;
	mad.lo.s32 	%r139, %r138, %r86, %r209;
	shl.b32 	%r140, %r139, 2;
	mov.u32 	%r141, shared_mem;
	add.s32 	%r142, %r141, %r140;
	ld.shared.f32 	%f17, [%r142];
	mul.wide.u32 	%rd38, %r211, 4;
	add.s64 	%rd39, %rd4, %rd38;
	st.local.f32 	[%rd39], %f17;
	shl.b32 	%r143, %r86, 2;
	add.s32 	%r144, %r142, %r143;
	ld.shared.f32 	%f18, [%r144];
	st.local.f32 	[%rd39+4], %f18;
	add.s32 	%r145, %r144, %r143;
	ld.shared.f32 	%f19, [%r145];
	st.local.f32 	[%rd39+8], %f19;
	add.s32 	%r146, %r145, %r143;
	ld.shared.f32 	%f20, [%r146];
	st.local.f32 	[%rd39+12], %f20;
	add.s32 	%r211, %r211, 4;
$L__BB9_53:
	and.b32  	%r147, %r87, 3;
	setp.eq.s32 	%p18, %r147, 0;
	@%p18 bra 	$L__BB9_58;
	setp.eq.s32 	%p19, %r147, 1;
	@%p19 bra 	$L__BB9_56;
	add.s32 	%r148, %r211, %r3;
	mad.lo.s32 	%r149, %r148, %r86, %r209;
	shl.b32 	%r150, %r149, 2;
	mov.u32 	%r151, shared_mem;
	add.s32 	%r152, %r151, %r150;
	ld.shared.f32 	%f21, [%r152];
	mul.wide.u32 	%rd40, %r211, 4;
	add.s64 	%rd41, %rd4, %rd40;
	st.local.f32 	[%rd41], %f21;
	shl.b32 	%r153, %r86, 2;
	add.s32 	%r154, %r152, %r153;
	ld.shared.f32 	%f22, [%r154];
	st.local.f32 	[%rd41+4], %f22;
	add.s32 	%r211, %r211, 2;
$L__BB9_56:
	and.b32  	%r155, %r87, 1;
	setp.eq.b32 	%p20, %r155, 1;
	not.pred 	%p21, %p20;
	@%p21 bra 	$L__BB9_58;
	add.s32 	%r156, %r211, %r3;
	mad.lo.s32 	%r157, %r156, %r86, %r209;
	shl.b32 	%r158, %r157, 2;
	mov.u32 	%r159, shared_mem;
	add.s32 	%r160, %r159, %r158;
	ld.shared.f32 	%f23, [%r160];
	mul.wide.u32 	%rd42, %r211, 4;
	add.s64 	%rd43, %rd4, %rd42;
	st.local.f32 	[%rd43], %f23;
$L__BB9_58:
	ld.param.u32 	%r200, [matmul_bias_batched_f32_param_9];
	setp.lt.u32 	%p22, %r88, 4;
	mad.lo.s32 	%r49, %r209, %r200, %r4;
	mov.b32 	%r214, 0;
	@%p22 bra 	$L__BB9_61;
	mov.b32 	%r215, 0;
$L__BB9_60:
	add.s32 	%r163, %r49, %r215;
	shl.b32 	%r164, %r163, 2;
	add.s32 	%r165, %r8, %r164;
	ld.shared.f32 	%f24, [%r165];
	mul.wide.u32 	%rd44, %r215, 4;
	add.s64 	%rd45, %rd5, %rd44;
	ld.shared.f32 	%f25, [%r165+4];
	ld.shared.f32 	%f26, [%r165+8];
	ld.shared.f32 	%f27, [%r165+12];
	st.local.v4.f32 	[%rd45], {%f24, %f25, %f26, %f27};
	add.s32 	%r215, %r215, 4;
	setp.eq.s32 	%p23, %r215, %r14;
	mov.u32 	%r214, %r14;
	@%p23 bra 	$L__BB9_61;
	bra.uni 	$L__BB9_60;
$L__BB9_61:
	setp.eq.s32 	%p24, %r13, 0;
	@%p24 bra 	$L__BB9_65;
	setp.eq.s32 	%p25, %r13, 1;
	add.s32 	%r166, %r49, %r214;
	shl.b32 	%r167, %r166, 2;
	add.s32 	%r53, %r8, %r167;
	ld.shared.f32 	%f28, [%r53];
	mul.wide.u32 	%rd46, %r214, 4;
	add.s64 	%rd9, %rd5, %rd46;
	st.local.f32 	[%rd9], %f28;
	@%p25 bra 	$L__BB9_65;
	setp.eq.s32 	%p26, %r13, 2;
	ld.shared.f32 	%f29, [%r53+4];
	st.local.f32 	[%rd9+4], %f29;
	@%p26 bra 	$L__BB9_65;
	ld.shared.f32 	%f30, [%r53+8];
	st.local.f32 	[%rd9+8], %f30;
$L__BB9_65:
	mov.b32 	%r216, 0;
$L__BB9_66:
	mul.wide.u32 	%rd47, %r216, 4;
	add.s64 	%rd48, %rd4, %rd47;
	ld.local.f32 	%f5, [%rd48];
	mul.wide.u32 	%rd49, %r216, 32;
	add.s64 	%rd10, %rd3, %rd49;
	mov.b32 	%r218, 0;
	@%p22 bra 	$L__BB9_69;
	mov.b32 	%r217, 0;
$L__BB9_68:
	mul.wide.u32 	%rd50, %r217, 4;
	add.s64 	%rd51, %rd5, %rd50;
	ld.local.v4.f32 	{%f31, %f32, %f33, %f34}, [%rd51];
	add.s64 	%rd52, %rd10, %rd50;
	ld.local.v4.f32 	{%f35, %f36, %f37, %f38}, [%rd52];
	fma.rn.f32 	%f39, %f5, %f31, %f35;
	fma.rn.f32 	%f40, %f5, %f32, %f36;
	fma.rn.f32 	%f41, %f5, %f33, %f37;
	fma.rn.f32 	%f42, %f5, %f34, %f38;
	st.local.v4.f32 	[%rd52], {%f39, %f40, %f41, %f42};
	add.s32 	%r217, %r217, 4;
	setp.ne.s32 	%p28, %r217, %r14;
	mov.u32 	%r218, %r14;
	@%p28 bra 	$L__BB9_68;
$L__BB9_69:
	@%p24 bra 	$L__BB9_73;
	setp.eq.s32 	%p30, %r13, 1;
	mul.wide.u32 	%rd53, %r218, 4;
	add.s64 	%rd11, %rd5, %rd53;
	ld.local.f32 	%f43, [%rd11];
	add.s64 	%rd12, %rd10, %rd53;
	ld.local.f32 	%f44, [%rd12];
	fma.rn.f32 	%f45, %f5, %f43, %f44;
	st.local.f32 	[%rd12], %f45;
	@%p30 bra 	$L__BB9_73;
	setp.eq.s32 	%p31, %r13, 2;
	ld.local.f32 	%f46, [%rd11+4];
	ld.local.f32 	%f47, [%rd12+4];
	fma.rn.f32 	%f48, %f5, %f46, %f47;
	st.local.f32 	[%rd12+4], %f48;
	@%p31 bra 	$L__BB9_73;
	ld.local.f32 	%f49, [%rd11+8];
	ld.local.f32 	%f50, [%rd12+8];
	fma.rn.f32 	%f51, %f5, %f49, %f50;
	st.local.f32 	[%rd12+8], %f51;
$L__BB9_73:
	add.s32 	%r216, %r216, 1;
	setp.ne.s32 	%p32, %r216, %r87;
	@%p32 bra 	$L__BB9_66;
	add.s32 	%r209, %r209, 1;
	setp.ne.s32 	%p33, %r209, %r10;
	@%p33 bra 	$L__BB9_35;
$L__BB9_75:
	bar.sync 	0;
	add.s32 	%r203, %r203, 1;
	setp.lt.u32 	%p40, %r203, %r15;
	@%p40 bra 	$L__BB9_28;
	bra.uni 	$L__BB9_3;

}
	// .globl	matmul_bias_f64
.visible .entry matmul_bias_f64(
	.param .u64 .ptr .align 1 matmul_bias_f64_param_0,
	.param .u64 .ptr .align 1 matmul_bias_f64_param_1,
	.param .u64 .ptr .align 1 matmul_bias_f64_param_2,
	.param .u64 .ptr .align 1 matmul_bias_f64_param_3,
	.param .u32 matmul_bias_f64_param_4,
	.param .u32 matmul_bias_f64_param_5,
	.param .u32 matmul_bias_f64_param_6,
	.param .u32 matmul_bias_f64_param_7,
	.param .u32 matmul_bias_f64_param_8,
	.param .u32 matmul_bias_f64_param_9,
	.param .u32 matmul_bias_f64_param_10,
	.param .u32 matmul_bias_f64_param_11
)
{
	.local .align 16 .b8 	__local_depot10[640];
	.reg .b64 	%SP;
	.reg .b64 	%SPL;
	.reg .pred 	%p<55>;
	.reg .b32 	%r<213>;
	.reg .b64 	%rd<85>;
	.reg .b64 	%fd<82>;

	mov.u64 	%SPL, __local_depot10;
	ld.param.u64 	%rd17, [matmul_bias_f64_param_2];
	ld.param.u64 	%rd18, [matmul_bias_f64_param_3];
	ld.param.u32 	%r82, [matmul_bias_f64_param_5];
	ld.param.u32 	%r83, [matmul_bias_f64_param_6];
	ld.param.u32 	%r84, [matmul_bias_f64_param_7];
	ld.param.u32 	%r85, [matmul_bias_f64_param_8];
	ld.param.u32 	%r86, [matmul_bias_f64_param_9];
	ld.param.u32 	%r87, [matmul_bias_f64_param_10];
	ld.param.u32 	%r88, [matmul_bias_f64_param_11];
	cvta.to.global.u64 	%rd1, %rd18;
	cvta.to.global.u64 	%rd2, %rd17;
	add.u64 	%rd3, %SPL, 0;
	add.u64 	%rd4, %SPL, 512;
	add.u64 	%rd5, %SPL, 576;
	mul.lo.s32 	%r1, %r86, %r84;
	mov.u32 	%r89, %tid.x;
	mov.u32 	%r90, %tid.y;
	div.u32 	%r91, %r85, %r88;
	mul.lo.s32 	%r2, %r87, %r90;
	mul.lo.s32 	%r3, %r88, %r89;
	mov.f64 	%fd6, 0d0000000000000000;
	st.local.v2.f64 	[%rd3], {%fd6, %fd6};
	st.local.v2.f64 	[%rd3+16], {%fd6, %fd6};
	st.local.v2.f64 	[%rd3+32], {%fd6, %fd6};
	st.local.v2.f64 	[%rd3+48], {%fd6, %fd6};
	st.local.v2.f64 	[%rd3+64], {%fd6, %fd6};
	st.local.v2.f64 	[%rd3+80], {%fd6, %fd6};
	st.local.v2.f64 	[%rd3+96], {%fd6, %fd6};
	st.local.v2.f64 	[%rd3+112], {%fd6, %fd6};
	st.local.v2.f64 	[%rd3+128], {%fd6, %fd6};
	st.local.v2.f64 	[%rd3+144], {%fd6, %fd6};
	st.local.v2.f64 	[%rd3+160], {%fd6, %fd6};
	st.local.v2.f64 	[%rd3+176], {%fd6, %fd6};
	st.local.v2.f64 	[%rd3+192], {%fd6, %fd6};
	st.local.v2.f64 	[%rd3+208], {%fd6, %fd6};
	st.local.v2.f64 	[%rd3+224], {%fd6, %fd6};
	st.local.v2.f64 	[%rd3+240], {%fd6, %fd6};
	st.local.v2.f64 	[%rd3+256], {%fd6, %fd6};
	st.local.v2.f64 	[%rd3+272], {%fd6, %fd6};
	st.local.v2.f64 	[%rd3+288], {%fd6, %fd6};
	st.local.v2.f64 	[%rd3+304], {%fd6, %fd6};
	st.local.v2.f64 	[%rd3+320], {%fd6, %fd6};
	st.local.v2.f64 	[%rd3+336], {%fd6, %fd6};
	st.local.v2.f64 	[%rd3+352], {%fd6, %fd6};
	st.local.v2.f64 	[%rd3+368], {%fd6, %fd6};
	st.local.v2.f64 	[%rd3+384], {%fd6, %fd6};
	st.local.v2.f64 	[%rd3+400], {%fd6, %fd6};
	st.local.v2.f64 	[%rd3+416], {%fd6, %fd6};
	st.local.v2.f64 	[%rd3+432], {%fd6, %fd6};
	st.local.v2.f64 	[%rd3+448], {%fd6, %fd6};
	st.local.v2.f64 	[%rd3+464], {%fd6, %fd6};
	st.local.v2.f64 	[%rd3+480], {%fd6, %fd6};
	st.local.v2.f64 	[%rd3+496], {%fd6, %fd6};
	add.s32 	%r92, %r83, -1;
	add.s32 	%r4, %r92, %r86;
	setp.lt.u32 	%p1, %r4, %r92;
	mad.lo.s32 	%r5, %r91, %r90, %r89;
	mov.u32 	%r93, %ntid.x;
	mov.u32 	%r94, %ntid.y;
	mul.lo.s32 	%r6, %r93, %r94;
	@%p1 bra 	$L__BB10_2;
	shl.b32 	%r96, %r1, 3;
	mov.u32 	%r97, shared_mem_f64;
	add.s32 	%r7, %r97, %r96;
	max.u32 	%r98, %r88, 1;
	max.u32 	%r8, %r86, 1;
	and.b32  	%r9, %r87, 7;
	and.b32  	%r10, %r87, -8;
	and.b32  	%r11, %r98, 3;
	and.b32  	%r12, %r98, -4;
	div.u32 	%r13, %r4, %r86;
	mov.b32 	%r192, 0;
	bra.uni 	$L__BB10_27;
$L__BB10_2:
	setp.eq.s32 	%p40, %r87, 0;
	@%p40 bra 	$L__BB10_26;
	ld.param.u32 	%r191, [matmul_bias_f64_param_8];
	ld.param.u32 	%r185, [matmul_bias_f64_param_7];
	mov.u32 	%r171, %ctaid.y;
	mad.lo.s32 	%r14, %r185, %r171, %r2;
	mov.u32 	%r172, %ctaid.x;
	mad.lo.s32 	%r15, %r191, %r172, %r3;
	max.u32 	%r173, %r88, 1;
	and.b32  	%r16, %r173, 3;
	and.b32  	%r17, %r173, -4;
	neg.s32 	%r18, %r17;
	add.s32 	%r19, %r15, 3;
	mov.b32 	%r208, 0;
$L__BB10_4:
	ld.param.u32 	%r182, [matmul_bias_f64_param_4];
	add.s32 	%r64, %r14, %r208;
	setp.ge.u32 	%p41, %r64, %r182;
	@%p41 bra 	$L__BB10_25;
	setp.lt.u32 	%p42, %r88, 4;
	mul.lo.s32 	%r65, %r64, %r82;
	mov.b32 	%r212, 0;
	@%p42 bra 	$L__BB10_16;
	mul.wide.u32 	%rd49, %r208, 64;
	add.s64 	%rd50, %rd3, %rd49;
	add.s64 	%rd84, %rd50, 16;
	add.s32 	%r209, %r15, %r65;
	mov.u32 	%r210, %r19;
	mov.u32 	%r211, %r18;
$L__BB10_7:
	add.s32 	%r70, %r210, -2;
	add.s32 	%r71, %r210, -3;
	setp.ge.u32 	%p43, %r71, %r82;
	@%p43 bra 	$L__BB10_9;
	ld.local.f64 	%fd59, [%rd84+-16];
	mul.wide.u32 	%rd51, %r71, 8;
	add.s64 	%rd52, %rd2, %rd51;
	ld.global.nc.f64 	%fd60, [%rd52];
	add.f64 	%fd61, %fd59, %fd60;
	mul.wide.u32 	%rd53, %r209, 8;
	add.s64 	%rd54, %rd1, %rd53;
	st.global.f64 	[%rd54], %fd61;
$L__BB10_9:
	setp.ge.u32 	%p44, %r70, %r82;
	@%p44 bra 	$L__BB10_11;
	ld.local.f64 	%fd62, [%rd84+-8];
	mul.wide.u32 	%rd55, %r70, 8;
	add.s64 	%rd56, %rd2, %rd55;
	ld.global.nc.f64 	%fd63, [%rd56];
	add.f64 	%fd64, %fd62, %fd63;
	add.s32 	%r175, %r209, 1;
	mul.wide.u32 	%rd57, %r175, 8;
	add.s64 	%rd58, %rd1, %rd57;
	st.global.f64 	[%rd58], %fd64;
$L__BB10_11:
	add.s32 	%r72, %r70, 1;
	setp.ge.u32 	%p45, %r72, %r82;
	@%p45 bra 	$L__BB10_13;
	ld.local.f64 	%fd65, [%rd84];
	mul.wide.u32 	%rd59, %r72, 8;
	add.s64 	%rd60, %rd2, %rd59;
	ld.global.nc.f64 	%fd66, [%rd60];
	add.f64 	%fd67, %fd65, %fd66;
	add.s32 	%r176, %r209, 2;
	mul.wide.u32 	%rd61, %r176, 8;
	add.s64 	%rd62, %rd1, %rd61;
	st.global.f64 	[%rd62], %fd67;
$L__BB10_13:
	setp.ge.u32 	%p46, %r210, %r82;
	@%p46 bra 	$L__BB10_15;
	ld.local.f64 	%fd68, [%rd84+8];
	mul.wide.u32 	%rd63, %r210, 8;
	add.s64 	%rd64, %rd2, %rd63;
	ld.global.nc.f64 	%fd69, [%rd64];
	add.f64 	%fd70, %fd68, %fd69;
	add.s32 	%r177, %r209, 3;
	mul.wide.u32 	%rd65, %r177, 8;
	add.s64 	%rd66, %rd1, %rd65;
	st.global.f64 	[%rd66], %fd70;
$L__BB10_15:
	add.s32 	%r211, %r211, 4;
	add.s64 	%rd84, %rd84, 32;
	add.s32 	%r210, %r210, 4;
	add.s32 	%r209, %r209, 4;
	setp.ne.s32 	%p47, %r211, 0;
	mov.u32 	%r212, %r17;
	@%p47 bra 	$L__BB10_7;
$L__BB10_16:
	setp.eq.s32 	%p48, %r16, 0;
	@%p48 bra 	$L__BB10_25;
	add.s32 	%r77, %r15, %r212;
	setp.ge.u32 	%p49, %r77, %r82;
	mul.wide.u32 	%rd67, %r208, 64;
	add.s64 	%rd68, %rd3, %rd67;
	mul.wide.u32 	%rd69, %r212, 8;
	add.s64 	%rd14, %rd68, %rd69;
	@%p49 bra 	$L__BB10_19;
	ld.local.f64 	%fd71, [%rd14];
	mul.wide.u32 	%rd70, %r77, 8;
	add.s64 	%rd71, %rd2, %rd70;
	ld.global.nc.f64 	%fd72, [%rd71];
	add.f64 	%fd73, %fd71, %fd72;
	add.s32 	%r178, %r77, %r65;
	mul.wide.u32 	%rd72, %r178, 8;
	add.s64 	%rd73, %rd1, %rd72;
	st.global.f64 	[%rd73], %fd73;
$L__BB10_19:
	setp.eq.s32 	%p50, %r16, 1;
	@%p50 bra 	$L__BB10_25;
	add.s32 	%r78, %r77, 1;
	setp.ge.u32 	%p51, %r78, %r82;
	@%p51 bra 	$L__BB10_22;
	ld.local.f64 	%fd74, [%rd14+8];
	mul.wide.u32 	%rd74, %r78, 8;
	add.s64 	%rd75, %rd2, %rd74;
	ld.global.nc.f64 	%fd75, [%rd75];
	add.f64 	%fd76, %fd74, %fd75;
	add.s32 	%r179, %r78, %r65;
	mul.wide.u32 	%rd76, %r179, 8;
	add.s64 	%rd77, %rd1, %rd76;
	st.global.f64 	[%rd77], %fd76;
$L__BB10_22:
	setp.eq.s32 	%p52, %r16, 2;
	@%p52 bra 	$L__BB10_25;
	add.s32 	%r79, %r77, 2;
	setp.ge.u32 	%p53, %r79, %r82;
	@%p53 bra 	$L__BB10_25;
	ld.local.f64 	%fd77, [%rd14+16];
	mul.wide.u32 	%rd78, %r79, 8;
	add.s64 	%rd79, %rd2, %rd78;
	ld.global.nc.f64 	%fd78, [%rd79];
	add.f64 	%fd79, %fd77, %fd78;
	add.s32 	%r180, %r79, %r65;
	mul.wide.u32 	%rd80, %r180, 8;
	add.s64 	%rd81, %rd1, %rd80;
	st.global.f64 	[%rd81], %fd79;
$L__BB10_25:
	add.s32 	%r208, %r208, 1;
	setp.ne.s32 	%p54, %r208, %r87;
	@%p54 bra 	$L__BB10_4;
$L__BB10_26:
	ret;
$L__BB10_27:
	ld.param.u32 	%r183, [matmul_bias_f64_param_7];
	mul.lo.s32 	%r21, %r86, %r183;
	setp.ge.u32 	%p2, %r5, %r21;
	mul.lo.s32 	%r22, %r192, %r86;
	mov.u32 	%r193, %r5;
	@%p2 bra 	$L__BB10_28;
	bra.uni 	$L__BB10_36;
$L__BB10_28:
	ld.param.u32 	%r186, [matmul_bias_f64_param_8];
	mul.lo.s32 	%r23, %r86, %r186;
	setp.ge.u32 	%p7, %r5, %r23;
	mov.u32 	%r194, %r5;
	@%p7 bra 	$L__BB10_32;
$L__BB10_29:
	ld.param.u32 	%r187, [matmul_bias_f64_param_8];
	div.u32 	%r31, %r194, %r187;
	mul.lo.s32 	%r106, %r31, %r187;
	sub.s32 	%r32, %r194, %r106;
	add.s32 	%r33, %r31, %r22;
	mov.u32 	%r107, %ctaid.x;
	mad.lo.s32 	%r34, %r187, %r107, %r32;
	setp.ge.u32 	%p8, %r33, %r83;
	setp.ge.u32 	%p9, %r34, %r82;
	mov.f64 	%fd81, 0d0000000000000000;
	or.pred  	%p10, %p8, %p9;
	@%p10 bra 	$L__BB10_31;
	ld.param.u64 	%rd83, [matmul_bias_f64_param_1];
	mad.lo.s32 	%r108, %r33, %r82, %r34;
	cvta.to.global.u64 	%rd25, %rd83;
	mul.wide.u32 	%rd26, %r108, 8;
	add.s64 	%rd27, %rd25, %rd26;
	ld.global.nc.f64 	%fd81, [%rd27];
$L__BB10_31:
	ld.param.u32 	%r188, [matmul_bias_f64_param_8];
	mad.lo.s32 	%r109, %r31, %r188, %r32;
	shl.b32 	%r110, %r109, 3;
	add.s32 	%r111, %r7, %r110;
	st.shared.f64 	[%r111], %fd81;
	add.s32 	%r194, %r194, %r6;
	setp.lt.u32 	%p11, %r194, %r23;
	@%p11 bra 	$L__BB10_29;
$L__BB10_32:
	setp.eq.s32 	%p12, %r87, 0;
	bar.sync 	0;
	@%p12 bra 	$L__BB10_39;
	mov.b32 	%r198, 0;
$L__BB10_34:
	setp.lt.u32 	%p13, %r87, 8;
	mov.b32 	%r200, 0;
	@%p13 bra 	$L__BB10_49;
	mov.b32 	%r202, 0;
	bra.uni 	$L__BB10_48;
$L__BB10_36:
	ld.param.u32 	%r184, [matmul_bias_f64_param_7];
	ld.param.u32 	%r181, [matmul_bias_f64_param_4];
	div.u32 	%r25, %r193, %r86;
	mul.lo.s32 	%r99, %r25, %r86;
	sub.s32 	%r26, %r193, %r99;
	mov.u32 	%r100, %ctaid.y;
	mad.lo.s32 	%r27, %r184, %r100, %r25;
	add.s32 	%r28, %r26, %r22;
	setp.ge.u32 	%p3, %r27, %r181;
	setp.ge.u32 	%p4, %r28, %r83;
	mov.f64 	%fd80, 0d0000000000000000;
	or.pred  	%p5, %p3, %p4;
	@%p5 bra 	$L__BB10_38;
	ld.param.u64 	%rd82, [matmul_bias_f64_param_0];
	mad.lo.s32 	%r101, %r27, %r83, %r28;
	cvta.to.global.u64 	%rd22, %rd82;
	mul.wide.u32 	%rd23, %r101, 8;
	add.s64 	%rd24, %rd22, %rd23;
	ld.global.nc.f64 	%fd80, [%rd24];
$L__BB10_38:
	mad.lo.s32 	%r102, %r25, %r86, %r26;
	shl.b32 	%r103, %r102, 3;
	mov.u32 	%r104, shared_mem_f64;
	add.s32 	%r105, %r104, %r103;
	st.shared.f64 	[%r105], %fd80;
	add.s32 	%r193, %r193, %r6;
	setp.lt.u32 	%p6, %r193, %r21;
	@%p6 bra 	$L__BB10_36;
	bra.uni 	$L__BB10_28;
$L__BB10_39:
	mov.b32 	%r195, 0;
$L__BB10_40:
	ld.param.u32 	%r190, [matmul_bias_f64_param_8];
	setp.lt.u32 	%p33, %r88, 4;
	mad.lo.s32 	%r37, %r195, %r190, %r3;
	mov.b32 	%r197, 0;
	@%p33 bra 	$L__BB10_43;
	mov.b32 	%r196, 0;
$L__BB10_42:
	add.s32 	%r165, %r37, %r196;
	shl.b32 	%r166, %r165, 3;
	add.s32 	%r167, %r7, %r166;
	ld.shared.f64 	%fd52, [%r167];
	mul.wide.u32 	%rd46, %r196, 8;
	add.s64 	%rd47, %rd5, %rd46;
	ld.shared.f64 	%fd53, [%r167+8];
	st.local.v2.f64 	[%rd47], {%fd52, %fd53};
	ld.shared.f64 	%fd54, [%r167+16];
	ld.shared.f64 	%fd55, [%r167+24];
	st.local.v2.f64 	[%rd47+16], {%fd54, %fd55};
	add.s32 	%r196, %r196, 4;
	setp.ne.s32 	%p34, %r196, %r12;
	mov.u32 	%r197, %r12;
	@%p34 bra 	$L__BB10_42;
$L__BB10_43:
	setp.eq.s32 	%p35, %r11, 0;
	@%p35 bra 	$L__BB10_47;
	setp.eq.s32 	%p36, %r11, 1;
	add.s32 	%r168, %r37, %r197;
	shl.b32 	%r169, %r168, 3;
	add.s32 	%r41, %r7, %r169;
	ld.shared.f64 	%fd56, [%r41];
	mul.wide.u32 	%rd48, %r197, 8;
	add.s64 	%rd6, %rd5, %rd48;
	st.local.f64 	[%rd6], %fd56;
	@%p36 bra 	$L__BB10_47;
	setp.eq.s32 	%p37, %r11, 2;
	ld.shared.f64 	%fd57, [%r41+8];
	st.local.f64 	[%rd6+8], %fd57;
	@%p37 bra 	$L__BB10_47;
	ld.shared.f64 	%fd58, [%r41+16];
	st.local.f64 	[%rd6+16], %fd58;
$L__BB10_47:
	add.s32 	%r195, %r195, 1;
	setp.eq.s32 	%p38, %r195, %r8;
	@%p38 bra 	$L__BB10_74;
	bra.uni 	$L__BB10_40;
$L__BB10_48:
	.pragma "nounroll";
	add.s32 	%r115, %r202, %r2;
	mad.lo.s32 	%r116, %r115, %r86, %r198;
	shl.b32 	%r117, %r116, 3;
	mov.u32 	%r118, shared_mem_f64;
	add.s32 	%r119, %r118, %r117;
	ld.shared.f64 	%fd9, [%r119];
	mul.wide.u32 	%rd28, %r202, 8;
	add.s64 	%rd29, %rd4, %rd28;
	shl.b32 	%r120, %r86, 3;
	add.s32 	%r121, %r119, %r120;
	ld.shared.f64 	%fd10, [%r121];
	st.local.v2.f64 	[%rd29], {%fd9, %fd10};
	add.s32 	%r122, %r121, %r120;
	ld.shared.f64 	%fd11, [%r122];
	add.s32 	%r123, %r122, %r120;
	ld.shared.f64 	%fd12, [%r123];
	st.local.v2.f64 	[%rd29+16], {%fd11, %fd12};
	add.s32 	%r124, %r123, %r120;
	ld.shared.f64 	%fd13, [%r124];
	add.s32 	%r125, %r124, %r120;
	ld.shared.f64 	%fd14, [%r125];
	st.local.v2.f64 	[%rd29+32], {%fd13, %fd14};
	add.s32 	%r126, %r125, %r120;
	ld.shared.f64 	%fd15, [%r126];
	add.s32 	%r127, %r126, %r120;
	ld.shared.f64 	%fd16, [%r127];
	st.local.v2.f64 	[%rd29+48], {%fd15, %fd16};
	add.s32 	%r202, %r202, 8;
	setp.eq.s32 	%p14, %r202, %r10;
	mov.u32 	%r200, %r10;
	@%p14 bra 	$L__BB10_49;
	bra.uni 	$L__BB10_48;
$L__BB10_49:
	setp.eq.s32 	%p15, %r9, 0;
	@%p15 bra 	$L__BB10_57;
	add.s32 	%r128, %r9, -1;
	setp.lt.u32 	%p16, %r128, 3;
	@%p16 bra 	$L__BB10_52;
	add.s32 	%r129, %r200, %r2;
	mad.lo.s32 	%r130, %r129, %r86, %r198;
	shl.b32 	%r131, %r130, 3;
	mov.u32 	%r132, shared_mem_f64;
	add.s32 	%r133, %r132, %r131;
	ld.shared.f64 	%fd17, [%r133];
	mul.wide.u32 	%rd30, %r200, 8;
	add.s64 	%rd31, %rd4, %rd30;
	st.local.f64 	[%rd31], %fd17;
	shl.b32 	%r134, %r86, 3;
	add.s32 	%r135, %r133, %r134;
	ld.shared.f64 	%fd18, [%r135];
	st.local.f64 	[%rd31+8], %fd18;
	add.s32 	%r136, %r135, %r134;
	ld.shared.f64 	%fd19, [%r136];
	st.local.f64 	[%rd31+16], %fd19;
	add.s32 	%r137, %r136, %r134;
	ld.shared.f64 	%fd20, [%r137];
	st.local.f64 	[%rd31+24], %fd20;
	add.s32 	%r200, %r200, 4;
$L__BB10_52:
	and.b32  	%r138, %r87, 3;
	setp.eq.s32 	%p17, %r138, 0;
	@%p17 bra 	$L__BB10_57;
	setp.eq.s32 	%p18, %r138, 1;
	@%p18 bra 	$L__BB10_55;
	add.s32 	%r139, %r200, %r2;
	mad.lo.s32 	%r140, %r139, %r86, %r198;
	shl.b32 	%r141, %r140, 3;
	mov.u32 	%r142, shared_mem_f64;
	add.s32 	%r143, %r142, %r141;
	ld.shared.f64 	%fd21, [%r143];
	mul.wide.u32 	%rd32, %r200, 8;
	add.s64 	%rd33, %rd4, %rd32;
	st.local.f64 	[%rd33], %fd21;
	shl.b32 	%r144, %r86, 3;
	add.s32 	%r145, %r143, %r144;
	ld.shared.f64 	%fd22, [%r145];
	st.local.f64 	[%rd33+8], %fd22;
	add.s32 	%r200, %r200, 2;
$L__BB10_55:
	and.b32  	%r146, %r87, 1;
	setp.eq.b32 	%p19, %r146, 1;
	not.pred 	%p20, %p19;
	@%p20 bra 	$L__BB10_57;
	add.s32 	%r147, %r200, %r2;
	mad.lo.s32 	%r148, %r147, %r86, %r198;
	shl.b32 	%r149, %r148, 3;
	mov.u32 	%r150, shared_mem_f64;
	add.s32 	%r151, %r150, %r149;
	ld.shared.f64 	%fd23, [%r151];
	mul.wide.u32 	%rd34, %r200, 8;
	add.s64 	%rd35, %rd4, %rd34;
	st.local.f64 	[%rd35], %fd23;
$L__BB10_57:
	ld.param.u32 	%r189, [matmul_bias_f64_param_8];
	setp.lt.u32 	%p21, %r88, 4;
	mad.lo.s32 	%r49, %r198, %r189, %r3;
	mov.b32 	%r203, 0;
	@%p21 bra 	$L__BB10_60;
	mov.b32 	%r204, 0;
$L__BB10_59:
	add.s32 	%r154, %r49, %r204;
	shl.b32 	%r155, %r154, 3;
	add.s32 	%r156, %r7, %r155;
	ld.shared.f64 	%fd24, [%r156];
	mul.wide.u32 	%rd36, %r204, 8;
	add.s64 	%rd37, %rd5, %rd36;
	ld.shared.f64 	%fd25, [%r156+8];
	st.local.v2.f64 	[%rd37], {%fd24, %fd25};
	ld.shared.f64 	%fd26, [%r156+16];
	ld.shared.f64 	%fd27, [%r156+24];
	st.local.v2.f64 	[%rd37+16], {%fd26, %fd27};
	add.s32 	%r204, %r204, 4;
	setp.eq.s32 	%p22, %r204, %r12;
	mov.u32 	%r203, %r12;
	@%p22 bra 	$L__BB10_60;
	bra.uni 	$L__BB10_59;
$L__BB10_60:
	setp.eq.s32 	%p23, %r11, 0;
	@%p23 bra 	$L__BB10_64;
	setp.eq.s32 	%p24, %r11, 1;
	add.s32 	%r157, %r49, %r203;
	shl.b32 	%r158, %r157, 3;
	add.s32 	%r53, %r7, %r158;
	ld.shared.f64 	%fd28, [%r53];
	mul.wide.u32 	%rd38, %r203, 8;
	add.s64 	%rd7, %rd5, %rd38;
	st.local.f64 	[%rd7], %fd28;
	@%p24 bra 	$L__BB10_64;
	setp.eq.s32 	%p25, %r11, 2;
	ld.shared.f64 	%fd29, [%r53+8];
	st.local.f64 	[%rd7+8], %fd29;
	@%p25 bra 	$L__BB10_64;
	ld.shared.f64 	%fd30, [%r53+16];
	st.local.f64 	[%rd7+16], %fd30;
$L__BB10_64:
	mov.b32 	%r205, 0;
$L__BB10_65:
	setp.lt.u32 	%p26, %r88, 4;
	mul.wide.u32 	%rd39, %r205, 8;
	add.s64 	%rd40, %rd4, %rd39;
	ld.local.f64 	%fd5, [%rd40];
	mul.wide.u32 	%rd41, %r205, 64;
	add.s64 	%rd8, %rd3, %rd41;
	mov.b32 	%r207, 0;
	@%p26 bra 	$L__BB10_68;
	mov.b32 	%r206, 0;
$L__BB10_67:
	mul.wide.u32 	%rd42, %r206, 8;
	add.s64 	%rd43, %rd5, %rd42;
	ld.local.v2.f64 	{%fd31, %fd32}, [%rd43];
	add.s64 	%rd44, %rd8, %rd42;
	ld.local.v2.f64 	{%fd33, %fd34}, [%rd44];
	fma.rn.f64 	%fd35, %fd5, %fd31, %fd33;
	fma.rn.f64 	%fd36, %fd5, %fd32, %fd34;
	st.local.v2.f64 	[%rd44], {%fd35, %fd36};
	ld.local.v2.f64 	{%fd37, %fd38}, [%rd43+16];
	ld.local.v2.f64 	{%fd39, %fd40}, [%rd44+16];
	fma.rn.f64 	%fd41, %fd5, %fd37, %fd39;
	fma.rn.f64 	%fd42, %fd5, %fd38, %fd40;
	st.local.v2.f64 	[%rd44+16], {%fd41, %fd42};
	add.s32 	%r206, %r206, 4;
	setp.ne.s32 	%p27, %r206, %r12;
	mov.u32 	%r207, %r12;
	@%p27 bra 	$L__BB10_67;
$L__BB10_68:
	setp.eq.s32 	%p28, %r11, 0;
	@%p28 bra 	$L__BB10_72;
	setp.eq.s32 	%p29, %r11, 1;
	mul.wide.u32 	%rd45, %r207, 8;
	add.s64 	%rd9, %rd5, %rd45;
	ld.local.f64 	%fd43, [%rd9];
	add.s64 	%rd10, %rd8, %rd45;
	ld.local.f64 	%fd44, [%rd10];
	fma.rn.f64 	%fd45, %fd5, %fd43, %fd44;
	st.local.f64 	[%rd10], %fd45;
	@%p29 bra 	$L__BB10_72;
	setp.eq.s32 	%p30, %r11, 2;
	ld.local.f64 	%fd46, [%rd9+8];
	ld.local.f64 	%fd47, [%rd10+8];
	fma.rn.f64 	%fd48, %fd5, %fd46, %fd47;
	st.local.f64 	[%rd10+8], %fd48;
	@%p30 bra 	$L__BB10_72;
	ld.local.f64 	%fd49, [%rd9+16];
	ld.local.f64 	%fd50, [%rd10+16];
	fma.rn.f64 	%fd51, %fd5, %fd49, %fd50;
	st.local.f64 	[%rd10+16], %fd51;
$L__BB10_72:
	add.s32 	%r205, %r205, 1;
	setp.ne.s32 	%p31, %r205, %r87;
	@%p31 bra 	$L__BB10_65;
	add.s32 	%r198, %r198, 1;
	setp.ne.s32 	%p32, %r198, %r8;
	@%p32 bra 	$L__BB10_34;
$L__BB10_74:
	bar.sync 	0;
	add.s32 	%r192, %r192, 1;
	setp.lt.u32 	%p39, %r192, %r13;
	@%p39 bra 	$L__BB10_27;
	bra.uni 	$L__BB10_2;

}
	// .globl	matmul_bias_batched_f64
.visible .entry matmul_bias_batched_f64(
	.param .u64 .ptr .align 1 matmul_bias_batched_f64_param_0,
	.param .u64 .ptr .align 1 matmul_bias_batched_f64_param_1,
	.param .u64 .ptr .align 1 matmul_bias_batched_f64_param_2,
	.param .u64 .ptr .align 1 matmul_bias_batched_f64_param_3,
	.param .u32 matmul_bias_batched_f64_param_4,
	.param .u32 matmul_bias_batched_f64_param_5,
	.param .u32 matmul_bias_batched_f64_param_6,
	.param .u32 matmul_bias_batched_f64_param_7,
	.param .u32 matmul_bias_batched_f64_param_8,
	.param .u32 matmul_bias_batched_f64_param_9,
	.param .u32 matmul_bias_batched_f64_param_10,
	.param .u32 matmul_bias_batched_f64_param_11,
	.param .u32 matmul_bias_batched_f64_param_12
)
{
	.local .align 16 .b8 	__local_depot11[640];
	.reg .b64 	%SP;
	.reg .b64 	%SPL;
	.reg .pred 	%p<55>;
	.reg .b32 	%r<208>;
	.reg .b64 	%rd<106>;
	.reg .b64 	%fd<82>;

	mov.u64 	%SPL, __local_depot11;
	ld.param.u64 	%rd21, [matmul_bias_batched_f64_param_2];
	ld.param.u64 	%rd22, [matmul_bias_batched_f64_param_3];
	ld.param.u32 	%r95, [matmul_bias_batched_f64_param_4];
	ld.param.u32 	%r87, [matmul_bias_batched_f64_param_5];
	ld.param.u32 	%r88, [matmul_bias_batched_f64_param_6];
	ld.param.u32 	%r89, [matmul_bias_batched_f64_param_7];
	ld.param.u32 	%r90, [matmul_bias_batched_f64_param_8];
	ld.param.u32 	%r91, [matmul_bias_batched_f64_param_9];
	ld.param.u32 	%r92, [matmul_bias_batched_f64_param_10];
	ld.param.u32 	%r93, [matmul_bias_batched_f64_param_11];
	ld.param.u32 	%r94, [matmul_bias_batched_f64_param_12];
	cvta.to.global.u64 	%rd1, %rd22;
	cvta.to.global.u64 	%rd2, %rd21;
	add.u64 	%rd3, %SPL, 0;
	add.u64 	%rd4, %SPL, 512;
	add.u64 	%rd5, %SPL, 576;
	mul.lo.s32 	%r1, %r92, %r90;
	mov.u32 	%r2, %ctaid.z;
	setp.ge.u32 	%p1, %r2, %r95;
	@%p1 bra 	$L__BB11_27;
	mul.lo.s32 	%r96, %r87, %r2;
	mul.lo.s32 	%r3, %r96, %r89;
	mul.lo.s32 	%r97, %r88, %r2;
	mul.lo.s32 	%r4, %r97, %r89;
	mul.lo.s32 	%r98, %r96, %r88;
	cvt.u64.u32 	%rd6, %r98;
	mov.u32 	%r99, %tid.x;
	mov.u32 	%r100, %tid.y;
	div.u32 	%r101, %r91, %r94;
	mov.u32 	%r102, %ctaid.y;
	mul.lo.s32 	%r5, %r90, %r102;
	mov.u32 	%r103, %ctaid.x;
	mul.lo.s32 	%r6, %r91, %r103;
	mul.lo.s32 	%r7, %r93, %r100;
	mul.lo.s32 	%r8, %r94, %r99;
	mov.f64 	%fd6, 0d0000000000000000;
	st.local.v2.f64 	[%rd3], {%fd6, %fd6};
	add.s64 	%rd7, %rd3, 16;
	st.local.v2.f64 	[%rd3+16], {%fd6, %fd6};
	st.local.v2.f64 	[%rd3+32], {%fd6, %fd6};
	st.local.v2.f64 	[%rd3+48], {%fd6, %fd6};
	st.local.v2.f64 	[%rd3+64], {%fd6, %fd6};
	st.local.v2.f64 	[%rd3+80], {%fd6, %fd6};
	st.local.v2.f64 	[%rd3+96], {%fd6, %fd6};
	st.local.v2.f64 	[%rd3+112], {%fd6, %fd6};
	st.local.v2.f64 	[%rd3+128], {%fd6, %fd6};
	st.local.v2.f64 	[%rd3+144], {%fd6, %fd6};
	st.local.v2.f64 	[%rd3+160], {%fd6, %fd6};
	st.local.v2.f64 	[%rd3+176], {%fd6, %fd6};
	st.local.v2.f64 	[%rd3+192], {%fd6, %fd6};
	st.local.v2.f64 	[%rd3+208], {%fd6, %fd6};
	st.local.v2.f64 	[%rd3+224], {%fd6, %fd6};
	st.local.v2.f64 	[%rd3+240], {%fd6, %fd6};
	st.local.v2.f64 	[%rd3+256], {%fd6, %fd6};
	st.local.v2.f64 	[%rd3+272], {%fd6, %fd6};
	st.local.v2.f64 	[%rd3+288], {%fd6, %fd6};
	st.local.v2.f64 	[%rd3+304], {%fd6, %fd6};
	st.local.v2.f64 	[%rd3+320], {%fd6, %fd6};
	st.local.v2.f64 	[%rd3+336], {%fd6, %fd6};
	st.local.v2.f64 	[%rd3+352], {%fd6, %fd6};
	st.local.v2.f64 	[%rd3+368], {%fd6, %fd6};
	st.local.v2.f64 	[%rd3+384], {%fd6, %fd6};
	st.local.v2.f64 	[%rd3+400], {%fd6, %fd6};
	st.local.v2.f64 	[%rd3+416], {%fd6, %fd6};
	st.local.v2.f64 	[%rd3+432], {%fd6, %fd6};
	st.local.v2.f64 	[%rd3+448], {%fd6, %fd6};
	st.local.v2.f64 	[%rd3+464], {%fd6, %fd6};
	st.local.v2.f64 	[%rd3+480], {%fd6, %fd6};
	st.local.v2.f64 	[%rd3+496], {%fd6, %fd6};
	add.s32 	%r104, %r89, -1;
	add.s32 	%r9, %r104, %r92;
	setp.lt.u32 	%p2, %r9, %r104;
	mad.lo.s32 	%r10, %r101, %r100, %r99;
	mov.u32 	%r105, %ntid.x;
	mov.u32 	%r106, %ntid.y;
	mul.lo.s32 	%r11, %r105, %r106;
	@%p2 bra 	$L__BB11_3;
	shl.b32 	%r108, %r1, 3;
	mov.u32 	%r109, shared_mem_f64;
	add.s32 	%r12, %r109, %r108;
	mul.lo.s32 	%r13, %r92, %r91;
	max.u32 	%r110, %r94, 1;
	max.u32 	%r14, %r92, 1;
	and.b32  	%r15, %r93, 7;
	and.b32  	%r16, %r93, 3;
	and.b32  	%r17, %r93, -8;
	and.b32  	%r18, %r93, 1;
	and.b32  	%r19, %r110, 3;
	and.b32  	%r20, %r110, -4;
	div.u32 	%r21, %r9, %r92;
	cvt.u64.u32 	%rd8, %r4;
	cvt.u64.u32 	%rd9, %r3;
	mov.b32 	%r187, 0;
	bra.uni 	$L__BB11_28;
$L__BB11_3:
	setp.eq.s32 	%p40, %r93, 0;
	@%p40 bra 	$L__BB11_27;
	add.s32 	%r22, %r7, %r5;
	add.s32 	%r23, %r8, %r6;
	max.u32 	%r179, %r94, 1;
	and.b32  	%r24, %r179, 3;
	and.b32  	%r25, %r179, -4;
	neg.s32 	%r26, %r25;
	add.s32 	%r27, %r23, 3;
	mov.b32 	%r203, 0;
$L__BB11_5:
	add.s32 	%r70, %r22, %r203;
	setp.ge.u32 	%p41, %r70, %r87;
	@%p41 bra 	$L__BB11_26;
	setp.lt.u32 	%p42, %r94, 4;
	mul.lo.s32 	%r71, %r70, %r88;
	mov.b32 	%r207, 0;
	@%p42 bra 	$L__BB11_17;
	mul.wide.u32 	%rd57, %r203, 64;
	add.s64 	%rd105, %rd7, %rd57;
	add.s32 	%r204, %r23, %r71;
	mov.u32 	%r205, %r27;
	mov.u32 	%r206, %r26;
$L__BB11_8:
	add.s32 	%r76, %r205, -2;
	add.s32 	%r77, %r205, -3;
	setp.ge.u32 	%p43, %r77, %r88;
	@%p43 bra 	$L__BB11_10;
	ld.local.f64 	%fd59, [%rd105+-16];
	mul.wide.u32 	%rd58, %r77, 8;
	add.s64 	%rd59, %rd2, %rd58;
	ld.global.nc.f64 	%fd60, [%rd59];
	add.f64 	%fd61, %fd59, %fd60;
	cvt.u64.u32 	%rd60, %r204;
	add.s64 	%rd61, %rd60, %rd6;
	shl.b64 	%rd62, %rd61, 3;
	add.s64 	%rd63, %rd1, %rd62;
	st.global.f64 	[%rd63], %fd61;
$L__BB11_10:
	setp.ge.u32 	%p44, %r76, %r88;
	@%p44 bra 	$L__BB11_12;
	ld.local.f64 	%fd62, [%rd105+-8];
	mul.wide.u32 	%rd64, %r76, 8;
	add.s64 	%rd65, %rd2, %rd64;
	ld.global.nc.f64 	%fd63, [%rd65];
	add.f64 	%fd64, %fd62, %fd63;
	add.s32 	%r181, %r204, 1;
	cvt.u64.u32 	%rd66, %r181;
	add.s64 	%rd67, %rd66, %rd6;
	shl.b64 	%rd68, %rd67, 3;
	add.s64 	%rd69, %rd1, %rd68;
	st.global.f64 	[%rd69], %fd64;
$L__BB11_12:
	add.s32 	%r78, %r76, 1;
	setp.ge.u32 	%p45, %r78, %r88;
	@%p45 bra 	$L__BB11_14;
	ld.local.f64 	%fd65, [%rd105];
	mul.wide.u32 	%rd70, %r78, 8;
	add.s64 	%rd71, %rd2, %rd70;
	ld.global.nc.f64 	%fd66, [%rd71];
	add.f64 	%fd67, %fd65, %fd66;
	add.s32 	%r182, %r204, 2;
	cvt.u64.u32 	%rd72, %r182;
	add.s64 	%rd73, %rd72, %rd6;
	shl.b64 	%rd74, %rd73, 3;
	add.s64 	%rd75, %rd1, %rd74;
	st.global.f64 	[%rd75], %fd67;
$L__BB11_14:
	setp.ge.u32 	%p46, %r205, %r88;
	@%p46 bra 	$L__BB11_16;
	ld.local.f64 	%fd68, [%rd105+8];
	mul.wide.u32 	%rd76, %r205, 8;
	add.s64 	%rd77, %rd2, %rd76;
	ld.global.nc.f64 	%fd69, [%rd77];
	add.f64 	%fd70, %fd68, %fd69;
	add.s32 	%r183, %r204, 3;
	cvt.u64.u32 	%rd78, %r183;
	add.s64 	%rd79, %rd78, %rd6;
	shl.b64 	%rd80, %rd79, 3;
	add.s64 	%rd81, %rd1, %rd80;
	st.global.f64 	[%rd81], %fd70;
$L__BB11_16:
	add.s32 	%r206, %r206, 4;
	add.s64 	%rd105, %rd105, 32;
	add.s32 	%r205, %r205, 4;
	add.s32 	%r204, %r204, 4;
	setp.ne.s32 	%p47, %r206, 0;
	mov.u32 	%r207, %r25;
	@%p47 bra 	$L__BB11_8;
$L__BB11_17:
	setp.eq.s32 	%p48, %r24, 0;
	@%p48 bra 	$L__BB11_26;
	add.s32 	%r83, %r23, %r207;
	setp.ge.u32 	%p49, %r83, %r88;
	mul.wide.u32 	%rd82, %r203, 64;
	add.s64 	%rd83, %rd3, %rd82;
	mul.wide.u32 	%rd84, %r207, 8;
	add.s64 	%rd18, %rd83, %rd84;
	@%p49 bra 	$L__BB11_20;
	ld.local.f64 	%fd71, [%rd18];
	mul.wide.u32 	%rd85, %r83, 8;
	add.s64 	%rd86, %rd2, %rd85;
	ld.global.nc.f64 	%fd72, [%rd86];
	add.f64 	%fd73, %fd71, %fd72;
	add.s32 	%r184, %r83, %r71;
	cvt.u64.u32 	%rd87, %r184;
	add.s64 	%rd88, %rd87, %rd6;
	shl.b64 	%rd89, %rd88, 3;
	add.s64 	%rd90, %rd1, %rd89;
	st.global.f64 	[%rd90], %fd73;
$L__BB11_20:
	setp.eq.s32 	%p50, %r24, 1;
	@%p50 bra 	$L__BB11_26;
	add.s32 	%r84, %r83, 1;
	setp.ge.u32 	%p51, %r84, %r88;
	@%p51 bra 	$L__BB11_23;
	ld.local.f64 	%fd74, [%rd18+8];
	mul.wide.u32 	%rd91, %r84, 8;
	add.s64 	%rd92, %rd2, %rd91;
	ld.global.nc.f64 	%fd75, [%rd92];
	add.f64 	%fd76, %fd74, %fd75;
	add.s32 	%r185, %r84, %r71;
	cvt.u64.u32 	%rd93, %r185;
	add.s64 	%rd94, %rd93, %rd6;
	shl.b64 	%rd95, %rd94, 3;
	add.s64 	%rd96, %rd1, %rd95;
	st.global.f64 	[%rd96], %fd76;
$L__BB11_23:
	setp.eq.s32 	%p52, %r24, 2;
	@%p52 bra 	$L__BB11_26;
	add.s32 	%r85, %r83, 2;
	setp.ge.u32 	%p53, %r85, %r88;
	@%p53 bra 	$L__BB11_26;
	ld.local.f64 	%fd77, [%rd18+16];
	mul.wide.u32 	%rd97, %r85, 8;
	add.s64 	%rd98, %rd2, %rd97;
	ld.global.nc.f64 	%fd78, [%rd98];
	add.f64 	%fd79, %fd77, %fd78;
	add.s32 	%r186, %r85, %r71;
	cvt.u64.u32 	%rd99, %r186;
	add.s64 	%rd100, %rd99, %rd6;
	shl.b64 	%rd101, %rd100, 3;
	add.s64 	%rd102, %rd1, %rd101;
	st.global.f64 	[%rd102], %fd79;
$L__BB11_26:
	add.s32 	%r203, %r203, 1;
	setp.ne.s32 	%p54, %r203, %r93;
	@%p54 bra 	$L__BB11_5;
$L__BB11_27:
	ret;
$L__BB11_28:
	setp.ge.u32 	%p3, %r10, %r1;
	mul.lo.s32 	%r29, %r187, %r92;
	mov.u32 	%r188, %r10;
	@%p3 bra 	$L__BB11_29;
	bra.uni 	$L__BB11_37;
$L__BB11_29:
	setp.ge.u32 	%p8, %r10, %r13;
	mov.u32 	%r189, %r10;
	@%p8 bra 	$L__BB11_33;
$L__BB11_30:
	div.u32 	%r37, %r189, %r91;
	mul.lo.s32 	%r117, %r37, %r91;
	sub.s32 	%r38, %r189, %r117;
	add.s32 	%r39, %r37, %r29;
	add.s32 	%r40, %r38, %r6;
	setp.ge.u32 	%p9, %r39, %r89;
	setp.ge.u32 	%p10, %r40, %r88;
	mov.f64 	%fd81, 0d0000000000000000;
	or.pred  	%p11, %p9, %p10;
	@%p11 bra 	$L__BB11_32;
	ld.param.u64 	%rd104, [matmul_bias_batched_f64_param_1];
	mad.lo.s32 	%r118, %r39, %r88, %r40;
	cvt.u64.u32 	%rd31, %r118;
	add.s64 	%rd32, %rd31, %rd8;
	cvta.to.global.u64 	%rd33, %rd104;
	shl.b64 	%rd34, %rd32, 3;
	add.s64 	%rd35, %rd33, %rd34;
	ld.global.nc.f64 	%fd81, [%rd35];
$L__BB11_32:
	mad.lo.s32 	%r119, %r37, %r91, %r38;
	shl.b32 	%r120, %r119, 3;
	add.s32 	%r121, %r12, %r120;
	st.shared.f64 	[%r121], %fd81;
	add.s32 	%r189, %r189, %r11;
	setp.lt.u32 	%p12, %r189, %r13;
	@%p12 bra 	$L__BB11_30;
$L__BB11_33:
	setp.eq.s32 	%p13, %r93, 0;
	bar.sync 	0;
	@%p13 bra 	$L__BB11_40;
	mov.b32 	%r193, 0;
$L__BB11_35:
	setp.lt.u32 	%p14, %r93, 8;
	mov.b32 	%r195, 0;
	@%p14 bra 	$L__BB11_50;
	mov.b32 	%r197, 0;
	bra.uni 	$L__BB11_49;
$L__BB11_37:
	div.u32 	%r31, %r188, %r92;
	mul.lo.s32 	%r111, %r31, %r92;
	sub.s32 	%r32, %r188, %r111;
	add.s32 	%r33, %r31, %r5;
	add.s32 	%r34, %r32, %r29;
	setp.ge.u32 	%p4, %r33, %r87;
	setp.ge.u32 	%p5, %r34, %r89;
	mov.f64 	%fd80, 0d0000000000000000;
	or.pred  	%p6, %p4, %p5;
	@%p6 bra 	$L__BB11_39;
	ld.param.u64 	%rd103, [matmul_bias_batched_f64_param_0];
	mad.lo.s32 	%r112, %r33, %r89, %r34;
	cvt.u64.u32 	%rd26, %r112;
	add.s64 	%rd27, %rd26, %rd9;
	cvta.to.global.u64 	%rd28, %rd103;
	shl.b64 	%rd29, %rd27, 3;
	add.s64 	%rd30, %rd28, %rd29;
	ld.global.nc.f64 	%fd80, [%rd30];
$L__BB11_39:
	mad.lo.s32 	%r113, %r31, %r92, %r32;
	shl.b32 	%r114, %r113, 3;
	mov.u32 	%r115, shared_mem_f64;
	add.s32 	%r116, %r115, %r114;
	st.shared.f64 	[%r116], %fd80;
	add.s32 	%r188, %r188, %r11;
	setp.lt.u32 	%p7, %r188, %r1;
	@%p7 bra 	$L__BB11_37;
	bra.uni 	$L__BB11_29;
$L__BB11_40:
	mov.b32 	%r190, 0;
$L__BB11_41:
	setp.lt.u32 	%p33, %r94, 4;
	mad.lo.s32 	%r43, %r190, %r91, %r8;
	mov.b32 	%r192, 0;
	@%p33 bra 	$L__BB11_44;
	mov.b32 	%r191, 0;
$L__BB11_43:
	add.s32 	%r173, %r43, %r191;
	shl.b32 	%r174, %r173, 3;
	add.s32 	%r175, %r12, %r174;
	ld.shared.f64 	%fd52, [%r175];
	mul.wide.u32 	%rd54, %r191, 8;
	add.s64 	%rd55, %rd5, %rd54;
	ld.shared.f64 	%fd53, [%r175+8];
	st.local.v2.f64 	[%rd55], {%fd52, %fd53};
	ld.shared.f64 	%fd54, [%r175+16];
	ld.shared.f64 	%fd55, [%r175+24];
	st.local.v2.f64 	[%rd55+16], {%fd54, %fd55};
	add.s32 	%r191, %r191, 4;
	setp.ne.s32 	%p34, %r191, %r20;
	mov.u32 	%r192, %r20;
	@%p34 bra 	$L__BB11_43;
$L__BB11_44:
	setp.eq.s32 	%p35, %r19, 0;
	@%p35 bra 	$L__BB11_48;
	setp.eq.s32 	%p36, %r19, 1;
	add.s32 	%r176, %r43, %r192;
	shl.b32 	%r177, %r176, 3;
	add.s32 	%r47, %r12, %r177;
	ld.shared.f64 	%fd56, [%r47];
	mul.wide.u32 	%rd56, %r192, 8;
	add.s64 	%rd10, %rd5, %rd56;
	st.local.f64 	[%rd10], %fd56;
	@%p36 bra 	$L__BB11_48;
	setp.eq.s32 	%p37, %r19, 2;
	ld.shared.f64 	%fd57, [%r47+8];
	st.local.f64 	[%rd10+8], %fd57;
	@%p37 bra 	$L__BB11_48;
	ld.shared.f64 	%fd58, [%r47+16];
	st.local.f64 	[%rd10+16], %fd58;
$L__BB11_48:
	add.s32 	%r190, %r190, 1;
	setp.eq.s32 	%p38, %r190, %r14;
	@%p38 bra 	$L__BB11_75;
	bra.uni 	$L__BB11_41;
$L__BB11_49:
	.pragma "nounroll";
	add.s32 	%r125, %r197, %r7;
	mad.lo.s32 	%r126, %r125, %r92, %r193;
	shl.b32 	%r127, %r126, 3;
	mov.u32 	%r128, shared_mem_f64;
	add.s32 	%r129, %r128, %r127;
	ld.shared.f64 	%fd9, [%r129];
	mul.wide.u32 	%rd36, %r197, 8;
	add.s64 	%rd37, %rd4, %rd36;
	shl.b32 	%r130, %r92, 3;
	add.s32 	%r131, %r129, %r130;
	ld.shared.f64 	%fd10, [%r131];
	st.local.v2.f64 	[%rd37], {%fd9, %fd10};
	add.s32 	%r132, %r131, %r130;
	ld.shared.f64 	%fd11, [%r132];
	add.s32 	%r133, %r132, %r130;
	ld.shared.f64 	%fd12, [%r133];
	st.local.v2.f64 	[%rd37+16], {%fd11, %fd12};
	add.s32 	%r134, %r133, %r130;
	ld.shared.f64 	%fd13, [%r134];
	add.s32 	%r135, %r134, %r130;
	ld.shared.f64 	%fd14, [%r135];
	st.local.v2.f64 	[%rd37+32], {%fd13, %fd14};
	add.s32 	%r136, %r135, %r130;
	ld.shared.f64 	%fd15, [%r136];
	add.s32 	%r137, %r136, %r130;
	ld.shared.f64 	%fd16, [%r137];
	st.local.v2.f64 	[%rd37+48], {%fd15, %fd16};
	add.s32 	%r197, %r197, 8;
	setp.eq.s32 	%p15, %r197, %r17;
	mov.u32 	%r195, %r17;
	@%p15 bra 	$L__BB11_50;
	bra.uni 	$L__BB11_49;
$L__BB11_50:
	setp.eq.s32 	%p16, %r15, 0;
	@%p16 bra 	$L__BB11_58;
	add.s32 	%r138, %r15, -1;
	setp.lt.u32 	%p17, %r138, 3;
	@%p17 bra 	$L__BB11_53;
	add.s32 	%r139, %r195, %r7;
	mad.lo.s32 	%r140, %r139, %r92, %r193;
	shl.b32 	%r141, %r140, 3;
	mov.u32 	%r142, shared_mem_f64;
	add.s32 	%r143, %r142, %r141;
	ld.shared.f64 	%fd17, [%r143];
	mul.wide.u32 	%rd38, %r195, 8;
	add.s64 	%rd39, %rd4, %rd38;
	st.local.f64 	[%rd39], %fd17;
	shl.b32 	%r144, %r92, 3;
	add.s32 	%r145, %r143, %r144;
	ld.shared.f64 	%fd18, [%r145];
	st.local.f64 	[%rd39+8], %fd18;
	add.s32 	%r146, %r145, %r144;
	ld.shared.f64 	%fd19, [%r146];
	st.local.f64 	[%rd39+16], %fd19;
	add.s32 	%r147, %r146, %r144;
	ld.shared.f64 	%fd20, [%r147];
	st.local.f64 	[%rd39+24], %fd20;
	add.s32 	%r195, %r195, 4;
$L__BB11_53:
	setp.eq.s32 	%p18, %r16, 0;
	@%p18 bra 	$L__BB11_58;
	setp.eq.s32 	%p19, %r16, 1;
	@%p19 bra 	$L__BB11_56;
	add.s32 	%r148, %r195, %r7;
	mad.lo.s32 	%r149, %r148, %r92, %r193;
	shl.b32 	%r150, %r149, 3;
	mov.u32 	%r151, shared_mem_f64;
	add.s32 	%r152, %r151, %r150;
	ld.shared.f64 	%fd21, [%r152];
	mul.wide.u32 	%rd40, %r195, 8;
	add.s64 	%rd41, %rd4, %rd40;
	st.local.f64 	[%rd41], %fd21;
	shl.b32 	%r153, %r92, 3;
	add.s32 	%r154, %r152, %r153;
	ld.shared.f64 	%fd22, [%r154];
	st.local.f64 	[%rd41+8], %fd22;
	add.s32 	%r195, %r195, 2;
$L__BB11_56:
	setp.eq.s32 	%p20, %r18, 0;
	@%p20 bra 	$L__BB11_58;
	add.s32 	%r155, %r195, %r7;
	mad.lo.s32 	%r156, %r155, %r92, %r193;
	shl.b32 	%r157, %r156, 3;
	mov.u32 	%r158, shared_mem_f64;
	add.s32 	%r159, %r158, %r157;
	ld.shared.f64 	%fd23, [%r159];
	mul.wide.u32 	%rd42, %r195, 8;
	add.s64 	%rd43, %rd4, %rd42;
	st.local.f64 	[%rd43], %fd23;
$L__BB11_58:
	setp.lt.u32 	%p21, %r94, 4;
	mad.lo.s32 	%r55, %r193, %r91, %r8;
	mov.b32 	%r198, 0;
	@%p21 bra 	$L__BB11_61;
	mov.b32 	%r199, 0;
$L__BB11_60:
	add.s32 	%r162, %r55, %r199;
	shl.b32 	%r163, %r162, 3;
	add.s32 	%r164, %r12, %r163;
	ld.shared.f64 	%fd24, [%r164];
	mul.wide.u32 	%rd44, %r199, 8;
	add.s64 	%rd45, %rd5, %rd44;
	ld.shared.f64 	%fd25, [%r164+8];
	st.local.v2.f64 	[%rd45], {%fd24, %fd25};
	ld.shared.f64 	%fd26, [%r164+16];
	ld.shared.f64 	%fd27, [%r164+24];
	st.local.v2.f64 	[%rd45+16], {%fd26, %fd27};
	add.s32 	%r199, %r199, 4;
	setp.eq.s32 	%p22, %r199, %r20;
	mov.u32 	%r198, %r20;
	@%p22 bra 	$L__BB11_61;
	bra.uni 	$L__BB11_60;
$L__BB11_61:
	setp.eq.s32 	%p23, %r19, 0;
	@%p23 bra 	$L__BB11_65;
	setp.eq.s32 	%p24, %r19, 1;
	add.s32 	%r165, %r55, %r198;
	shl.b32 	%r166, %r165, 3;
	add.s32 	%r59, %r12, %r166;
	ld.shared.f64 	%fd28, [%r59];
	mul.wide.u32 	%rd46, %r198, 8;
	add.s64 	%rd11, %rd5, %rd46;
	st.local.f64 	[%rd11], %fd28;
	@%p24 bra 	$L__BB11_65;
	setp.eq.s32 	%p25, %r19, 2;
	ld.shared.f64 	%fd29, [%r59+8];
	st.local.f64 	[%rd11+8], %fd29;
	@%p25 bra 	$L__BB11_65;
	ld.shared.f64 	%fd30, [%r59+16];
	st.local.f64 	[%rd11+16], %fd30;
$L__BB11_65:
	mov.b32 	%r200, 0;
$L__BB11_66:
	mul.wide.u32 	%rd47, %r200, 8;
	add.s64 	%rd48, %rd4, %rd47;
	ld.local.f64 	%fd5, [%rd48];
	mul.wide.u32 	%rd49, %r200, 64;
	add.s64 	%rd12, %rd3, %rd49;
	mov.b32 	%r202, 0;
	@%p21 bra 	$L__BB11_69;
	mov.b32 	%r201, 0;
$L__BB11_68:
	mul.wide.u32 	%rd50, %r201, 8;
	add.s64 	%rd51, %rd5, %rd50;
	ld.local.v2.f64 	{%fd31, %fd32}, [%rd51];
	add.s64 	%rd52, %rd12, %rd50;
	ld.local.v2.f64 	{%fd33, %fd34}, [%rd52];
	fma.rn.f64 	%fd35, %fd5, %fd31, %fd33;
	fma.rn.f64 	%fd36, %fd5, %fd32, %fd34;
	st.local.v2.f64 	[%rd52], {%fd35, %fd36};
	ld.local.v2.f64 	{%fd37, %fd38}, [%rd51+16];
	ld.local.v2.f64 	{%fd39, %fd40}, [%rd52+16];
	fma.rn.f64 	%fd41, %fd5, %fd37, %fd39;
	fma.rn.f64 	%fd42, %fd5, %fd38, %fd40;
	st.local.v2.f64 	[%rd52+16], {%fd41, %fd42};
	add.s32 	%r201, %r201, 4;
	setp.ne.s32 	%p27, %r201, %r20;
	mov.u32 	%r202, %r20;
	@%p27 bra 	$L__BB11_68;
$L__BB11_69:
	@%p23 bra 	$L__BB11_73;
	setp.eq.s32 	%p29, %r19, 1;
	mul.wide.u32 	%rd53, %r202, 8;
	add.s64 	%rd13, %rd5, %rd53;
	ld.local.f64 	%fd43, [%rd13];
	add.s64 	%rd14, %rd12, %rd53;
	ld.local.f64 	%fd44, [%rd14];
	fma.rn.f64 	%fd45, %fd5, %fd43, %fd44;
	st.local.f64 	[%rd14], %fd45;
	@%p29 bra 	$L__BB11_73;
	setp.eq.s32 	%p30, %r19, 2;
	ld.local.f64 	%fd46, [%rd13+8];
	ld.local.f64 	%fd47, [%rd14+8];
	fma.rn.f64 	%fd48, %fd5, %fd46, %fd47;
	st.local.f64 	[%rd14+8], %fd48;
	@%p30 bra 	$L__BB11_73;
	ld.local.f64 	%fd49, [%rd13+16];
	ld.local.f64 	%fd50, [%rd14+16];
	fma.rn.f64 	%fd51, %fd5, %fd49, %fd50;
	st.local.f64 	[%rd14+16], %fd51;
$L__BB11_73:
	add.s32 	%r200, %r200, 1;
	setp.ne.s32 	%p31, %r200, %r93;
	@%p31 bra 	$L__BB11_66;
	add.s32 	%r193, %r193, 1;
	setp.ne.s32 	%p32, %r193, %r14;
	@%p32 bra 	$L__BB11_35;
$L__BB11_75:
	bar.sync 	0;
	add.s32 	%r187, %r187, 1;
	setp.lt.u32 	%p39, %r187, %r21;
	@%p39 bra 	$L__BB11_28;
	bra.uni 	$L__BB11_3;

}
	// .globl	matmul_bias_f16
.visible .entry matmul_bias_f16(
	.param .u64 .ptr .align 1 matmul_bias_f16_param_0,
	.param .u64 .ptr .align 1 matmul_bias_f16_param_1,
	.param .u64 .ptr .align 1 matmul_bias_f16_param_2,
	.param .u64 .ptr .align 1 matmul_bias_f16_param_3,
	.param .u32 matmul_bias_f16_param_4,
	.param .u32 matmul_bias_f16_param_5,
	.param .u32 matmul_bias_f16_param_6,
	.param .u32 matmul_bias_f16_param_7,
	.param .u32 matmul_bias_f16_param_8,
	.param .u32 matmul_bias_f16_param_9,
	.param .u32 matmul_bias_f16_param_10,
	.param .u32 matmul_bias_f16_param_11
)
{
	.local .align 16 .b8 	__local_depot12[320];
	.reg .b64 	%SP;
	.reg .b64 	%SPL;
	.reg .pred 	%p<55>;
	.reg .b16 	%rs<17>;
	.reg .b32 	%r<209>;
	.reg .b32 	%f<84>;
	.reg .b64 	%rd<85>;

	mov.u64 	%SPL, __local_depot12;
	ld.param.u64 	%rd18, [matmul_bias_f16_param_2];
	ld.param.u64 	%rd19, [matmul_bias_f16_param_3];
	ld.param.u32 	%r82, [matmul_bias_f16_param_5];
	ld.param.u32 	%r83, [matmul_bias_f16_param_6];
	ld.param.u32 	%r88, [matmul_bias_f16_param_7];
	ld.param.u32 	%r84, [matmul_bias_f16_param_8];
	ld.param.u32 	%r85, [matmul_bias_f16_param_9];
	ld.param.u32 	%r86, [matmul_bias_f16_param_10];
	ld.param.u32 	%r87, [matmul_bias_f16_param_11];
	cvta.to.global.u64 	%rd1, %rd19;
	cvta.to.global.u64 	%rd2, %rd18;
	add.u64 	%rd3, %SPL, 0;
	add.u64 	%rd4, %SPL, 256;
	add.u64 	%rd5, %SPL, 288;
	mul.lo.s32 	%r1, %r85, %r88;
	mov.u32 	%r89, %tid.x;
	mov.u32 	%r90, %tid.y;
	div.u32 	%r91, %r84, %r87;
	mov.u32 	%r92, %ctaid.y;
	mul.lo.s32 	%r2, %r88, %r92;
	mul.lo.s32 	%r3, %r86, %r90;
	mul.lo.s32 	%r4, %r87, %r89;
	mov.f32 	%f6, 0f00000000;
	st.local.v4.f32 	[%rd3], {%f6, %f6, %f6, %f6};
	st.local.v4.f32 	[%rd3+16], {%f6, %f6, %f6, %f6};
	st.local.v4.f32 	[%rd3+32], {%f6, %f6, %f6, %f6};
	st.local.v4.f32 	[%rd3+48], {%f6, %f6, %f6, %f6};
	st.local.v4.f32 	[%rd3+64], {%f6, %f6, %f6, %f6};
	st.local.v4.f32 	[%rd3+80], {%f6, %f6, %f6, %f6};
	st.local.v4.f32 	[%rd3+96], {%f6, %f6, %f6, %f6};
	st.local.v4.f32 	[%rd3+112], {%f6, %f6, %f6, %f6};
	st.local.v4.f32 	[%rd3+128], {%f6, %f6, %f6, %f6};
	st.local.v4.f32 	[%rd3+144], {%f6, %f6, %f6, %f6};
	st.local.v4.f32 	[%rd3+160], {%f6, %f6, %f6, %f6};
	st.local.v4.f32 	[%rd3+176], {%f6, %f6, %f6, %f6};
	st.local.v4.f32 	[%rd3+192], {%f6, %f6, %f6, %f6};
	st.local.v4.f32 	[%rd3+208], {%f6, %f6, %f6, %f6};
	st.local.v4.f32 	[%rd3+224], {%f6, %f6, %f6, %f6};
	st.local.v4.f32 	[%rd3+240], {%f6, %f6, %f6, %f6};
	add.s32 	%r93, %r83, -1;
	add.s32 	%r5, %r93, %r85;
	setp.lt.u32 	%p1, %r5, %r93;
	mad.lo.s32 	%r6, %r91, %r90, %r89;
	mov.u32 	%r94, %ntid.x;
	mov.u32 	%r95, %ntid.y;
	mul.lo.s32 	%r7, %r94, %r95;
	@%p1 bra 	$L__BB12_2;
	ld.param.u32 	%r182, [matmul_bias_f16_param_8];
	shl.b32 	%r97, %r1, 2;
	mov.u32 	%r98, shared_mem;
	add.s32 	%r8, %r98, %r97;
	mul.lo.s32 	%r9, %r85, %r182;
	max.u32 	%r99, %r87, 1;
	max.u32 	%r10, %r85, 1;
	and.b32  	%r11, %r86, 7;
	and.b32  	%r12, %r86, -8;
	and.b32  	%r13, %r99, 3;
	and.b32  	%r14, %r99, -4;
	div.u32 	%r15, %r5, %r85;
	mov.b32 	%r188, 0;
	bra.uni 	$L__BB12_27;
$L__BB12_2:
	setp.eq.s32 	%p40, %r86, 0;
	@%p40 bra 	$L__BB12_26;
	ld.param.u32 	%r187, [matmul_bias_f16_param_8];
	add.s32 	%r16, %r3, %r2;
	mov.u32 	%r171, %ctaid.x;
	mad.lo.s32 	%r17, %r187, %r171, %r4;
	max.u32 	%r172, %r87, 1;
	and.b32  	%r18, %r172, 3;
	and.b32  	%r19, %r172, -4;
	neg.s32 	%r20, %r19;
	add.s64 	%rd6, %rd3, 8;
	add.s32 	%r21, %r17, 3;
	mov.b32 	%r204, 0;
$L__BB12_4:
	ld.param.u32 	%r181, [matmul_bias_f16_param_4];
	add.s32 	%r64, %r16, %r204;
	setp.ge.u32 	%p41, %r64, %r181;
	@%p41 bra 	$L__BB12_25;
	setp.lt.u32 	%p42, %r87, 4;
	mul.lo.s32 	%r65, %r64, %r82;
	mov.b32 	%r208, 0;
	@%p42 bra 	$L__BB12_16;
	mul.wide.u32 	%rd50, %r204, 32;
	add.s64 	%rd84, %rd6, %rd50;
	add.s32 	%r205, %r17, %r65;
	mov.u32 	%r206, %r21;
	mov.u32 	%r207, %r20;
$L__BB12_7:
	add.s32 	%r70, %r206, -2;
	add.s32 	%r71, %r206, -3;
	setp.ge.u32 	%p43, %r71, %r82;
	@%p43 bra 	$L__BB12_9;
	mul.wide.u32 	%rd51, %r71, 2;
	add.s64 	%rd52, %rd2, %rd51;
	ld.global.nc.u16 	%rs3, [%rd52];
	// begin inline asm
	{  cvt.f32.f16 %f61, %rs3;}

	// end inline asm
	ld.local.f32 	%f63, [%rd84+-8];
	add.f32 	%f62, %f61, %f63;
	// begin inline asm
	{  cvt.rn.f16.f32 %rs4, %f62;}

	// end inline asm
	mul.wide.u32 	%rd53, %r205, 2;
	add.s64 	%rd54, %rd1, %rd53;
	st.global.u16 	[%rd54], %rs4;
$L__BB12_9:
	setp.ge.u32 	%p44, %r70, %r82;
	@%p44 bra 	$L__BB12_11;
	mul.wide.u32 	%rd55, %r70, 2;
	add.s64 	%rd56, %rd2, %rd55;
	ld.global.nc.u16 	%rs5, [%rd56];
	// begin inline asm
	{  cvt.f32.f16 %f64, %rs5;}

	// end inline asm
	ld.local.f32 	%f66, [%rd84+-4];
	add.f32 	%f65, %f64, %f66;
	// begin inline asm
	{  cvt.rn.f16.f32 %rs6, %f65;}

	// end inline asm
	add.s32 	%r174, %r205, 1;
	mul.wide.u32 	%rd57, %r174, 2;
	add.s64 	%rd58, %rd1, %rd57;
	st.global.u16 	[%rd58], %rs6;
$L__BB12_11:
	add.s32 	%r72, %r70, 1;
	setp.ge.u32 	%p45, %r72, %r82;
	@%p45 bra 	$L__BB12_13;
	mul.wide.u32 	%rd59, %r72, 2;
	add.s64 	%rd60, %rd2, %rd59;
	ld.global.nc.u16 	%rs7, [%rd60];
	// begin inline asm
	{  cvt.f32.f16 %f67, %rs7;}

	// end inline asm
	ld.local.f32 	%f69, [%rd84];
	add.f32 	%f68, %f67, %f69;
	// begin inline asm
	{  cvt.rn.f16.f32 %rs8, %f68;}

	// end inline asm
	add.s32 	%r175, %r205, 2;
	mul.wide.u32 	%rd61, %r175, 2;
	add.s64 	%rd62, %rd1, %rd61;
	st.global.u16 	[%rd62], %rs8;
$L__BB12_13:
	setp.ge.u32 	%p46, %r206, %r82;
	@%p46 bra 	$L__BB12_15;
	mul.wide.u32 	%rd63, %r206, 2;
	add.s64 	%rd64, %rd2, %rd63;
	ld.global.nc.u16 	%rs9, [%rd64];
	// begin inline asm
	{  cvt.f32.f16 %f70, %rs9;}

	// end inline asm
	ld.local.f32 	%f72, [%rd84+4];
	add.f32 	%f71, %f70, %f72;
	// begin inline asm
	{  cvt.rn.f16.f32 %rs10, %f71;}

	// end inline asm
	add.s32 	%r176, %r205, 3;
	mul.wide.u32 	%rd65, %r176, 2;
	add.s64 	%rd66, %rd1, %rd65;
	st.global.u16 	[%rd66], %rs10;
$L__BB12_15:
	add.s32 	%r207, %r207, 4;
	add.s64 	%rd84, %rd84, 16;
	add.s32 	%r206, %r206, 4;
	add.s32 	%r205, %r205, 4;
	setp.ne.s32 	%p47, %r207, 0;
	mov.u32 	%r208, %r19;
	@%p47 bra 	$L__BB12_7;
$L__BB12_16:
	setp.eq.s32 	%p48, %r18, 0;
	@%p48 bra 	$L__BB12_25;
	add.s32 	%r77, %r17, %r208;
	setp.ge.u32 	%p49, %r77, %r82;
	mul.wide.u32 	%rd67, %r204, 32;
	add.s64 	%rd68, %rd3, %rd67;
	mul.wide.u32 	%rd69, %r208, 4;
	add.s64 	%rd15, %rd68, %rd69;
	@%p49 bra 	$L__BB12_19;
	mul.wide.u32 	%rd70, %r77, 2;
	add.s64 	%rd71, %rd2, %rd70;
	ld.global.nc.u16 	%rs11, [%rd71];
	// begin inline asm
	{  cvt.f32.f16 %f73, %rs11;}

	// end inline asm
	ld.local.f32 	%f75, [%rd15];
	add.f32 	%f74, %f73, %f75;
	// begin inline asm
	{  cvt.rn.f16.f32 %rs12, %f74;}

	// end inline asm
	add.s32 	%r177, %r77, %r65;
	mul.wide.u32 	%rd72, %r177, 2;
	add.s64 	%rd73, %rd1, %rd72;
	st.global.u16 	[%rd73], %rs12;
$L__BB12_19:
	setp.eq.s32 	%p50, %r18, 1;
	@%p50 bra 	$L__BB12_25;
	add.s32 	%r78, %r77, 1;
	setp.ge.u32 	%p51, %r78, %r82;
	@%p51 bra 	$L__BB12_22;
	mul.wide.u32 	%rd74, %r78, 2;
	add.s64 	%rd75, %rd2, %rd74;
	ld.global.nc.u16 	%rs13, [%rd75];
	// begin inline asm
	{  cvt.f32.f16 %f76, %rs13;}

	// end inline asm
	ld.local.f32 	%f78, [%rd15+4];
	add.f32 	%f77, %f76, %f78;
	// begin inline asm
	{  cvt.rn.f16.f32 %rs14, %f77;}

	// end inline asm
	add.s32 	%r178, %r78, %r65;
	mul.wide.u32 	%rd76, %r178, 2;
	add.s64 	%rd77, %rd1, %rd76;
	st.global.u16 	[%rd77], %rs14;
$L__BB12_22:
	setp.eq.s32 	%p52, %r18, 2;
	@%p52 bra 	$L__BB12_25;
	add.s32 	%r79, %r77, 2;
	setp.ge.u32 	%p53, %r79, %r82;
	@%p53 bra 	$L__BB12_25;
	mul.wide.u32 	%rd78, %r79, 2;
	add.s64 	%rd79, %rd2, %rd78;
	ld.global.nc.u16 	%rs15, [%rd79];
	// begin inline asm
	{  cvt.f32.f16 %f79, %rs15;}

	// end inline asm
	ld.local.f32 	%f81, [%rd15+8];
	add.f32 	%f80, %f79, %f81;
	// begin inline asm
	{  cvt.rn.f16.f32 %rs16, %f80;}

	// end inline asm
	add.s32 	%r179, %r79, %r65;
	mul.wide.u32 	%rd80, %r179, 2;
	add.s64 	%rd81, %rd1, %rd80;
	st.global.u16 	[%rd81], %rs16;
$L__BB12_25:
	add.s32 	%r204, %r204, 1;
	setp.ne.s32 	%p54, %r204, %r86;
	@%p54 bra 	$L__BB12_4;
$L__BB12_26:
	ret;
$L__BB12_27:
	setp.ge.u32 	%p2, %r6, %r1;
	mul.lo.s32 	%r23, %r188, %r85;
	mov.u32 	%r189, %r6;
	@%p2 bra 	$L__BB12_28;
	bra.uni 	$L__BB12_36;
$L__BB12_28:
	setp.ge.u32 	%p7, %r6, %r9;
	mov.u32 	%r190, %r6;
	@%p7 bra 	$L__BB12_32;
$L__BB12_29:
	ld.param.u32 	%r183, [matmul_bias_f16_param_8];
	div.u32 	%r31, %r190, %r183;
	mul.lo.s32 	%r106, %r31, %r183;
	sub.s32 	%r32, %r190, %r106;
	add.s32 	%r33, %r31, %r23;
	mov.u32 	%r107, %ctaid.x;
	mad.lo.s32 	%r34, %r183, %r107, %r32;
	setp.ge.u32 	%p8, %r33, %r83;
	setp.ge.u32 	%p9, %r34, %r82;
	mov.f32 	%f83, 0f00000000;
	or.pred  	%p10, %p8, %p9;
	@%p10 bra 	$L__BB12_31;
	ld.param.u64 	%rd83, [matmul_bias_f16_param_1];
	mad.lo.s32 	%r108, %r33, %r82, %r34;
	cvta.to.global.u64 	%rd26, %rd83;
	mul.wide.u32 	%rd27, %r108, 2;
	add.s64 	%rd28, %rd26, %rd27;
	ld.global.nc.u16 	%rs2, [%rd28];
	// begin inline asm
	{  cvt.f32.f16 %f83, %rs2;}

	// end inline asm
$L__BB12_31:
	ld.param.u32 	%r184, [matmul_bias_f16_param_8];
	mad.lo.s32 	%r109, %r31, %r184, %r32;
	shl.b32 	%r110, %r109, 2;
	add.s32 	%r111, %r8, %r110;
	st.shared.f32 	[%r111], %f83;
	add.s32 	%r190, %r190, %r7;
	setp.lt.u32 	%p11, %r190, %r9;
	@%p11 bra 	$L__BB12_29;
$L__BB12_32:
	setp.eq.s32 	%p12, %r86, 0;
	bar.sync 	0;
	@%p12 bra 	$L__BB12_39;
	mov.b32 	%r194, 0;
$L__BB12_34:
	setp.lt.u32 	%p13, %r86, 8;
	mov.b32 	%r196, 0;
	@%p13 bra 	$L__BB12_49;
	mov.b32 	%r198, 0;
	bra.uni 	$L__BB12_48;
$L__BB12_36:
	ld.param.u32 	%r180, [matmul_bias_f16_param_4];
	div.u32 	%r25, %r189, %r85;
	mul.lo.s32 	%r100, %r25, %r85;
	sub.s32 	%r26, %r189, %r100;
	add.s32 	%r27, %r25, %r2;
	add.s32 	%r28, %r26, %r23;
	setp.ge.u32 	%p3, %r27, %r180;
	setp.ge.u32 	%p4, %r28, %r83;
	mov.f32 	%f82, 0f00000000;
	or.pred  	%p5, %p3, %p4;
	@%p5 bra 	$L__BB12_38;
	ld.param.u64 	%rd82, [matmul_bias_f16_param_0];
	mad.lo.s32 	%r101, %r27, %r83, %r28;
	cvta.to.global.u64 	%rd23, %rd82;
	mul.wide.u32 	%rd24, %r101, 2;
	add.s64 	%rd25, %rd23, %rd24;
	ld.global.nc.u16 	%rs1, [%rd25];
	// begin inline asm
	{  cvt.f32.f16 %f82, %rs1;}

	// end inline asm
$L__BB12_38:
	mad.lo.s32 	%r102, %r25, %r85, %r26;
	shl.b32 	%r103, %r102, 2;
	mov.u32 	%r104, shared_mem;
	add.s32 	%r105, %r104, %r103;
	st.shared.f32 	[%r105], %f82;
	add.s32 	%r189, %r189, %r7;
	setp.lt.u32 	%p6, %r189, %r1;
	@%p6 bra 	$L__BB12_36;
	bra.uni 	$L__BB12_28;
$L__BB12_39:
	mov.b32 	%r191, 0;
$L__BB12_40:
	ld.param.u32 	%r186, [matmul_bias_f16_param_8];
	setp.lt.u32 	%p33, %r87, 4;
	mad.lo.s32 	%r37, %r191, %r186, %r4;
	mov.b32 	%r193, 0;
	@%p33 bra 	$L__BB12_43;
	mov.b32 	%r192, 0;
$L__BB12_42:
	add.s32 	%r165, %r37, %r192;
	shl.b32 	%r166, %r165, 2;
	add.s32 	%r167, %r8, %r166;
	ld.shared.f32 	%f54, [%r167];
	mul.wide.u32 	%rd47, %r192, 4;
	add.s64 	%rd48, %rd5, %rd47;
	ld.shared.f32 	%f55, [%r167+4];
	ld.shared.f32 	%f56, [%r167+8];
	ld.shared.f32 	%f57, [%r167+12];
	st.local.v4.f32 	[%rd48], {%f54, %f55, %f56, %f57};
	add.s32 	%r192, %r192, 4;
	setp.ne.s32 	%p34, %r192, %r14;
	mov.u32 	%r193, %r14;
	@%p34 bra 	$L__BB12_42;
$L__BB12_43:
	setp.eq.s32 	%p35, %r13, 0;
	@%p35 bra 	$L__BB12_47;
	setp.eq.s32 	%p36, %r13, 1;
	add.s32 	%r168, %r37, %r193;
	shl.b32 	%r169, %r168, 2;
	add.s32 	%r41, %r8, %r169;
	ld.shared.f32 	%f58, [%r41];
	mul.wide.u32 	%rd49, %r193, 4;
	add.s64 	%rd7, %rd5, %rd49;
	st.local.f32 	[%rd7], %f58;
	@%p36 bra 	$L__BB12_47;
	setp.eq.s32 	%p37, %r13, 2;
	ld.shared.f32 	%f59, [%r41+4];
	st.local.f32 	[%rd7+4], %f59;
	@%p37 bra 	$L__BB12_47;
	ld.shared.f32 	%f60, [%r41+8];
	st.local.f32 	[%rd7+8], %f60;
$L__BB12_47:
	add.s32 	%r191, %r191, 1;
	setp.eq.s32 	%p38, %r191, %r10;
	@%p38 bra 	$L__BB12_74;
	bra.uni 	$L__BB12_40;
$L__BB12_48:
	.pragma "nounroll";
	add.s32 	%r115, %r198, %r3;
	mad.lo.s32 	%r116, %r115, %r85, %r194;
	shl.b32 	%r117, %r116, 2;
	mov.u32 	%r118, shared_mem;
	add.s32 	%r119, %r118, %r117;
	ld.shared.f32 	%f11, [%r119];
	mul.wide.u32 	%rd29, %r198, 4;
	add.s64 	%rd30, %rd4, %rd29;
	shl.b32 	%r120, %r85, 2;
	add.s32 	%r121, %r119, %r120;
	ld.shared.f32 	%f12, [%r121];
	add.s32 	%r122, %r121, %r120;
	ld.shared.f32 	%f13, [%r122];
	add.s32 	%r123, %r122, %r120;
	ld.shared.f32 	%f14, [%r123];
	st.local.v4.f32 	[%rd30], {%f11, %f12, %f13, %f14};
	add.s32 	%r124, %r123, %r120;
	ld.shared.f32 	%f15, [%r124];
	add.s32 	%r125, %r124, %r120;
	ld.shared.f32 	%f16, [%r125];
	add.s32 	%r126, %r125, %r120;
	ld.shared.f32 	%f17, [%r126];
	add.s32 	%r127, %r126, %r120;
	ld.shared.f32 	%f18, [%r127];
	st.local.v4.f32 	[%rd30+16], {%f15, %f16, %f17, %f18};
	add.s32 	%r198, %r198, 8;
	setp.eq.s32 	%p14, %r198, %r12;
	mov.u32 	%r196, %r12;
	@%p14 bra 	$L__BB12_49;
	bra.uni 	$L__BB12_48;
$L__BB12_49:
	setp.eq.s32 	%p15, %r11, 0;
	@%p15 bra 	$L__BB12_57;
	add.s32 	%r128, %r11, -1;
	setp.lt.u32 	%p16, %r128, 3;
	@%p16 bra 	$L__BB12_52;
	add.s32 	%r129, %r196, %r3;
	mad.lo.s32 	%r130, %r129, %r85, %r194;
	shl.b32 	%r131, %r130, 2;
	mov.u32 	%r132, shared_mem;
	add.s32 	%r133, %r132, %r131;
	ld.shared.f32 	%f19, [%r133];
	mul.wide.u32 	%rd31, %r196, 4;
	add.s64 	%rd32, %rd4, %rd31;
	st.local.f32 	[%rd32], %f19;
	shl.b32 	%r134, %r85, 2;
	add.s32 	%r135, %r133, %r134;
	ld.shared.f32 	%f20, [%r135];
	st.local.f32 	[%rd32+4], %f20;
	add.s32 	%r136, %r135, %r134;
	ld.shared.f32 	%f21, [%r136];
	st.local.f32 	[%rd32+8], %f21;
	add.s32 	%r137, %r136, %r134;
	ld.shared.f32 	%f22, [%r137];
	st.local.f32 	[%rd32+12], %f22;
	add.s32 	%r196, %r196, 4;
$L__BB12_52:
	and.b32  	%r138, %r86, 3;
	setp.eq.s32 	%p17, %r138, 0;
	@%p17 bra 	$L__BB12_57;
	setp.eq.s32 	%p18, %r138, 1;
	@%p18 bra 	$L__BB12_55;
	add.s32 	%r139, %r196, %r3;
	mad.lo.s32 	%r140, %r139, %r85, %r194;
	shl.b32 	%r141, %r140, 2;
	mov.u32 	%r142, shared_mem;
	add.s32 	%r143, %r142, %r141;
	ld.shared.f32 	%f23, [%r143];
	mul.wide.u32 	%rd33, %r196, 4;
	add.s64 	%rd34, %rd4, %rd33;
	st.local.f32 	[%rd34], %f23;
	shl.b32 	%r144, %r85, 2;
	add.s32 	%r145, %r143, %r144;
	ld.shared.f32 	%f24, [%r145];
	st.local.f32 	[%rd34+4], %f24;
	add.s32 	%r196, %r196, 2;
$L__BB12_55:
	and.b32  	%r146, %r86, 1;
	setp.eq.b32 	%p19, %r146, 1;
	not.pred 	%p20, %p19;
	@%p20 bra 	$L__BB12_57;
	add.s32 	%r147, %r196, %r3;
	mad.lo.s32 	%r148, %r147, %r85, %r194;
	shl.b32 	%r149, %r148, 2;
	mov.u32 	%r150, shared_mem;
	add.s32 	%r151, %r150, %r149;
	ld.shared.f32 	%f25, [%r151];
	mul.wide.u32 	%rd35, %r196, 4;
	add.s64 	%rd36, %rd4, %rd35;
	st.local.f32 	[%rd36], %f25;
$L__BB12_57:
	ld.param.u32 	%r185, [matmul_bias_f16_param_8];
	setp.lt.u32 	%p21, %r87, 4;
	mad.lo.s32 	%r49, %r194, %r185, %r4;
	mov.b32 	%r199, 0;
	@%p21 bra 	$L__BB12_60;
	mov.b32 	%r200, 0;
$L__BB12_59:
	add.s32 	%r154, %r49, %r200;
	shl.b32 	%r155, %r154, 2;
	add.s32 	%r156, %r8, %r155;
	ld.shared.f32 	%f26, [%r156];
	mul.wide.u32 	%rd37, %r200, 4;
	add.s64 	%rd38, %rd5, %rd37;
	ld.shared.f32 	%f27, [%r156+4];
	ld.shared.f32 	%f28, [%r156+8];
	ld.shared.f32 	%f29, [%r156+12];
	st.local.v4.f32 	[%rd38], {%f26, %f27, %f28, %f29};
	add.s32 	%r200, %r200, 4;
	setp.eq.s32 	%p22, %r200, %r14;
	mov.u32 	%r199, %r14;
	@%p22 bra 	$L__BB12_60;
	bra.uni 	$L__BB12_59;
$L__BB12_60:
	setp.eq.s32 	%p23, %r13, 0;
	@%p23 bra 	$L__BB12_64;
	setp.eq.s32 	%p24, %r13, 1;
	add.s32 	%r157, %r49, %r199;
	shl.b32 	%r158, %r157, 2;
	add.s32 	%r53, %r8, %r158;
	ld.shared.f32 	%f30, [%r53];
	mul.wide.u32 	%rd39, %r199, 4;
	add.s64 	%rd8, %rd5, %rd39;
	st.local.f32 	[%rd8], %f30;
	@%p24 bra 	$L__BB12_64;
	setp.eq.s32 	%p25, %r13, 2;
	ld.shared.f32 	%f31, [%r53+4];
	st.local.f32 	[%rd8+4], %f31;
	@%p25 bra 	$L__BB12_64;
	ld.shared.f32 	%f32, [%r53+8];
	st.local.f32 	[%rd8+8], %f32;
$L__BB12_64:
	mov.b32 	%r201, 0;
$L__BB12_65:
	mul.wide.u32 	%rd40, %r201, 4;
	add.s64 	%rd41, %rd4, %rd40;
	ld.local.f32 	%f5, [%rd41];
	mul.wide.u32 	%rd42, %r201, 32;
	add.s64 	%rd9, %rd3, %rd42;
	mov.b32 	%r203, 0;
	@%p21 bra 	$L__BB12_68;
	mov.b32 	%r202, 0;
$L__BB12_67:
	mul.wide.u32 	%rd43, %r202, 4;
	add.s64 	%rd44, %rd5, %rd43;
	ld.local.v4.f32 	{%f33, %f34, %f35, %f36}, [%rd44];
	add.s64 	%rd45, %rd9, %rd43;
	ld.local.v4.f32 	{%f37, %f38, %f39, %f40}, [%rd45];
	fma.rn.f32 	%f41, %f5, %f33, %f37;
	fma.rn.f32 	%f42, %f5, %f34, %f38;
	fma.rn.f32 	%f43, %f5, %f35, %f39;
	fma.rn.f32 	%f44, %f5, %f36, %f40;
	st.local.v4.f32 	[%rd45], {%f41, %f42, %f43, %f44};
	add.s32 	%r202, %r202, 4;
	setp.ne.s32 	%p27, %r202, %r14;
	mov.u32 	%r203, %r14;
	@%p27 bra 	$L__BB12_67;
$L__BB12_68:
	@%p23 bra 	$L__BB12_72;
	setp.eq.s32 	%p29, %r13, 1;
	mul.wide.u32 	%rd46, %r203, 4;
	add.s64 	%rd10, %rd5, %rd46;
	ld.local.f32 	%f45, [%rd10];
	add.s64 	%rd11, %rd9, %rd46;
	ld.local.f32 	%f46, [%rd11];
	fma.rn.f32 	%f47, %f5, %f45, %f46;
	st.local.f32 	[%rd11], %f47;
	@%p29 bra 	$L__BB12_72;
	setp.eq.s32 	%p30, %r13, 2;
	ld.local.f32 	%f48, [%rd10+4];
	ld.local.f32 	%f49, [%rd11+4];
	fma.rn.f32 	%f50, %f5, %f48, %f49;
	st.local.f32 	[%rd11+4], %f50;
	@%p30 bra 	$L__BB12_72;
	ld.local.f32 	%f51, [%rd10+8];
	ld.local.f32 	%f52, [%rd11+8];
	fma.rn.f32 	%f53, %f5, %f51, %f52;
	st.local.f32 	[%rd11+8], %f53;
$L__BB12_72:
	add.s32 	%r201, %r201, 1;
	setp.ne.s32 	%p31, %r201, %r86;
	@%p31 bra 	$L__BB12_65;
	add.s32 	%r194, %r194, 1;
	setp.ne.s32 	%p32, %r194, %r10;
	@%p32 bra 	$L__BB12_34;
$L__BB12_74:
	bar.sync 	0;
	add.s32 	%r188, %r188, 1;
	setp.lt.u32 	%p39, %r188, %r15;
	@%p39 bra 	$L__BB12_27;
	bra.uni 	$L__BB12_2;

}
	// .globl	matmul_bias_batched_f16
.visible .entry matmul_bias_batched_f16(
	.param .u64 .ptr .align 1 matmul_bias_batched_f16_param_0,
	.param .u64 .ptr .align 1 matmul_bias_batched_f16_param_1,
	.param .u64 .ptr .align 1 matmul_bias_batched_f16_param_2,
	.param .u64 .ptr .align 1 matmul_bias_batched_f16_param_3,
	.param .u32 matmul_bias_batched_f16_param_4,
	.param .u32 matmul_bias_batched_f16_param_5,
	.param .u32 matmul_bias_batched_f16_param_6,
	.param .u32 matmul_bias_batched_f16_param_7,
	.param .u32 matmul_bias_batched_f16_param_8,
	.param .u32 matmul_bias_batched_f16_param_9,
	.param .u32 matmul_bias_batched_f16_param_10,
	.param .u32 matmul_bias_batched_f16_param_11,
	.param .u32 matmul_bias_batched_f16_param_12
)
{
	.local .align 16 .b8 	__local_depot13[320];
	.reg .b64 	%SP;
	.reg .b64 	%SPL;
	.reg .pred 	%p<56>;
	.reg .b16 	%rs<17>;
	.reg .b32 	%r<224>;
	.reg .b32 	%f<84>;
	.reg .b64 	%rd<106>;

	mov.u64 	%SPL, __local_depot13;
	ld.param.u64 	%rd19, [matmul_bias_batched_f16_param_2];
	ld.param.u64 	%rd20, [matmul_bias_batched_f16_param_3];
	ld.param.u32 	%r89, [matmul_bias_batched_f16_param_4];
	ld.param.u32 	%r82, [matmul_bias_batched_f16_param_6];
	ld.param.u32 	%r83, [matmul_bias_batched_f16_param_7];
	ld.param.u32 	%r84, [matmul_bias_batched_f16_param_8];
	ld.param.u32 	%r86, [matmul_bias_batched_f16_param_10];
	ld.param.u32 	%r87, [matmul_bias_batched_f16_param_11];
	ld.param.u32 	%r88, [matmul_bias_batched_f16_param_12];
	cvta.to.global.u64 	%rd1, %rd20;
	cvta.to.global.u64 	%rd2, %rd19;
	add.u64 	%rd3, %SPL, 0;
	add.u64 	%rd4, %SPL, 256;
	add.u64 	%rd5, %SPL, 288;
	mul.lo.s32 	%r1, %r86, %r84;
	mov.u32 	%r2, %ctaid.z;
	setp.ge.u32 	%p1, %r2, %r89;
	@%p1 bra 	$L__BB13_27;
	ld.param.u32 	%r196, [matmul_bias_batched_f16_param_9];
	ld.param.u32 	%r190, [matmul_bias_batched_f16_param_5];
	mul.lo.s32 	%r90, %r190, %r2;
	mul.lo.s32 	%r91, %r90, %r82;
	cvt.u64.u32 	%rd6, %r91;
	mov.u32 	%r92, %tid.x;
	mov.u32 	%r93, %tid.y;
	div.u32 	%r94, %r196, %r88;
	mul.lo.s32 	%r3, %r87, %r93;
	mul.lo.s32 	%r4, %r88, %r92;
	mov.f32 	%f6, 0f00000000;
	st.local.v4.f32 	[%rd3], {%f6, %f6, %f6, %f6};
	st.local.v4.f32 	[%rd3+16], {%f6, %f6, %f6, %f6};
	st.local.v4.f32 	[%rd3+32], {%f6, %f6, %f6, %f6};
	st.local.v4.f32 	[%rd3+48], {%f6, %f6, %f6, %f6};
	st.local.v4.f32 	[%rd3+64], {%f6, %f6, %f6, %f6};
	st.local.v4.f32 	[%rd3+80], {%f6, %f6, %f6, %f6};
	st.local.v4.f32 	[%rd3+96], {%f6, %f6, %f6, %f6};
	st.local.v4.f32 	[%rd3+112], {%f6, %f6, %f6, %f6};
	st.local.v4.f32 	[%rd3+128], {%f6, %f6, %f6, %f6};
	st.local.v4.f32 	[%rd3+144], {%f6, %f6, %f6, %f6};
	st.local.v4.f32 	[%rd3+160], {%f6, %f6, %f6, %f6};
	st.local.v4.f32 	[%rd3+176], {%f6, %f6, %f6, %f6};
	st.local.v4.f32 	[%rd3+192], {%f6, %f6, %f6, %f6};
	st.local.v4.f32 	[%rd3+208], {%f6, %f6, %f6, %f6};
	st.local.v4.f32 	[%rd3+224], {%f6, %f6, %f6, %f6};
	st.local.v4.f32 	[%rd3+240], {%f6, %f6, %f6, %f6};
	add.s32 	%r95, %r83, -1;
	add.s32 	%r5, %r95, %r86;
	setp.lt.u32 	%p2, %r5, %r95;
	mad.lo.s32 	%r6, %r94, %r93, %r92;
	mov.u32 	%r96, %ntid.x;
	mov.u32 	%r97, %ntid.y;
	mul.lo.s32 	%r7, %r96, %r97;
	@%p2 bra 	$L__BB13_3;
	ld.param.u32 	%r197, [matmul_bias_batched_f16_param_9];
	shl.b32 	%r99, %r1, 2;
	mov.u32 	%r100, shared_mem;
	add.s32 	%r8, %r100, %r99;
	mul.lo.s32 	%r9, %r86, %r197;
	max.u32 	%r101, %r88, 1;
	max.u32 	%r10, %r86, 1;
	and.b32  	%r11, %r87, 7;
	and.b32  	%r12, %r87, -8;
	and.b32  	%r13, %r101, 3;
	and.b32  	%r14, %r101, -4;
	div.u32 	%r15, %r5, %r86;
	mov.b32 	%r203, 0;
	bra.uni 	$L__BB13_28;
$L__BB13_3:
	setp.eq.s32 	%p41, %r87, 0;
	@%p41 bra 	$L__BB13_27;
	ld.param.u32 	%r202, [matmul_bias_batched_f16_param_9];
	ld.param.u32 	%r195, [matmul_bias_batched_f16_param_8];
	mov.u32 	%r180, %ctaid.y;
	mad.lo.s32 	%r16, %r195, %r180, %r3;
	mov.u32 	%r181, %ctaid.x;
	mad.lo.s32 	%r17, %r202, %r181, %r4;
	max.u32 	%r182, %r88, 1;
	and.b32  	%r18, %r182, 3;
	and.b32  	%r19, %r182, -4;
	neg.s32 	%r20, %r19;
	add.s64 	%rd7, %rd3, 8;
	add.s32 	%r21, %r17, 3;
	mov.b32 	%r219, 0;
$L__BB13_5:
	ld.param.u32 	%r193, [matmul_bias_batched_f16_param_5];
	add.s32 	%r64, %r16, %r219;
	setp.ge.u32 	%p42, %r64, %r193;
	@%p42 bra 	$L__BB13_26;
	setp.lt.u32 	%p43, %r88, 4;
	mul.lo.s32 	%r65, %r64, %r82;
	mov.b32 	%r223, 0;
	@%p43 bra 	$L__BB13_17;
	mul.wide.u32 	%rd57, %r219, 32;
	add.s64 	%rd105, %rd7, %rd57;
	add.s32 	%r220, %r17, %r65;
	mov.u32 	%r221, %r21;
	mov.u32 	%r222, %r20;
$L__BB13_8:
	add.s32 	%r70, %r221, -2;
	add.s32 	%r71, %r221, -3;
	setp.ge.u32 	%p44, %r71, %r82;
	@%p44 bra 	$L__BB13_10;
	mul.wide.u32 	%rd58, %r71, 2;
	add.s64 	%rd59, %rd2, %rd58;
	ld.global.nc.u16 	%rs3, [%rd59];
	// begin inline asm
	{  cvt.f32.f16 %f61, %rs3;}

	// end inline asm
	ld.local.f32 	%f63, [%rd105+-8];
	add.f32 	%f62, %f61, %f63;
	// begin inline asm
	{  cvt.rn.f16.f32 %rs4, %f62;}

	// end inline asm
	cvt.u64.u32 	%rd60, %r220;
	add.s64 	%rd61, %rd60, %rd6;
	shl.b64 	%rd62, %rd61, 1;
	add.s64 	%rd63, %rd1, %rd62;
	st.global.u16 	[%rd63], %rs4;
$L__BB13_10:
	setp.ge.u32 	%p45, %r70, %r82;
	@%p45 bra 	$L__BB13_12;
	mul.wide.u32 	%rd64, %r70, 2;
	add.s64 	%rd65, %rd2, %rd64;
	ld.global.nc.u16 	%rs5, [%rd65];
	// begin inline asm
	{  cvt.f32.f16 %f64, %rs5;}

	// end inline asm
	ld.local.f32 	%f66, [%rd105+-4];
	add.f32 	%f65, %f64, %f66;
	// begin inline asm
	{  cvt.rn.f16.f32 %rs6, %f65;}

	// end inline asm
	add.s32 	%r184, %r220, 1;
	cvt.u64.u32 	%rd66, %r184;
	add.s64 	%rd67, %rd66, %rd6;
	shl.b64 	%rd68, %rd67, 1;
	add.s64 	%rd69, %rd1, %rd68;
	st.global.u16 	[%rd69], %rs6;
$L__BB13_12:
	add.s32 	%r72, %r70, 1;
	setp.ge.u32 	%p46, %r72, %r82;
	@%p46 bra 	$L__BB13_14;
	mul.wide.u32 	%rd70, %r72, 2;
	add.s64 	%rd71, %rd2, %rd70;
	ld.global.nc.u16 	%rs7, [%rd71];
	// begin inline asm
	{  cvt.f32.f16 %f67, %rs7;}

	// end inline asm
	ld.local.f32 	%f69, [%rd105];
	add.f32 	%f68, %f67, %f69;
	// begin inline asm
	{  cvt.rn.f16.f32 %rs8, %f68;}

	// end inline asm
	add.s32 	%r185, %r220, 2;
	cvt.u64.u32 	%rd72, %r185;
	add.s64 	%rd73, %rd72, %rd6;
	shl.b64 	%rd74, %rd73, 1;
	add.s64 	%rd75, %rd1, %rd74;
	st.global.u16 	[%rd75], %rs8;
$L__BB13_14:
	setp.ge.u32 	%p47, %r221, %r82;
	@%p47 bra 	$L__BB13_16;
	mul.wide.u32 	%rd76, %r221, 2;
	add.s64 	%rd77, %rd2, %rd76;
	ld.global.nc.u16 	%rs9, [%rd77];
	// begin inline asm
	{  cvt.f32.f16 %f70, %rs9;}

	// end inline asm
	ld.local.f32 	%f72, [%rd105+4];
	add.f32 	%f71, %f70, %f72;
	// begin inline asm
	{  cvt.rn.f16.f32 %rs10, %f71;}

	// end inline asm
	add.s32 	%r186, %r220, 3;
	cvt.u64.u32 	%rd78, %r186;
	add.s64 	%rd79, %rd78, %rd6;
	shl.b64 	%rd80, %rd79, 1;
	add.s64 	%rd81, %rd1, %rd80;
	st.global.u16 	[%rd81], %rs10;
$L__BB13_16:
	add.s32 	%r222, %r222, 4;
	add.s64 	%rd105, %rd105, 16;
	add.s32 	%r221, %r221, 4;
	add.s32 	%r220, %r220, 4;
	setp.ne.s32 	%p48, %r222, 0;
	mov.u32 	%r223, %r19;
	@%p48 bra 	$L__BB13_8;
$L__BB13_17:
	setp.eq.s32 	%p49, %r18, 0;
	@%p49 bra 	$L__BB13_26;
	add.s32 	%r77, %r17, %r223;
	setp.ge.u32 	%p50, %r77, %r82;
	mul.wide.u32 	%rd82, %r219, 32;
	add.s64 	%rd83, %rd3, %rd82;
	mul.wide.u32 	%rd84, %r223, 4;
	add.s64 	%rd16, %rd83, %rd84;
	@%p50 bra 	$L__BB13_20;
	mul.wide.u32 	%rd85, %r77, 2;
	add.s64 	%rd86, %rd2, %rd85;
	ld.global.nc.u16 	%rs11, [%rd86];
	// begin inline asm
	{  cvt.f32.f16 %f73, %rs11;}

	// end inline asm
	ld.local.f32 	%f75, [%rd16];
	add.f32 	%f74, %f73, %f75;
	// begin inline asm
	{  cvt.rn.f16.f32 %rs12, %f74;}

	// end inline asm
	add.s32 	%r187, %r77, %r65;
	cvt.u64.u32 	%rd87, %r187;
	add.s64 	%rd88, %rd87, %rd6;
	shl.b64 	%rd89, %rd88, 1;
	add.s64 	%rd90, %rd1, %rd89;
	st.global.u16 	[%rd90], %rs12;
$L__BB13_20:
	setp.eq.s32 	%p51, %r18, 1;
	@%p51 bra 	$L__BB13_26;
	add.s32 	%r78, %r77, 1;
	setp.ge.u32 	%p52, %r78, %r82;
	@%p52 bra 	$L__BB13_23;
	mul.wide.u32 	%rd91, %r78, 2;
	add.s64 	%rd92, %rd2, %rd91;
	ld.global.nc.u16 	%rs13, [%rd92];
	// begin inline asm
	{  cvt.f32.f16 %f76, %rs13;}

	// end inline asm
	ld.local.f32 	%f78, [%rd16+4];
	add.f32 	%f77, %f76, %f78;
	// begin inline asm
	{  cvt.rn.f16.f32 %rs14, %f77;}

	// end inline asm
	add.s32 	%r188, %r78, %r65;
	cvt.u64.u32 	%rd93, %r188;
	add.s64 	%rd94, %rd93, %rd6;
	shl.b64 	%rd95, %rd94, 1;
	add.s64 	%rd96, %rd1, %rd95;
	st.global.u16 	[%rd96], %rs14;
$L__BB13_23:
	setp.eq.s32 	%p53, %r18, 2;
	@%p53 bra 	$L__BB13_26;
	add.s32 	%r79, %r77, 2;
	setp.ge.u32 	%p54, %r79, %r82;
	@%p54 bra 	$L__BB13_26;
	mul.wide.u32 	%rd97, %r79, 2;
	add.s64 	%rd98, %rd2, %rd97;
	ld.global.nc.u16 	%rs15, [%rd98];
	// begin inline asm
	{  cvt.f32.f16 %f79, %rs15;}

	// end inline asm
	ld.local.f32 	%f81, [%rd16+8];
	add.f32 	%f80, %f79, %f81;
	// begin inline asm
	{  cvt.rn.f16.f32 %rs16, %f80;}

	// end inline asm
	add.s32 	%r189, %r79, %r65;
	cvt.u64.u32 	%rd99, %r189;
	add.s64 	%rd100, %rd99, %rd6;
	shl.b64 	%rd101, %rd100, 1;
	add.s64 	%rd102, %rd1, %rd101;
	st.global.u16 	[%rd102], %rs16;
$L__BB13_26:
	add.s32 	%r219, %r219, 1;
	setp.ne.s32 	%p55, %r219, %r87;
	@%p55 bra 	$L__BB13_5;
$L__BB13_27:
	ret;
$L__BB13_28:
	setp.ge.u32 	%p3, %r6, %r1;
	mul.lo.s32 	%r23, %r203, %r86;
	mov.u32 	%r204, %r6;
	@%p3 bra 	$L__BB13_29;
	bra.uni 	$L__BB13_37;
$L__BB13_29:
	setp.ge.u32 	%p8, %r6, %r9;
	mov.u32 	%r205, %r6;
	@%p8 bra 	$L__BB13_33;
$L__BB13_30:
	ld.param.u32 	%r198, [matmul_bias_batched_f16_param_9];
	div.u32 	%r31, %r205, %r198;
	mul.lo.s32 	%r112, %r31, %r198;
	sub.s32 	%r32, %r205, %r112;
	add.s32 	%r33, %r31, %r23;
	mov.u32 	%r113, %ctaid.x;
	mad.lo.s32 	%r34, %r198, %r113, %r32;
	setp.ge.u32 	%p9, %r33, %r83;
	setp.ge.u32 	%p10, %r34, %r82;
	mov.f32 	%f83, 0f00000000;
	or.pred  	%p11, %p9, %p10;
	@%p11 bra 	$L__BB13_32;
	ld.param.u64 	%rd104, [matmul_bias_batched_f16_param_1];
	mad.lo.s32 	%r114, %r33, %r82, %r34;
	cvt.u64.u32 	%rd30, %r114;
	mov.u32 	%r115, %ctaid.z;
	mul.lo.s32 	%r116, %r82, %r115;
	mul.lo.s32 	%r117, %r116, %r83;
	cvt.u64.u32 	%rd31, %r117;
	add.s64 	%rd32, %rd30, %rd31;
	cvta.to.global.u64 	%rd33, %rd104;
	shl.b64 	%rd34, %rd32, 1;
	add.s64 	%rd35, %rd33, %rd34;
	ld.global.nc.u16 	%rs2, [%rd35];
	// begin inline asm
	{  cvt.f32.f16 %f83, %rs2;}

	// end inline asm
$L__BB13_32:
	ld.param.u32 	%r199, [matmul_bias_batched_f16_param_9];
	mad.lo.s32 	%r118, %r31, %r199, %r32;
	shl.b32 	%r119, %r118, 2;
	add.s32 	%r120, %r8, %r119;
	st.shared.f32 	[%r120], %f83;
	add.s32 	%r205, %r205, %r7;
	setp.lt.u32 	%p12, %r205, %r9;
	@%p12 bra 	$L__BB13_30;
$L__BB13_33:
	setp.eq.s32 	%p13, %r87, 0;
	bar.sync 	0;
	@%p13 bra 	$L__BB13_40;
	mov.b32 	%r209, 0;
$L__BB13_35:
	setp.lt.u32 	%p14, %r87, 8;
	mov.b32 	%r211, 0;
	@%p14 bra 	$L__BB13_50;
	mov.b32 	%r213, 0;
	bra.uni 	$L__BB13_49;
$L__BB13_37:
	ld.param.u32 	%r194, [matmul_bias_batched_f16_param_8];
	ld.param.u32 	%r191, [matmul_bias_batched_f16_param_5];
	div.u32 	%r25, %r204, %r86;
	mul.lo.s32 	%r102, %r25, %r86;
	sub.s32 	%r26, %r204, %r102;
	mov.u32 	%r103, %ctaid.y;
	mad.lo.s32 	%r27, %r194, %r103, %r25;
	add.s32 	%r28, %r26, %r23;
	setp.ge.u32 	%p4, %r27, %r191;
	setp.ge.u32 	%p5, %r28, %r83;
	mov.f32 	%f82, 0f00000000;
	or.pred  	%p6, %p4, %p5;
	@%p6 bra 	$L__BB13_39;
	ld.param.u32 	%r192, [matmul_bias_batched_f16_param_5];
	ld.param.u64 	%rd103, [matmul_bias_batched_f16_param_0];
	mad.lo.s32 	%r104, %r27, %r83, %r28;
	cvt.u64.u32 	%rd24, %r104;
	mov.u32 	%r105, %ctaid.z;
	mul.lo.s32 	%r106, %r192, %r105;
	mul.lo.s32 	%r107, %r106, %r83;
	cvt.u64.u32 	%rd25, %r107;
	add.s64 	%rd26, %rd24, %rd25;
	cvta.to.global.u64 	%rd27, %rd103;
	shl.b64 	%rd28, %rd26, 1;
	add.s64 	%rd29, %rd27, %rd28;
	ld.global.nc.u16 	%rs1, [%rd29];
	// begin inline asm
	{  cvt.f32.f16 %f82, %rs1;}

	// end inline asm
$L__BB13_39:
	mad.lo.s32 	%r108, %r25, %r86, %r26;
	shl.b32 	%r109, %r108, 2;
	mov.u32 	%r110, shared_mem;
	add.s32 	%r111, %r110, %r109;
	st.shared.f32 	[%r111], %f82;
	add.s32 	%r204, %r204, %r7;
	setp.lt.u32 	%p7, %r204, %r1;
	@%p7 bra 	$L__BB13_37;
	bra.uni 	$L__BB13_29;
$L__BB13_40:
	mov.b32 	%r206, 0;
$L__BB13_41:
	ld.param.u32 	%r201, [matmul_bias_batched_f16_param_9];
	setp.lt.u32 	%p34, %r88, 4;
	mad.lo.s32 	%r37, %r206, %r201, %r4;
	mov.b32 	%r208, 0;
	@%p34 bra 	$L__BB13_44;
	mov.b32 	%r207, 0;
$L__BB13_43:
	add.s32 	%r174, %r37, %r207;
	shl.b32 	%r175, %r174, 2;
	add.s32 	%r176, %r8, %r175;
	ld.shared.f32 	%f54, [%r176];
	mul.wide.u32 	%rd54, %r207, 4;
	add.s64 	%rd55, %rd5, %rd54;
	ld.shared.f32 	%f55, [%r176+4];
	ld.shared.f32 	%f56, [%r176+8];
	ld.shared.f32 	%f57, [%r176+12];
	st.local.v4.f32 	[%rd55], {%f54, %f55, %f56, %f57};
	add.s32 	%r207, %r207, 4;
	setp.ne.s32 	%p35, %r207, %r14;
	mov.u32 	%r208, %r14;
	@%p35 bra 	$L__BB13_43;
$L__BB13_44:
	setp.eq.s32 	%p36, %r13, 0;
	@%p36 bra 	$L__BB13_48;
	setp.eq.s32 	%p37, %r13, 1;
	add.s32 	%r177, %r37, %r208;
	shl.b32 	%r178, %r177, 2;
	add.s32 	%r41, %r8, %r178;
	ld.shared.f32 	%f58, [%r41];
	mul.wide.u32 	%rd56, %r208, 4;
	add.s64 	%rd8, %rd5, %rd56;
	st.local.f32 	[%rd8], %f58;
	@%p37 bra 	$L__BB13_48;
	setp.eq.s32 	%p38, %r13, 2;
	ld.shared.f32 	%f59, [%r41+4];
	st.local.f32 	[%rd8+4], %f59;
	@%p38 bra 	$L__BB13_48;
	ld.shared.f32 	%f60, [%r41+8];
	st.local.f32 	[%rd8+8], %f60;
$L__BB13_48:
	add.s32 	%r206, %r206, 1;
	setp.eq.s32 	%p39, %r206, %r10;
	@%p39 bra 	$L__BB13_75;
	bra.uni 	$L__BB13_41;
$L__BB13_49:
	.pragma "nounroll";
	add.s32 	%r124, %r213, %r3;
	mad.lo.s32 	%r125, %r124, %r86, %r209;
	shl.b32 	%r126, %r125, 2;
	mov.u32 	%r127, shared_mem;
	add.s32 	%r128, %r127, %r126;
	ld.shared.f32 	%f11, [%r128];
	mul.wide.u32 	%rd36, %r213, 4;
	add.s64 	%rd37, %rd4, %rd36;
	shl.b32 	%r129, %r86, 2;
	add.s32 	%r130, %r128, %r129;
	ld.shared.f32 	%f12, [%r130];
	add.s32 	%r131, %r130, %r129;
	ld.shared.f32 	%f13, [%r131];
	add.s32 	%r132, %r131, %r129;
	ld.shared.f32 	%f14, [%r132];
	st.local.v4.f32 	[%rd37], {%f11, %f12, %f13, %f14};
	add.s32 	%r133, %r132, %r129;
	ld.shared.f32 	%f15, [%r133];
	add.s32 	%r134, %r133, %r129;
	ld.shared.f32 	%f16, [%r134];
	add.s32 	%r135, %r134, %r129;
	ld.shared.f32 	%f17, [%r135];
	add.s32 	%r136, %r135, %r129;
	ld.shared.f32 	%f18, [%r136];
	st.local.v4.f32 	[%rd37+16], {%f15, %f16, %f17, %f18};
	add.s32 	%r213, %r213, 8;
	setp.eq.s32 	%p15, %r213, %r12;
	mov.u32 	%r211, %r12;
	@%p15 bra 	$L__BB13_50;
	bra.uni 	$L__BB13_49;
$L__BB13_50:
	setp.eq.s32 	%p16, %r11, 0;
	@%p16 bra 	$L__BB13_58;
	add.s32 	%r137, %r11, -1;
	setp.lt.u32 	%p17, %r137, 3;
	@%p17 bra 	$L__BB13_53;
	add.s32 	%r138, %r211, %r3;
	mad.lo.s32 	%r139, %r138, %r86, %r209;
	shl.b32 	%r140, %r139, 2;
	mov.u32 	%r141, shared_mem;
	add.s32 	%r142, %r141, %r140;
	ld.shared.f32 	%f19, [%r142];
	mul.wide.u32 	%rd38, %r211, 4;
	add.s64 	%rd39, %rd4, %rd38;
	st.local.f32 	[%rd39], %f19;
	shl.b32 	%r143, %r86, 2;
	add.s32 	%r144, %r142, %r143;
	ld.shared.f32 	%f20, [%r144];
	st.local.f32 	[%rd39+4], %f20;
	add.s32 	%r145, %r144, %r143;
	ld.shared.f32 	%f21, [%r145];
	st.local.f32 	[%rd39+8], %f21;
	add.s32 	%r146, %r145, %r143;
	ld.shared.f32 	%f22, [%r146];
	st.local.f32 	[%rd39+12], %f22;
	add.s32 	%r211, %r211, 4;
$L__BB13_53:
	and.b32  	%r147, %r87, 3;
	setp.eq.s32 	%p18, %r147, 0;
	@%p18 bra 	$L__BB13_58;
	setp.eq.s32 	%p19, %r147, 1;
	@%p19 bra 	$L__BB13_56;
	add.s32 	%r148, %r211, %r3;
	mad.lo.s32 	%r149, %r148, %r86, %r209;
	shl.b32 	%r150, %r149, 2;
	mov.u32 	%r151, shared_mem;
	add.s32 	%r152, %r151, %r150;
	ld.shared.f32 	%f23, [%r152];
	mul.wide.u32 	%rd40, %r211, 4;
	add.s64 	%rd41, %rd4, %rd40;
	st.local.f32 	[%rd41], %f23;
	shl.b32 	%r153, %r86, 2;
	add.s32 	%r154, %r152, %r153;
	ld.shared.f32 	%f24, [%r154];
	st.local.f32 	[%rd41+4], %f24;
	add.s32 	%r211, %r211, 2;
$L__BB13_56:
	and.b32  	%r155, %r87, 1;
	setp.eq.b32 	%p20, %r155, 1;
	not.pred 	%p21, %p20;
	@%p21 bra 	$L__BB13_58;
	add.s32 	%r156, %r211, %r3;
	mad.lo.s32 	%r157, %r156, %r86, %r209;
	shl.b32 	%r158, %r157, 2;
	mov.u32 	%r159, shared_mem;
	add.s32 	%r160, %r159, %r158;
	ld.shared.f32 	%f25, [%r160];
	mul.wide.u32 	%rd42, %r211, 4;
	add.s64 	%rd43, %rd4, %rd42;
	st.local.f32 	[%rd43], %f25;
$L__BB13_58:
	ld.param.u32 	%r200, [matmul_bias_batched_f16_param_9];
	setp.lt.u32 	%p22, %r88, 4;
	mad.lo.s32 	%r49, %r209, %r200, %r4;
	mov.b32 	%r214, 0;
	@%p22 bra 	$L__BB13_61;
	mov.b32 	%r215, 0;
$L__BB13_60:
	add.s32 	%r163, %r49, %r215;
	shl.b32 	%r164, %r163, 2;
	add.s32 	%r165, %r8, %r164;
	ld.shared.f32 	%f26, [%r165];
	mul.wide.u32 	%rd44, %r215, 4;
	add.s64 	%rd45, %rd5, %rd44;
	ld.shared.f32 	%f27, [%r165+4];
	ld.shared.f32 	%f28, [%r165+8];
	ld.shared.f32 	%f29, [%r165+12];
	st.local.v4.f32 	[%rd45], {%f26, %f27, %f28, %f29};
	add.s32 	%r215, %r215, 4;
	setp.eq.s32 	%p23, %r215, %r14;
	mov.u32 	%r214, %r14;
	@%p23 bra 	$L__BB13_61;
	bra.uni 	$L__BB13_60;
$L__BB13_61:
	setp.eq.s32 	%p24, %r13, 0;
	@%p24 bra 	$L__BB13_65;
	setp.eq.s32 	%p25, %r13, 1;
	add.s32 	%r166, %r49, %r214;
	shl.b32 	%r167, %r166, 2;
	add.s32 	%r53, %r8, %r167;
	ld.shared.f32 	%f30, [%r53];
	mul.wide.u32 	%rd46, %r214, 4;
	add.s64 	%rd9, %rd5, %rd46;
	st.local.f32 	[%rd9], %f30;
	@%p25 bra 	$L__BB13_65;
	setp.eq.s32 	%p26, %r13, 2;
	ld.shared.f32 	%f31, [%r53+4];
	st.local.f32 	[%rd9+4], %f31;
	@%p26 bra 	$L__BB13_65;
	ld.shared.f32 	%f32, [%r53+8];
	st.local.f32 	[%rd9+8], %f32;
$L__BB13_65:
	mov.b32 	%r216, 0;
$L__BB13_66:
	mul.wide.u32 	%rd47, %r216, 4;
	add.s64 	%rd48, %rd4, %rd47;
	ld.local.f32 	%f5, [%rd48];
	mul.wide.u32 	%rd49, %r216, 32;
	add.s64 	%rd10, %rd3, %rd49;
	mov.b32 	%r218, 0;
	@%p22 bra 	$L__BB13_69;
	mov.b32 	%r217, 0;
$L__BB13_68:
	mul.wide.u32 	%rd50, %r217, 4;
	add.s64 	%rd51, %rd5, %rd50;
	ld.local.v4.f32 	{%f33, %f34, %f35, %f36}, [%rd51];
	add.s64 	%rd52, %rd10, %rd50;
	ld.local.v4.f32 	{%f37, %f38, %f39, %f40}, [%rd52];
	fma.rn.f32 	%f41, %f5, %f33, %f37;
	fma.rn.f32 	%f42, %f5, %f34, %f38;
	fma.rn.f32 	%f43, %f5, %f35, %f39;
	fma.rn.f32 	%f44, %f5, %f36, %f40;
	st.local.v4.f32 	[%rd52], {%f41, %f42, %f43, %f44};
	add.s32 	%r217, %r217, 4;
	setp.ne.s32 	%p28, %r217, %r14;
	mov.u32 	%r218, %r14;
	@%p28 bra 	$L__BB13_68;
$L__BB13_69:
	@%p24 bra 	$L__BB13_73;
	setp.eq.s32 	%p30, %r13, 1;
	mul.wide.u32 	%rd53, %r218, 4;
	add.s64 	%rd11, %rd5, %rd53;
	ld.local.f32 	%f45, [%rd11];
	add.s64 	%rd12, %rd10, %rd53;
	ld.local.f32 	%f46, [%rd12];
	fma.rn.f32 	%f47, %f5, %f45, %f46;
	st.local.f32 	[%rd12], %f47;
	@%p30 bra 	$L__BB13_73;
	setp.eq.s32 	%p31, %r13, 2;
	ld.local.f32 	%f48, [%rd11+4];
	ld.local.f32 	%f49, [%rd12+4];
	fma.rn.f32 	%f50, %f5, %f48, %f49;
	st.local.f32 	[%rd12+4], %f50;
	@%p31 bra 	$L__BB13_73;
	ld.local.f32 	%f51, [%rd11+8];
	ld.local.f32 	%f52, [%rd12+8];
	fma.rn.f32 	%f53, %f5, %f51, %f52;
	st.local.f32 	[%rd12+8], %f53;
$L__BB13_73:
	add.s32 	%r216, %r216, 1;
	setp.ne.s32 	%p32, %r216, %r87;
	@%p32 bra 	$L__BB13_66;
	add.s32 	%r209, %r209, 1;
	setp.ne.s32 	%p33, %r209, %r10;
	@%p33 bra 	$L__BB13_35;
$L__BB13_75:
	bar.sync 	0;
	add.s32 	%r203, %r203, 1;
	setp.lt.u32 	%p40, %r203, %r15;
	@%p40 bra 	$L__BB13_28;
	bra.uni 	$L__BB13_3;

}
	// .globl	matmul_bias_bf16
.visible .entry matmul_bias_bf16(
	.param .u64 .ptr .align 1 matmul_bias_bf16_param_0,
	.param .u64 .ptr .align 1 matmul_bias_bf16_param_1,
	.param .u64 .ptr .align 1 matmul_bias_bf16_param_2,
	.param .u64 .ptr .align 1 matmul_bias_bf16_param_3,
	.param .u32 matmul_bias_bf16_param_4,
	.param .u32 matmul_bias_bf16_param_5,
	.param .u32 matmul_bias_bf16_param_6,
	.param .u32 matmul_bias_bf16_param_7,
	.param .u32 matmul_bias_bf16_param_8,
	.param .u32 matmul_bias_bf16_param_9,
	.param .u32 matmul_bias_bf16_param_10,
	.param .u32 matmul_bias_bf16_param_11
)
{
	.local .align 16 .b8 	__local_depot14[320];
	.reg .b64 	%SP;
	.reg .b64 	%SPL;
	.reg .pred 	%p<55>;
	.reg .b16 	%rs<17>;
	.reg .b32 	%r<209>;
	.reg .b32 	%f<84>;
	.reg .b64 	%rd<85>;

	mov.u64 	%SPL, __local_depot14;
	ld.param.u64 	%rd18, [matmul_bias_bf16_param_2];
	ld.param.u64 	%rd19, [matmul_bias_bf16_param_3];
	ld.param.u32 	%r82, [matmul_bias_bf16_param_5];
	ld.param.u32 	%r83, [matmul_bias_bf16_param_6];
	ld.param.u32 	%r88, [matmul_bias_bf16_param_7];
	ld.param.u32 	%r84, [matmul_bias_bf16_param_8];
	ld.param.u32 	%r85, [matmul_bias_bf16_param_9];
	ld.param.u32 	%r86, [matmul_bias_bf16_param_10];
	ld.param.u32 	%r87, [matmul_bias_bf16_param_11];
	cvta.to.global.u64 	%rd1, %rd19;
	cvta.to.global.u64 	%rd2, %rd18;
	add.u64 	%rd3, %SPL, 0;
	add.u64 	%rd4, %SPL, 256;
	add.u64 	%rd5, %SPL, 288;
	mul.lo.s32 	%r1, %r85, %r88;
	mov.u32 	%r89, %tid.x;
	mov.u32 	%r90, %tid.y;
	div.u32 	%r91, %r84, %r87;
	mov.u32 	%r92, %ctaid.y;
	mul.lo.s32 	%r2, %r88, %r92;
	mul.lo.s32 	%r3, %r86, %r90;
	mul.lo.s32 	%r4, %r87, %r89;
	mov.f32 	%f6, 0f00000000;
	st.local.v4.f32 	[%rd3], {%f6, %f6, %f6, %f6};
	st.local.v4.f32 	[%rd3+16], {%f6, %f6, %f6, %f6};
	st.local.v4.f32 	[%rd3+32], {%f6, %f6, %f6, %f6};
	st.local.v4.f32 	[%rd3+48], {%f6, %f6, %f6, %f6};
	st.local.v4.f32 	[%rd3+64], {%f6, %f6, %f6, %f6};
	st.local.v4.f32 	[%rd3+80], {%f6, %f6, %f6, %f6};
	st.local.v4.f32 	[%rd3+96], {%f6, %f6, %f6, %f6};
	st.local.v4.f32 	[%rd3+112], {%f6, %f6, %f6, %f6};
	st.local.v4.f32 	[%rd3+128], {%f6, %f6, %f6, %f6};
	st.local.v4.f32 	[%rd3+144], {%f6, %f6, %f6, %f6};
	st.local.v4.f32 	[%rd3+160], {%f6, %f6, %f6, %f6};
	st.local.v4.f32 	[%rd3+176], {%f6, %f6, %f6, %f6};
	st.local.v4.f32 	[%rd3+192], {%f6, %f6, %f6, %f6};
	st.local.v4.f32 	[%rd3+208], {%f6, %f6, %f6, %f6};
	st.local.v4.f32 	[%rd3+224], {%f6, %f6, %f6, %f6};
	st.local.v4.f32 	[%rd3+240], {%f6, %f6, %f6, %f6};
	add.s32 	%r93, %r83, -1;
	add.s32 	%r5, %r93, %r85;
	setp.lt.u32 	%p1, %r5, %r93;
	mad.lo.s32 	%r6, %r91, %r90, %r89;
	mov.u32 	%r94, %ntid.x;
	mov.u32 	%r95, %ntid.y;
	mul.lo.s32 	%r7, %r94, %r95;
	@%p1 bra 	$L__BB14_2;
	ld.param.u32 	%r182, [matmul_bias_bf16_param_8];
	shl.b32 	%r97, %r1, 2;
	mov.u32 	%r98, shared_mem;
	add.s32 	%r8, %r98, %r97;
	mul.lo.s32 	%r9, %r85, %r182;
	max.u32 	%r99, %r87, 1;
	max.u32 	%r10, %r85, 1;
	and.b32  	%r11, %r86, 7;
	and.b32  	%r12, %r86, -8;
	and.b32  	%r13, %r99, 3;
	and.b32  	%r14, %r99, -4;
	div.u32 	%r15, %r5, %r85;
	mov.b32 	%r188, 0;
	bra.uni 	$L__BB14_27;
$L__BB14_2:
	setp.eq.s32 	%p40, %r86, 0;
	@%p40 bra 	$L__BB14_26;
	ld.param.u32 	%r187, [matmul_bias_bf16_param_8];
	add.s32 	%r16, %r3, %r2;
	mov.u32 	%r171, %ctaid.x;
	mad.lo.s32 	%r17, %r187, %r171, %r4;
	max.u32 	%r172, %r87, 1;
	and.b32  	%r18, %r172, 3;
	and.b32  	%r19, %r172, -4;
	neg.s32 	%r20, %r19;
	add.s64 	%rd6, %rd3, 8;
	add.s32 	%r21, %r17, 3;
	mov.b32 	%r204, 0;
$L__BB14_4:
	ld.param.u32 	%r181, [matmul_bias_bf16_param_4];
	add.s32 	%r64, %r16, %r204;
	setp.ge.u32 	%p41, %r64, %r181;
	@%p41 bra 	$L__BB14_25;
	setp.lt.u32 	%p42, %r87, 4;
	mul.lo.s32 	%r65, %r64, %r82;
	mov.b32 	%r208, 0;
	@%p42 bra 	$L__BB14_16;
	mul.wide.u32 	%rd50, %r204, 32;
	add.s64 	%rd84, %rd6, %rd50;
	add.s32 	%r205, %r17, %r65;
	mov.u32 	%r206, %r21;
	mov.u32 	%r207, %r20;
$L__BB14_7:
	add.s32 	%r70, %r206, -2;
	add.s32 	%r71, %r206, -3;
	setp.ge.u32 	%p43, %r71, %r82;
	@%p43 bra 	$L__BB14_9;
	mul.wide.u32 	%rd51, %r71, 2;
	add.s64 	%rd52, %rd2, %rd51;
	ld.global.nc.u16 	%rs3, [%rd52];
	// begin inline asm
	{ cvt.f32.bf16 %f61, %rs3;}

	// end inline asm
	ld.local.f32 	%f63, [%rd84+-8];
	add.f32 	%f62, %f61, %f63;
	// begin inline asm
	{  cvt.rn.bf16.f32 %rs4, %f62;}

	// end inline asm
	mul.wide.u32 	%rd53, %r205, 2;
	add.s64 	%rd54, %rd1, %rd53;
	st.global.u16 	[%rd54], %rs4;
$L__BB14_9:
	setp.ge.u32 	%p44, %r70, %r82;
	@%p44 bra 	$L__BB14_11;
	mul.wide.u32 	%rd55, %r70, 2;
	add.s64 	%rd56, %rd2, %rd55;
	ld.global.nc.u16 	%rs5, [%rd56];
	// begin inline asm
	{ cvt.f32.bf16 %f64, %rs5;}

	// end inline asm
	ld.local.f32 	%f66, [%rd84+-4];
	add.f32 	%f65, %f64, %f66;
	// begin inline asm
	{  cvt.rn.bf16.f32 %rs6, %f65;}

	// end inline asm
	add.s32 	%r174, %r205, 1;
	mul.wide.u32 	%rd57, %r174, 2;
	add.s64 	%rd58, %rd1, %rd57;
	st.global.u16 	[%rd58], %rs6;
$L__BB14_11:
	add.s32 	%r72, %r70, 1;
	setp.ge.u32 	%p45, %r72, %r82;
	@%p45 bra 	$L__BB14_13;
	mul.wide.u32 	%rd59, %r72, 2;
	add.s64 	%rd60, %rd2, %rd59;
	ld.global.nc.u16 	%rs7, [%rd60];
	// begin inline asm
	{ cvt.f32.bf16 %f67, %rs7;}

	// end inline asm
	ld.local.f32 	%f69, [%rd84];
	add.f32 	%f68, %f67, %f69;
	// begin inline asm
	{  cvt.rn.bf16.f32 %rs8, %f68;}

	// end inline asm
	add.s32 	%r175, %r205, 2;
	mul.wide.u32 	%rd61, %r175, 2;
	add.s64 	%rd62, %rd1, %rd61;
	st.global.u16 	[%rd62], %rs8;
$L__BB14_13:
	setp.ge.u32 	%p46, %r206, %r82;
	@%p46 bra 	$L__BB14_15;
	mul.wide.u32 	%rd63, %r206, 2;
	add.s64 	%rd64, %rd2, %rd63;
	ld.global.nc.u16 	%rs9, [%rd64];
	// begin inline asm
	{ cvt.f32.bf16 %f70, %rs9;}

	// end inline asm
	ld.local.f32 	%f72, [%rd84+4];
	add.f32 	%f71, %f70, %f72;
	// begin inline asm
	{  cvt.rn.bf16.f32 %rs10, %f71;}

	// end inline asm
	add.s32 	%r176, %r205, 3;
	mul.wide.u32 	%rd65, %r176, 2;
	add.s64 	%rd66, %rd1, %rd65;
	st.global.u16 	[%rd66], %rs10;
$L__BB14_15:
	add.s32 	%r207, %r207, 4;
	add.s64 	%rd84, %rd84, 16;
	add.s32 	%r206, %r206, 4;
	add.s32 	%r205, %r205, 4;
	setp.ne.s32 	%p47, %r207, 0;
	mov.u32 	%r208, %r19;
	@%p47 bra 	$L__BB14_7;
$L__BB14_16:
	setp.eq.s32 	%p48, %r18, 0;
	@%p48 bra 	$L__BB14_25;
	add.s32 	%r77, %r17, %r208;
	setp.ge.u32 	%p49, %r77, %r82;
	mul.wide.u32 	%rd67, %r204, 32;
	add.s64 	%rd68, %rd3, %rd67;
	mul.wide.u32 	%rd69, %r208, 4;
	add.s64 	%rd15, %rd68, %rd69;
	@%p49 bra 	$L__BB14_19;
	mul.wide.u32 	%rd70, %r77, 2;
	add.s64 	%rd71, %rd2, %rd70;
	ld.global.nc.u16 	%rs11, [%rd71];
	// begin inline asm
	{ cvt.f32.bf16 %f73, %rs11;}

	// end inline asm
	ld.local.f32 	%f75, [%rd15];
	add.f32 	%f74, %f73, %f75;
	// begin inline asm
	{  cvt.rn.bf16.f32 %rs12, %f74;}

	// end inline asm
	add.s32 	%r177, %r77, %r65;
	mul.wide.u32 	%rd72, %r177, 2;
	add.s64 	%rd73, %rd1, %rd72;
	st.global.u16 	[%rd73], %rs12;
$L__BB14_19:
	setp.eq.s32 	%p50, %r18, 1;
	@%p50 bra 	$L__BB14_25;
	add.s32 	%r78, %r77, 1;
	setp.ge.u32 	%p51, %r78, %r82;
	@%p51 bra 	$L__BB14_22;
	mul.wide.u32 	%rd74, %r78, 2;
	add.s64 	%rd75, %rd2, %rd74;
	ld.global.nc.u16 	%rs13, [%rd75];
	// begin inline asm
	{ cvt.f32.bf16 %f76, %rs13;}

	// end inline asm
	ld.local.f32 	%f78, [%rd15+4];
	add.f32 	%f77, %f76, %f78;
	// begin inline asm
	{  cvt.rn.bf16.f32 %rs14, %f77;}

	// end inline asm
	add.s32 	%r178, %r78, %r65;
	mul.wide.u32 	%rd76, %r178, 2;
	add.s64 	%rd77, %rd1, %rd76;
	st.global.u16 	[%rd77], %rs14;
$L__BB14_22:
	setp.eq.s32 	%p52, %r18, 2;
	@%p52 bra 	$L__BB14_25;
	add.s32 	%r79, %r77, 2;
	setp.ge.u32 	%p53, %r79, %r82;
	@%p53 bra 	$L__BB14_25;
	mul.wide.u32 	%rd78, %r79, 2;
	add.s64 	%rd79, %rd2, %rd78;
	ld.global.nc.u16 	%rs15, [%rd79];
	// begin inline asm
	{ cvt.f32.bf16 %f79, %rs15;}

	// end inline asm
	ld.local.f32 	%f81, [%rd15+8];
	add.f32 	%f80, %f79, %f81;
	// begin inline asm
	{  cvt.rn.bf16.f32 %rs16, %f80;}

	// end inline asm
	add.s32 	%r179, %r79, %r65;
	mul.wide.u32 	%rd80, %r179, 2;
	add.s64 	%rd81, %rd1, %rd80;
	st.global.u16 	[%rd81], %rs16;
$L__BB14_25:
	add.s32 	%r204, %r204, 1;
	setp.ne.s32 	%p54, %r204, %r86;
	@%p54 bra 	$L__BB14_4;
$L__BB14_26:
	ret;
$L__BB14_27:
	setp.ge.u32 	%p2, %r6, %r1;
	mul.lo.s32 	%r23, %r188, %r85;
	mov.u32 	%r189, %r6;
	@%p2 bra 	$L__BB14_28;
	bra.uni 	$L__BB14_36;
$L__BB14_28:
	setp.ge.u32 	%p7, %r6, %r9;
	mov.u32 	%r190, %r6;
	@%p7 bra 	$L__BB14_32;
$L__BB14_29:
	ld.param.u32 	%r183, [matmul_bias_bf16_param_8];
	div.u32 	%r31, %r190, %r183;
	mul.lo.s32 	%r106, %r31, %r183;
	sub.s32 	%r32, %r190, %r106;
	add.s32 	%r33, %r31, %r23;
	mov.u32 	%r107, %ctaid.x;
	mad.lo.s32 	%r34, %r183, %r107, %r32;
	setp.ge.u32 	%p8, %r33, %r83;
	setp.ge.u32 	%p9, %r34, %r82;
	mov.f32 	%f83, 0f00000000;
	or.pred  	%p10, %p8, %p9;
	@%p10 bra 	$L__BB14_31;
	ld.param.u64 	%rd83, [matmul_bias_bf16_param_1];
	mad.lo.s32 	%r108, %r33, %r82, %r34;
	cvta.to.global.u64 	%rd26, %rd83;
	mul.wide.u32 	%rd27, %r108, 2;
	add.s64 	%rd28, %rd26, %rd27;
	ld.global.nc.u16 	%rs2, [%rd28];
	// begin inline asm
	{ cvt.f32.bf16 %f83, %rs2;}

	// end inline asm
$L__BB14_31:
	ld.param.u32 	%r184, [matmul_bias_bf16_param_8];
	mad.lo.s32 	%r109, %r31, %r184, %r32;
	shl.b32 	%r110, %r109, 2;
	add.s32 	%r111, %r8, %r110;
	st.shared.f32 	[%r111], %f83;
	add.s32 	%r190, %r190, %r7;
	setp.lt.u32 	%p11, %r190, %r9;
	@%p11 bra 	$L__BB14_29;
$L__BB14_32:
	setp.eq.s32 	%p12, %r86, 0;
	bar.sync 	0;
	@%p12 bra 	$L__BB14_39;
	mov.b32 	%r194, 0;
$L__BB14_34:
	setp.lt.u32 	%p13, %r86, 8;
	mov.b32 	%r196, 0;
	@%p13 bra 	$L__BB14_49;
	mov.b32 	%r198, 0;
	bra.uni 	$L__BB14_48;
$L__BB14_36:
	ld.param.u32 	%r180, [matmul_bias_bf16_param_4];
	div.u32 	%r25, %r189, %r85;
	mul.lo.s32 	%r100, %r25, %r85;
	sub.s32 	%r26, %r189, %r100;
	add.s32 	%r27, %r25, %r2;
	add.s32 	%r28, %r26, %r23;
	setp.ge.u32 	%p3, %r27, %r180;
	setp.ge.u32 	%p4, %r28, %r83;
	mov.f32 	%f82, 0f00000000;
	or.pred  	%p5, %p3, %p4;
	@%p5 bra 	$L__BB14_38;
	ld.param.u64 	%rd82, [matmul_bias_bf16_param_0];
	mad.lo.s32 	%r101, %r27, %r83, %r28;
	cvta.to.global.u64 	%rd23, %rd82;
	mul.wide.u32 	%rd24, %r101, 2;
	add.s64 	%rd25, %rd23, %rd24;
	ld.global.nc.u16 	%rs1, [%rd25];
	// begin inline asm
	{ cvt.f32.bf16 %f82, %rs1;}

	// end inline asm
$L__BB14_38:
	mad.lo.s32 	%r102, %r25, %r85, %r26;
	shl.b32 	%r103, %r102, 2;
	mov.u32 	%r104, shared_mem;
	add.s32 	%r105, %r104, %r103;
	st.shared.f32 	[%r105], %f82;
	add.s32 	%r189, %r189, %r7;
	setp.lt.u32 	%p6, %r189, %r1;
	@%p6 bra 	$L__BB14_36;
	bra.uni 	$L__BB14_28;
$L__BB14_39:
	mov.b32 	%r191, 0;
$L__BB14_40:
	ld.param.u32 	%r186, [matmul_bias_bf16_param_8];
	setp.lt.u32 	%p33, %r87, 4;
	mad.lo.s32 	%r37, %r191, %r186, %r4;
	mov.b32 	%r193, 0;
	@%p33 bra 	$L__BB14_43;
	mov.b32 	%r192, 0;
$L__BB14_42:
	add.s32 	%r165, %r37, %r192;
	shl.b32 	%r166, %r165, 2;
	add.s32 	%r167, %r8, %r166;
	ld.shared.f32 	%f54, [%r167];
	mul.wide.u32 	%rd47, %r192, 4;
	add.s64 	%rd48, %rd5, %rd47;
	ld.shared.f32 	%f55, [%r167+4];
	ld.shared.f32 	%f56, [%r167+8];
	ld.shared.f32 	%f57, [%r167+12];
	st.local.v4.f32 	[%rd48], {%f54, %f55, %f56, %f57};
	add.s32 	%r192, %r192, 4;
	setp.ne.s32 	%p34, %r192, %r14;
	mov.u32 	%r193, %r14;
	@%p34 bra 	$L__BB14_42;
$L__BB14_43:
	setp.eq.s32 	%p35, %r13, 0;
	@%p35 bra 	$L__BB14_47;
	setp.eq.s32 	%p36, %r13, 1;
	add.s32 	%r168, %r37, %r193;
	shl.b32 	%r169, %r168, 2;
	add.s32 	%r41, %r8, %r169;
	ld.shared.f32 	%f58, [%r41];
	mul.wide.u32 	%rd49, %r193, 4;
	add.s64 	%rd7, %rd5, %rd49;
	st.local.f32 	[%rd7], %f58;
	@%p36 bra 	$L__BB14_47;
	setp.eq.s32 	%p37, %r13, 2;
	ld.shared.f32 	%f59, [%r41+4];
	st.local.f32 	[%rd7+4], %f59;
	@%p37 bra 	$L__BB14_47;
	ld.shared.f32 	%f60, [%r41+8];
	st.local.f32 	[%rd7+8], %f60;
$L__BB14_47:
	add.s32 	%r191, %r191, 1;
	setp.eq.s32 	%p38, %r191, %r10;
	@%p38 bra 	$L__BB14_74;
	bra.uni 	$L__BB14_40;
$L__BB14_48:
	.pragma "nounroll";
	add.s32 	%r115, %r198, %r3;
	mad.lo.s32 	%r116, %r115, %r85, %r194;
	shl.b32 	%r117, %r116, 2;
	mov.u32 	%r118, shared_mem;
	add.s32 	%r119, %r118, %r117;
	ld.shared.f32 	%f11, [%r119];
	mul.wide.u32 	%rd29, %r198, 4;
	add.s64 	%rd30, %rd4, %rd29;
	shl.b32 	%r120, %r85, 2;
	add.s32 	%r121, %r119, %r120;
	ld.shared.f32 	%f12, [%r121];
	add.s32 	%r122, %r121, %r120;
	ld.shared.f32 	%f13, [%r122];
	add.s32 	%r123, %r122, %r120;
	ld.shared.f32 	%f14, [%r123];
	st.local.v4.f32 	[%rd30], {%f11, %f12, %f13, %f14};
	add.s32 	%r124, %r123, %r120;
	ld.shared.f32 	%f15, [%r124];
	add.s32 	%r125, %r124, %r120;
	ld.shared.f32 	%f16, [%r125];
	add.s32 	%r126, %r125, %r120;
	ld.shared.f32 	%f17, [%r126];
	add.s32 	%r127, %r126, %r120;
	ld.shared.f32 	%f18, [%r127];
	st.local.v4.f32 	[%rd30+16], {%f15, %f16, %f17, %f18};
	add.s32 	%r198, %r198, 8;
	setp.eq.s32 	%p14, %r198, %r12;
	mov.u32 	%r196, %r12;
	@%p14 bra 	$L__BB14_49;
	bra.uni 	$L__BB14_48;
$L__BB14_49:
	setp.eq.s32 	%p15, %r11, 0;
	@%p15 bra 	$L__BB14_57;
	add.s32 	%r128, %r11, -1;
	setp.lt.u32 	%p16, %r128, 3;
	@%p16 bra 	$L__BB14_52;
	add.s32 	%r129, %r196, %r3;
	mad.lo.s32 	%r130, %r129, %r85, %r194;
	shl.b32 	%r131, %r130, 2;
	mov.u32 	%r132, shared_mem;
	add.s32 	%r133, %r132, %r131;
	ld.shared.f32 	%f19, [%r133];
	mul.wide.u32 	%rd31, %r196, 4;
	add.s64 	%rd32, %rd4, %rd31;
	st.local.f32 	[%rd32], %f19;
	shl.b32 	%r134, %r85, 2;
	add.s32 	%r135, %r133, %r134;
	ld.shared.f32 	%f20, [%r135];
	st.local.f32 	[%rd32+4], %f20;
	add.s32 	%r136, %r135, %r134;
	ld.shared.f32 	%f21, [%r136];
	st.local.f32 	[%rd32+8], %f21;
	add.s32 	%r137, %r136, %r134;
	ld.shared.f32 	%f22, [%r137];
	st.local.f32 	[%rd32+12], %f22;
	add.s32 	%r196, %r196, 4;
$L__BB14_52:
	and.b32  	%r138, %r86, 3;
	setp.eq.s32 	%p17, %r138, 0;
	@%p17 bra 	$L__BB14_57;
	setp.eq.s32 	%p18, %r138, 1;
	@%p18 bra 	$L__BB14_55;
	add.s32 	%r139, %r196, %r3;
	mad.lo.s32 	%r140, %r139, %r85, %r194;
	shl.b32 	%r141, %r140, 2;
	mov.u32 	%r142, shared_mem;
	add.s32 	%r143, %r142, %r141;
	ld.shared.f32 	%f23, [%r143];
	mul.wide.u32 	%rd33, %r196, 4;
	add.s64 	%rd34, %rd4, %rd33;
	st.local.f32 	[%rd34], %f23;
	shl.b32 	%r144, %r85, 2;
	add.s32 	%r145, %r143, %r144;
	ld.shared.f32 	%f24, [%r145];
	st.local.f32 	[%rd34+4], %f24;
	add.s32 	%r196, %r196, 2;
$L__BB14_55:
	and.b32  	%r146, %r86, 1;
	setp.eq.b32 	%p19, %r146, 1;
	not.pred 	%p20, %p19;
	@%p20 bra 	$L__BB14_57;
	add.s32 	%r147, %r196, %r3;
	mad.lo.s32 	%r148, %r147, %r85, %r194;
	shl.b32 	%r149, %r148, 2;
	mov.u32 	%r150, shared_mem;
	add.s32 	%r151, %r150, %r149;
	ld.shared.f32 	%f25, [%r151];
	mul.wide.u32 	%rd35, %r196, 4;
	add.s64 	%rd36, %rd4, %rd35;
	st.local.f32 	[%rd36], %f25;
$L__BB14_57:
	ld.param.u32 	%r185, [matmul_bias_bf16_param_8];
	setp.lt.u32 	%p21, %r87, 4;
	mad.lo.s32 	%r49, %r194, %r185, %r4;
	mov.b32 	%r199, 0;
	@%p21 bra 	$L__BB14_60;
	mov.b32 	%r200, 0;
$L__BB14_59:
	add.s32 	%r154, %r49, %r200;
	shl.b32 	%r155, %r154, 2;
	add.s32 	%r156, %r8, %r155;
	ld.shared.f32 	%f26, [%r156];
	mul.wide.u32 	%rd37, %r200, 4;
	add.s64 	%rd38, %rd5, %rd37;
	ld.shared.f32 	%f27, [%r156+4];
	ld.shared.f32 	%f28, [%r156+8];
	ld.shared.f32 	%f29, [%r156+12];
	st.local.v4.f32 	[%rd38], {%f26, %f27, %f28, %f29};
	add.s32 	%r200, %r200, 4;
	setp.eq.s32 	%p22, %r200, %r14;
	mov.u32 	%r199, %r14;
	@%p22 bra 	$L__BB14_60;
	bra.uni 	$L__BB14_59;
$L__BB14_60:
	setp.eq.s32 	%p23, %r13, 0;
	@%p23 bra 	$L__BB14_64;
	setp.eq.s32 	%p24, %r13, 1;
	add.s32 	%r157, %r49, %r199;
	shl.b32 	%r158, %r157, 2;
	add.s32 	%r53, %r8, %r158;
	ld.shared.f32 	%f30, [%r53];
	mul.wide.u32 	%rd39, %r199, 4;
	add.s64 	%rd8, %rd5, %rd39;
	st.local.f32 	[%rd8], %f30;
	@%p24 bra 	$L__BB14_64;
	setp.eq.s32 	%p25, %r13, 2;
	ld.shared.f32 	%f31, [%r53+4];
	st.local.f32 	[%rd8+4], %f31;
	@%p25 bra 	$L__BB14_64;
	ld.shared.f32 	%f32, [%r53+8];
	st.local.f32 	[%rd8+8], %f32;
$L__BB14_64:
	mov.b32 	%r201, 0;
$L__BB14_65:
	mul.wide.u32 	%rd40, %r201, 4;
	add.s64 	%rd41, %rd4, %rd40;
	ld.local.f32 	%f5, [%rd41];
	mul.wide.u32 	%rd42, %r201, 32;
	add.s64 	%rd9, %rd3, %rd42;
	mov.b32 	%r203, 0;
	@%p21 bra 	$L__BB14_68;
	mov.b32 	%r202, 0;
$L__BB14_67:
	mul.wide.u32 	%rd43, %r202, 4;
	add.s64 	%rd44, %rd5, %rd43;
	ld.local.v4.f32 	{%f33, %f34, %f35, %f36}, [%rd44];
	add.s64 	%rd45, %rd9, %rd43;
	ld.local.v4.f32 	{%f37, %f38, %f39, %f40}, [%rd45];
	fma.rn.f32 	%f41, %f5, %f33, %f37;
	fma.rn.f32 	%f42, %f5, %f34, %f38;
	fma.rn.f32 	%f43, %f5, %f35, %f39;
	fma.rn.f32 	%f44, %f5, %f36, %f40;
	st.local.v4.f32 	[%rd45], {%f41, %f42, %f43, %f44};
	add.s32 	%r202, %r202, 4;
	setp.ne.s32 	%p27, %r202, %r14;
	mov.u32 	%r203, %r14;
	@%p27 bra 	$L__BB14_67;
$L__BB14_68:
	@%p23 bra 	$L__BB14_72;
	setp.eq.s32 	%p29, %r13, 1;
	mul.wide.u32 	%rd46, %r203, 4;
	add.s64 	%rd10, %rd5, %rd46;
	ld.local.f32 	%f45, [%rd10];
	add.s64 	%rd11, %rd9, %rd46;
	ld.local.f32 	%f46, [%rd11];
	fma.rn.f32 	%f47, %f5, %f45, %f46;
	st.local.f32 	[%rd11], %f47;
	@%p29 bra 	$L__BB14_72;
	setp.eq.s32 	%p30, %r13, 2;
	ld.local.f32 	%f48, [%rd10+4];
	ld.local.f32 	%f49, [%rd11+4];
	fma.rn.f32 	%f50, %f5, %f48, %f49;
	st.local.f32 	[%rd11+4], %f50;
	@%p30 bra 	$L__BB14_72;
	ld.local.f32 	%f51, [%rd10+8];
	ld.local.f32 	%f52, [%rd11+8];
	fma.rn.f32 	%f53, %f5, %f51, %f52;
	st.local.f32 	[%rd11+8], %f53;
$L__BB14_72:
	add.s32 	%r201, %r201, 1;
	setp.ne.s32 	%p31, %r201, %r86;
	@%p31 bra 	$L__BB14_65;
	add.s32 	%r194, %r194, 1;
	setp.ne.s32 	%p32, %r194, %r10;
	@%p32 bra 	$L__BB14_34;
$L__BB14_74:
	bar.sync 	0;
	add.s32 	%r188, %r188, 1;
	setp.lt.u32 	%p39, %r188, %r15;
	@%p39 bra 	$L__BB14_27;
	bra.uni 	$L__BB14_2;

}
	// .globl	matmul_bias_batched_bf16
.visible .entry matmul_bias_batched_bf16(
	.param .u64 .ptr .align 1 matmul_bias_batched_bf16_param_0,
	.param .u64 .ptr .align 1 matmul_bias_batched_bf16_param_1,
	.param .u64 .ptr .align 1 matmul_bias_batched_bf16_param_2,
	.param .u64 .ptr .align 1 matmul_bias_batched_bf16_param_3,
	.param .u32 matmul_bias_batched_bf16_param_4,
	.param .u32 matmul_bias_batched_bf16_param_5,
	.param .u32 matmul_bias_batched_bf16_param_6,
	.param .u32 matmul_bias_batched_bf16_param_7,
	.param .u32 matmul_bias_batched_bf16_param_8,
	.param .u32 matmul_bias_batched_bf16_param_9,
	.param .u32 matmul_bias_batched_bf16_param_10,
	.param .u32 matmul_bias_batched_bf16_param_11,
	.param .u32 matmul_bias_batched_bf16_param_12
)
{
	.local .align 16 .b8 	__local_depot15[320];
	.reg .b64 	%SP;
	.reg .b64 	%SPL;
	.reg .pred 	%p<56>;
	.reg .b16 	%rs<17>;
	.reg .b32 	%r<224>;
	.reg .b32 	%f<84>;
	.reg .b64 	%rd<106>;

	mov.u64 	%SPL, __local_depot15;
	ld.param.u64 	%rd19, [matmul_bias_batched_bf16_param_2];
	ld.param.u64 	%rd20, [matmul_bias_batched_bf16_param_3];
	ld.param.u32 	%r89, [matmul_bias_batched_bf16_param_4];
	ld.param.u32 	%r82, [matmul_bias_batched_bf16_param_6];
	ld.param.u32 	%r83, [matmul_bias_batched_bf16_param_7];
	ld.param.u32 	%r84, [matmul_bias_batched_bf16_param_8];
	ld.param.u32 	%r86, [matmul_bias_batched_bf16_param_10];
	ld.param.u32 	%r87, [matmul_bias_batched_bf16_param_11];
	ld.param.u32 	%r88, [matmul_bias_batched_bf16_param_12];
	cvta.to.global.u64 	%rd1, %rd20;
	cvta.to.global.u64 	%rd2, %rd19;
	add.u64 	%rd3, %SPL, 0;
	add.u64 	%rd4, %SPL, 256;
	add.u64 	%rd5, %SPL, 288;
	mul.lo.s32 	%r1, %r86, %r84;
	mov.u32 	%r2, %ctaid.z;
	setp.ge.u32 	%p1, %r2, %r89;
	@%p1 bra 	$L__BB15_27;
	ld.param.u32 	%r196, [matmul_bias_batched_bf16_param_9];
	ld.param.u32 	%r190, [matmul_bias_batched_bf16_param_5];
	mul.lo.s32 	%r90, %r190, %r2;
	mul.lo.s32 	%r91, %r90, %r82;
	cvt.u64.u32 	%rd6, %r91;
	mov.u32 	%r92, %tid.x;
	mov.u32 	%r93, %tid.y;
	div.u32 	%r94, %r196, %r88;
	mul.lo.s32 	%r3, %r87, %r93;
	mul.lo.s32 	%r4, %r88, %r92;
	mov.f32 	%f6, 0f00000000;
	st.local.v4.f32 	[%rd3], {%f6, %f6, %f6, %f6};
	st.local.v4.f32 	[%rd3+16], {%f6, %f6, %f6, %f6};
	st.local.v4.f32 	[%rd3+32], {%f6, %f6, %f6, %f6};
	st.local.v4.f32 	[%rd3+48], {%f6, %f6, %f6, %f6};
	st.local.v4.f32 	[%rd3+64], {%f6, %f6, %f6, %f6};
	st.local.v4.f32 	[%rd3+80], {%f6, %f6, %f6, %f6};
	st.local.v4.f32 	[%rd3+96], {%f6, %f6, %f6, %f6};
	st.local.v4.f32 	[%rd3+112], {%f6, %f6, %f6, %f6};
	st.local.v4.f32 	[%rd3+128], {%f6, %f6, %f6, %f6};
	st.local.v4.f32 	[%rd3+144], {%f6, %f6, %f6, %f6};
	st.local.v4.f32 	[%rd3+160], {%f6, %f6, %f6, %f6};
	st.local.v4.f32 	[%rd3+176], {%f6, %f6, %f6, %f6};
	st.local.v4.f32 	[%rd3+192], {%f6, %f6, %f6, %f6};
	st.local.v4.f32 	[%rd3+208], {%f6, %f6, %f6, %f6};
	st.local.v4.f32 	[%rd3+224], {%f6, %f6, %f6, %f6};
	st.local.v4.f32 	[%rd3+240], {%f6, %f6, %f6, %f6};
	add.s32 	%r95, %r83, -1;
	add.s32 	%r5, %r95, %r86;
	setp.lt.u32 	%p2, %r5, %r95;
	mad.lo.s32 	%r6, %r94, %r93, %r92;
	mov.u32 	%r96, %ntid.x;
	mov.u32 	%r97, %ntid.y;
	mul.lo.s32 	%r7, %r96, %r97;
	@%p2 bra 	$L__BB15_3;
	ld.param.u32 	%r197, [matmul_bias_batched_bf16_param_9];
	shl.b32 	%r99, %r1, 2;
	mov.u32 	%r100, shared_mem;
	add.s32 	%r8, %r100, %r99;
	mul.lo.s32 	%r9, %r86, %r197;
	max.u32 	%r101, %r88, 1;
	max.u32 	%r10, %r86, 1;
	and.b32  	%r11, %r87, 7;
	and.b32  	%r12, %r87, -8;
	and.b32  	%r13, %r101, 3;
	and.b32  	%r14, %r101, -4;
	div.u32 	%r15, %r5, %r86;
	mov.b32 	%r203, 0;
	bra.uni 	$L__BB15_28;
$L__BB15_3:
	setp.eq.s32 	%p41, %r87, 0;
	@%p41 bra 	$L__BB15_27;
	ld.param.u32 	%r202, [matmul_bias_batched_bf16_param_9];
	ld.param.u32 	%r195, [matmul_bias_batched_bf16_param_8];
	mov.u32 	%r180, %ctaid.y;
	mad.lo.s32 	%r16, %r195, %r180, %r3;
	mov.u32 	%r181, %ctaid.x;
	mad.lo.s32 	%r17, %r202, %r181, %r4;
	max.u32 	%r182, %r88, 1;
	and.b32  	%r18, %r182, 3;
	and.b32  	%r19, %r182, -4;
	neg.s32 	%r20, %r19;
	add.s64 	%rd7, %rd3, 8;
	add.s32 	%r21, %r17, 3;
	mov.b32 	%r219, 0;
$L__BB15_5:
	ld.param.u32 	%r193, [matmul_bias_batched_bf16_param_5];
	add.s32 	%r64, %r16, %r219;
	setp.ge.u32 	%p42, %r64, %r193;
	@%p42 bra 	$L__BB15_26;
	setp.lt.u32 	%p43, %r88, 4;
	mul.lo.s32 	%r65, %r64, %r82;
	mov.b32 	%r223, 0;
	@%p43 bra 	$L__BB15_17;
	mul.wide.u32 	%rd57, %r219, 32;
	add.s64 	%rd105, %rd7, %rd57;
	add.s32 	%r220, %r17, %r65;
	mov.u32 	%r221, %r21;
	mov.u32 	%r222, %r20;
$L__BB15_8:
	add.s32 	%r70, %r221, -2;
	add.s32 	%r71, %r221, -3;
	setp.ge.u32 	%p44, %r71, %r82;
	@%p44 bra 	$L__BB15_10;
	mul.wide.u32 	%rd58, %r71, 2;
	add.s64 	%rd59, %rd2, %rd58;
	ld.global.nc.u16 	%rs3, [%rd59];
	// begin inline asm
	{ cvt.f32.bf16 %f61, %rs3;}

	// end inline asm
	ld.local.f32 	%f63, [%rd105+-8];
	add.f32 	%f62, %f61, %f63;
	// begin inline asm
	{  cvt.rn.bf16.f32 %rs4, %f62;}

	// end inline asm
	cvt.u64.u32 	%rd60, %r220;
	add.s64 	%rd61, %rd60, %rd6;
	shl.b64 	%rd62, %rd61, 1;
	add.s64 	%rd63, %rd1, %rd62;
	st.global.u16 	[%rd63], %rs4;
$L__BB15_10:
	setp.ge.u32 	%p45, %r70, %r82;
	@%p45 bra 	$L__BB15_12;
	mul.wide.u32 	%rd64, %r70, 2;
	add.s64 	%rd65, %rd2, %rd64;
	ld.global.nc.u16 	%rs5, [%rd65];
	// begin inline asm
	{ cvt.f32.bf16 %f64, %rs5;}

	// end inline asm
	ld.local.f32 	%f66, [%rd105+-4];
	add.f32 	%f65, %f64, %f66;
	// begin inline asm
	{  cvt.rn.bf16.f32 %rs6, %f65;}

	// end inline asm
	add.s32 	%r184, %r220, 1;
	cvt.u64.u32 	%rd66, %r184;
	add.s64 	%rd67, %rd66, %rd6;
	shl.b64 	%rd68, %rd67, 1;
	add.s64 	%rd69, %rd1, %rd68;
	st.global.u16 	[%rd69], %rs6;
$L__BB15_12:
	add.s32 	%r72, %r70, 1;
	setp.ge.u32 	%p46, %r72, %r82;
	@%p46 bra 	$L__BB15_14;
	mul.wide.u32 	%rd70, %r72, 2;
	add.s64 	%rd71, %rd2, %rd70;
	ld.global.nc.u16 	%rs7, [%rd71];
	// begin inline asm
	{ cvt.f32.bf16 %f67, %rs7;}

	// end inline asm
	ld.local.f32 	%f69, [%rd105];
	add.f32 	%f68, %f67, %f69;
	// begin inline asm
	{  cvt.rn.bf16.f32 %rs8, %f68;}

	// end inline asm
	add.s32 	%r185, %r220, 2;
	cvt.u64.u32 	%rd72, %r185;
	add.s64 	%rd73, %rd72, %rd6;
	shl.b64 	%rd74, %rd73, 1;
	add.s64 	%rd75, %rd1, %rd74;
	st.global.u16 	[%rd75], %rs8;
$L__BB15_14:
	setp.ge.u32 	%p47, %r221, %r82;
	@%p47 bra 	$L__BB15_16;
	mul.wide.u32 	%rd76, %r221, 2;
	add.s64 	%rd77, %rd2, %rd76;
	ld.global.nc.u16 	%rs9, [%rd77];
	// begin inline asm
	{ cvt.f32.bf16 %f70, %rs9;}

	// end inline asm
	ld.local.f32 	%f72, [%rd105+4];
	add.f32 	%f71, %f70, %f72;
	// begin inline asm
	{  cvt.rn.bf16.f32 %rs10, %f71;}

	// end inline asm
	add.s32 	%r186, %r220, 3;
	cvt.u64.u32 	%rd78, %r186;
	add.s64 	%rd79, %rd78, %rd6;
	shl.b64 	%rd80, %rd79, 1;
	add.s64 	%rd81, %rd1, %rd80;
	st.global.u16 	[%rd81], %rs10;
$L__BB15_16:
	add.s32 	%r222, %r222, 4;
	add.s64 	%rd105, %rd105, 16;
	add.s32 	%r221, %r221, 4;
	add.s32 	%r220, %r220, 4;
	setp.ne.s32 	%p48, %r222, 0;
	mov.u32 	%r223, %r19;
	@%p48 bra 	$L__BB15_8;
$L__BB15_17:
	setp.eq.s32 	%p49, %r18, 0;
	@%p49 bra 	$L__BB15_26;
	add.s32 	%r77, %r17, %r223;
	setp.ge.u32 	%p50, %r77, %r82;
	mul.wide.u32 	%rd82, %r219, 32;
	add.s64 	%rd83, %rd3, %rd82;
	mul.wide.u32 	%rd84, %r223, 4;
	add.s64 	%rd16, %rd83, %rd84;
	@%p50 bra 	$L__BB15_20;
	mul.wide.u32 	%rd85, %r77, 2;
	add.s64 	%rd86, %rd2, %rd85;
	ld.global.nc.u16 	%rs11, [%rd86];
	// begin inline asm
	{ cvt.f32.bf16 %f73, %rs11;}

	// end inline asm
	ld.local.f32 	%f75, [%rd16];
	add.f32 	%f74, %f73, %f75;
	// begin inline asm
	{  cvt.rn.bf16.f32 %rs12, %f74;}

	// end inline asm
	add.s32 	%r187, %r77, %r65;
	cvt.u64.u32 	%rd87, %r187;
	add.s64 	%rd88, %rd87, %rd6;
	shl.b64 	%rd89, %rd88, 1;
	add.s64 	%rd90, %rd1, %rd89;
	st.global.u16 	[%rd90], %rs12;
$L__BB15_20:
	setp.eq.s32 	%p51, %r18, 1;
	@%p51 bra 	$L__BB15_26;
	add.s32 	%r78, %r77, 1;
	setp.ge.u32 	%p52, %r78, %r82;
	@%p52 bra 	$L__BB15_23;
	mul.wide.u32 	%rd91, %r78, 2;
	add.s64 	%rd92, %rd2, %rd91;
	ld.global.nc.u16 	%rs13, [%rd92];
	// begin inline asm
	{ cvt.f32.bf16 %f76, %rs13;}

	// end inline asm
	ld.local.f32 	%f78, [%rd16+4];
	add.f32 	%f77, %f76, %f78;
	// begin inline asm
	{  cvt.rn.bf16.f32 %rs14, %f77;}

	// end inline asm
	add.s32 	%r188, %r78, %r65;
	cvt.u64.u32 	%rd93, %r188;
	add.s64 	%rd94, %rd93, %rd6;
	shl.b64 	%rd95, %rd94, 1;
	add.s64 	%rd96, %rd1, %rd95;
	st.global.u16 	[%rd96], %rs14;
$L__BB15_23:
	setp.eq.s32 	%p53, %r18, 2;
	@%p53 bra 	$L__BB15_26;
	add.s32 	%r79, %r77, 2;
	setp.ge.u32 	%p54, %r79, %r82;
	@%p54 bra 	$L__BB15_26;
	mul.wide.u32 	%rd97, %r79, 2;
	add.s64 	%rd98, %rd2, %rd97;
	ld.global.nc.u16 	%rs15, [%rd98];
	// begin inline asm
	{ cvt.f32.bf16 %f79, %rs15;}

	// end inline asm
	ld.local.f32 	%f81, [%rd16+8];
	add.f32 	%f80, %f79, %f81;
	// begin inline asm
	{  cvt.rn.bf16.f32 %rs16, %f80;}

	// end inline asm
	add.s32 	%r189, %r79, %r65;
	cvt.u64.u32 	%rd99, %r189;
	add.s64 	%rd100, %rd99, %rd6;
	shl.b64 	%rd101, %rd100, 1;
	add.s64 	%rd102, %rd1, %rd101;
	st.global.u16 	[%rd102], %rs16;
$L__BB15_26:
	add.s32 	%r219, %r219, 1;
	setp.ne.s32 	%p55, %r219, %r87;
	@%p55 bra 	$L__BB15_5;
$L__BB15_27:
	ret;
$L__BB15_28:
	setp.ge.u32 	%p3, %r6, %r1;
	mul.lo.s32 	%r23, %r203, %r86;
	mov.u32 	%r204, %r6;
	@%p3 bra 	$L__BB15_29;
	bra.uni 	$L__BB15_37;
$L__BB15_29:
	setp.ge.u32 	%p8, %r6, %r9;
	mov.u32 	%r205, %r6;
	@%p8 bra 	$L__BB15_33;
$L__BB15_30:
	ld.param.u32 	%r198, [matmul_bias_batched_bf16_param_9];
	div.u32 	%r31, %r205, %r198;
	mul.lo.s32 	%r112, %r31, %r198;
	sub.s32 	%r32, %r205, %r112;
	add.s32 	%r33, %r31, %r23;
	mov.u32 	%r113, %ctaid.x;
	mad.lo.s32 	%r34, %r198, %r113, %r32;
	setp.ge.u32 	%p9, %r33, %r83;
	setp.ge.u32 	%p10, %r34, %r82;
	mov.f32 	%f83, 0f00000000;
	or.pred  	%p11, %p9, %p10;
	@%p11 bra 	$L__BB15_32;
	ld.param.u64 	%rd104, [matmul_bias_batched_bf16_param_1];
	mad.lo.s32 	%r114, %r33, %r82, %r34;
	cvt.u64.u32 	%rd30, %r114;
	mov.u32 	%r115, %ctaid.z;
	mul.lo.s32 	%r116, %r82, %r115;
	mul.lo.s32 	%r117, %r116, %r83;
	cvt.u64.u32 	%rd31, %r117;
	add.s64 	%rd32, %rd30, %rd31;
	cvta.to.global.u64 	%rd33, %rd104;
	shl.b64 	%rd34, %rd32, 1;
	add.s64 	%rd35, %rd33, %rd34;
	ld.global.nc.u16 	%rs2, [%rd35];
	// begin inline asm
	{ cvt.f32.bf16 %f83, %rs2;}

	// end inline asm
$L__BB15_32:
	ld.param.u32 	%r199, [matmul_bias_batched_bf16_param_9];
	mad.lo.s32 	%r118, %r31, %r199, %r32;
	shl.b32 	%r119, %r118, 2;
	add.s32 	%r120, %r8, %r119;
	st.shared.f32 	[%r120], %f83;
	add.s32 	%r205, %r205, %r7;
	setp.lt.u32 	%p12, %r205, %r9;
	@%p12 bra 	$L__BB15_30;
$L__BB15_33:
	setp.eq.s32 	%p13, %r87, 0;
	bar.sync 	0;
	@%p13 bra 	$L__BB15_40;
	mov.b32 	%r209, 0;
$L__BB15_35:
	setp.lt.u32 	%p14, %r87, 8;
	mov.b32 	%r211, 0;
	@%p14 bra 	$L__BB15_50;
	mov.b32 	%r213, 0;
	bra.uni 	$L__BB15_49;
$L__BB15_37:
	ld.param.u32 	%r194, [matmul_bias_batched_bf16_param_8];
	ld.param.u32 	%r191, [matmul_bias_batched_bf16_param_5];
	div.u32 	%r25, %r204, %r86;
	mul.lo.s32 	%r102, %r25, %r86;
	sub.s32 	%r26, %r204, %r102;
	mov.u32 	%r103, %ctaid.y;
	mad.lo.s32 	%r27, %r194, %r103, %r25;
	add.s32 	%r28, %r26, %r23;
	setp.ge.u32 	%p4, %r27, %r191;
	setp.ge.u32 	%p5, %r28, %r83;
	mov.f32 	%f82, 0f00000000;
	or.pred  	%p6, %p4, %p5;
	@%p6 bra 	$L__BB15_39;
	ld.param.u32 	%r192, [matmul_bias_batched_bf16_param_5];
	ld.param.u64 	%rd103, [matmul_bias_batched_bf16_param_0];
	mad.lo.s32 	%r104, %r27, %r83, %r28;
	cvt.u64.u32 	%rd24, %r104;
	mov.u32 	%r105, %ctaid.z;
	mul.lo.s32 	%r106, %r192, %r105;
	mul.lo.s32 	%r107, %r106, %r83;
	cvt.u64.u32 	%rd25, %r107;
	add.s64 	%rd26, %rd24, %rd25;
	cvta.to.global.u64 	%rd27, %rd103;
	shl.b64 	%rd28, %rd26, 1;
	add.s64 	%rd29, %rd27, %rd28;
	ld.global.nc.u16 	%rs1, [%rd29];
	// begin inline asm
	{ cvt.f32.bf16 %f82, %rs1;}

	// end inline asm
$L__BB15_39:
	mad.lo.s32 	%r108, %r25, %r86, %r26;
	shl.b32 	%r109, %r108, 2;
	mov.u32 	%r110, shared_mem;
	add.s32 	%r111, %r110, %r109;
	st.shared.f32 	[%r111], %f82;
	add.s32 	%r204, %r204, %r7;
	setp.lt.u32 	%p7, %r204, %r1;
	@%p7 bra 	$L__BB15_37;
	bra.uni 	$L__BB15_29;
$L__BB15_40:
	mov.b32 	%r206, 0;
$L__BB15_41:
	ld.param.u32 	%r201, [matmul_bias_batched_bf16_param_9];
	setp.lt.u32 	%p34, %r88, 4;
	mad.lo.s32 	%r37, %r206, %r201, %r4;
	mov.b32 	%r208, 0;
	@%p34 bra 	$L__BB15_44;
	mov.b32 	%r207, 0;
$L__BB15_43:
	add.s32 	%r174, %r37, %r207;
	shl.b32 	%r175, %r174, 2;
	add.s32 	%r176, %r8, %r175;
	ld.shared.f32 	%f54, [%r176];
	mul.wide.u32 	%rd54, %r207, 4;
	add.s64 	%rd55, %rd5, %rd54;
	ld.shared.f32 	%f55, [%r176+4];
	ld.shared.f32 	%f56, [%r176+8];
	ld.shared.f32 	%f57, [%r176+12];
	st.local.v4.f32 	[%rd55], {%f54, %f55, %f56, %f57};
	add.s32 	%r207, %r207, 4;
	setp.ne.s32 	%p35, %r207, %r14;
	mov.u32 	%r208, %r14;
	@%p35 bra 	$L__BB15_43;
$L__BB15_44:
	setp.eq.s32 	%p36, %r13, 0;
	@%p36 bra 	$L__BB15_48;
	setp.eq.s32 	%p37, %r13, 1;
	add.s32 	%r177, %r37, %r208;
	shl.b32 	%r178, %r177, 2;
	add.s32 	%r41, %r8, %r178;
	ld.shared.f32 	%f58, [%r41];
	mul.wide.u32 	%rd56, %r208, 4;
	add.s64 	%rd8, %rd5, %rd56;
	st.local.f32 	[%rd8], %f58;
	@%p37 bra 	$L__BB15_48;
	setp.eq.s32 	%p38, %r13, 2;
	ld.shared.f32 	%f59, [%r41+4];
	st.local.f32 	[%rd8+4], %f59;
	@%p38 bra 	$L__BB15_48;
	ld.shared.f32 	%f60, [%r41+8];
	st.local.f32 	[%rd8+8], %f60;
$L__BB15_48:
	add.s32 	%r206, %r206, 1;
	setp.eq.s32 	%p39, %r206, %r10;
	@%p39 bra 	$L__BB15_75;
	bra.uni 	$L__BB15_41;
$L__BB15_49:
	.pragma "nounroll";
	add.s32 	%r124, %r213, %r3;
	mad.lo.s32 	%r125, %r124, %r86, %r209;
	shl.b32 	%r126, %r125, 2;
	mov.u32 	%r127, shared_mem;
	add.s32 	%r128, %r127, %r126;
	ld.shared.f32 	%f11, [%r128];
	mul.wide.u32 	%rd36, %r213, 4;
	add.s64 	%rd37, %rd4, %rd36;
	shl.b32 	%r129, %r86, 2;
	add.s32 	%r130, %r128, %r129;
	ld.shared.f32 	%f12, [%r130];
	add.s32 	%r131, %r130, %r129;
	ld.shared.f32 	%f13, [%r131];
	add.s32 	%r132, %r131, %r129;
	ld.shared.f32 	%f14, [%r132];
	st.local.v4.f32 	[%rd37], {%f11, %f12, %f13, %f14};
	add.s32 	%r133, %r132, %r129;
	ld.shared.f32 	%f15, [%r133];
	add.s32 	%r134, %r133, %r129;
	ld.shared.f32 	%f16, [%r134];
	add.s32 	%r135, %r134, %r129;
	ld.shared.f32 	%f17, [%r135];
	add.s32 	%r136, %r135, %r129;
	ld.shared.f32 	%f18, [%r136];
	st.local.v4.f32 	[%rd37+16], {%f15, %f16, %f17, %f18};
	add.s32 	%r213, %r213, 8;
	setp.eq.s32 	%p15, %r213, %r12;
	mov.u32 	%r211, %r12;
	@%p15 bra 	$L__BB15_50;
	bra.uni 	$L__BB15_49;
$L__BB15_50:
	setp.eq.s32 	%p16, %r11, 0;
	@%p16 bra 	$L__BB15_58;
	add.s32 	%r137, %r11, -1;
	setp.lt.u32 	%p17, %r137, 3;
	@%p17 bra 	$L__BB15_53;
	add.s32 	%r138, %r211, %r3;
	mad.lo.s32 	%r139, %r138, %r86, %r209;
	shl.b32 	%r140, %r139, 2;
	mov.u32 	%r141, shared_mem;
	add.s32 	%r142, %r141, %r140;
	ld.shared.f32 	%f19, [%r142];
	mul.wide.u32 	%rd38, %r211, 4;
	add.s64 	%rd39, %rd4, %rd38;
	st.local.f32 	[%rd39], %f19;
	shl.b32 	%r143, %r86, 2;
	add.s32 	%r144, %r142, %r143;
	ld.shared.f32 	%f20, [%r144];
	st.local.f32 	[%rd39+4], %f20;
	add.s32 	%r145, %r144, %r143;
	ld.shared.f32 	%f21, [%r145];
	st.local.f32 	[%rd39+8], %f21;
	add.s32 	%r146, %r145, %r143;
	ld.shared.f32 	%f22, [%r146];
	st.local.f32 	[%rd39+12], %f22;
	add.s32 	%r211, %r211, 4;
$L__BB15_53:
	and.b32  	%r147, %r87, 3;
	setp.eq.s32 	%p18, %r147, 0;
	@%p18 bra 	$L__BB15_58;
	setp.eq.s32 	%p19, %r147, 1;
	@%p19 bra 	$L__BB15_56;
	add.s32 	%r148, %r211, %r3;
	mad.lo.s32 	%r149, %r148, %r86, %r209;
	shl.b32 	%r150, %r149, 2;
	mov.u32 	%r151, shared_mem;
	add.s32 	%r152, %r151, %r150;
	ld.shared.f32 	%f23, [%r152];
	mul.wide.u32 	%rd40, %r211, 4;
	add.s64 	%rd41, %rd4, %rd40;
	st.local.f32 	[%rd41], %f23;
	shl.b32 	%r153, %r86, 2;
	add.s32 	%r154, %r152, %r153;
	ld.shared.f32 	%f24, [%r154];
	st.local.f32 	[%rd41+4], %f24;
	add.s32 	%r211, %r211, 2;
$L__BB15_56:
	and.b32  	%r155, %r87, 1;
	setp.eq.b32 	%p20, %r155, 1;
	not.pred 	%p21, %p20;
	@%p21 bra 	$L__BB15_58;
	add.s32 	%r156, %r211, %r3;
	mad.lo.s32 	%r157, %r156, %r86, %r209;
	shl.b32 	%r158, %r157, 2;
	mov.u32 	%r159, shared_mem;
	add.s32 	%r160, %r159, %r158;
	ld.shared.f32 	%f25, [%r160];
	mul.wide.u32 	%rd42, %r211, 4;
	add.s64 	%rd43, %rd4, %rd42;
	st.local.f32 	[%rd43], %f25;
$L__BB15_58:
	ld.param.u32 	%r200, [matmul_bias_batched_bf16_param_9];
	setp.lt.u32 	%p22, %r88, 4;
	mad.lo.s32 	%r49, %r209, %r200, %r4;
	mov.b32 	%r214, 0;
	@%p22 bra 	$L__BB15_61;
	mov.b32 	%r215, 0;
$L__BB15_60:
	add.s32 	%r163, %r49, %r215;
	shl.b32 	%r164, %r163, 2;
	add.s32 	%r165, %r8, %r164;
	ld.shared.f32 	%f26, [%r165];
	mul.wide.u32 	%rd44, %r215, 4;
	add.s64 	%rd45, %rd5, %rd44;
	ld.shared.f32 	%f27, [%r165+4];
	ld.shared.f32 	%f28, [%r165+8];
	ld.shared.f32 	%f29, [%r165+12];
	st.local.v4.f32 	[%rd45], {%f26, %f27, %f28, %f29};
	add.s32 	%r215, %r215, 4;
	setp.eq.s32 	%p23, %r215, %r14;
	mov.u32 	%r214, %r14;
	@%p23 bra 	$L__BB15_61;
	bra.uni 	$L__BB15_60;
$L__BB15_61:
	setp.eq.s32 	%p24, %r13, 0;
	@%p24 bra 	$L__BB15_65;
	setp.eq.s32 	%p25, %r13, 1;
	add.s32 	%r166, %r49, %r214;
	shl.b32 	%r167, %r166, 2;
	add.s32 	%r53, %r8, %r167;
	ld.shared.f32 	%f30, [%r53];
	mul.wide.u32 	%rd46, %r214, 4;
	add.s64 	%rd9, %rd5, %rd46;
	st.local.f32 	[%rd9], %f30;
	@%p25 bra 	$L__BB15_65;
	setp.eq.s32 	%p26, %r13, 2;
	ld.shared.f32 	%f31, [%r53+4];
	st.local.f32 	[%rd9+4], %f31;
	@%p26 bra 	$L__BB15_65;
	ld.shared.f32 	%f32, [%r53+8];
	st.local.f32 	[%rd9+8], %f32;
$L__BB15_65:
	mov.b32 	%r216, 0;
$L__BB15_66:
	mul.wide.u32 	%rd47, %r216, 4;
	add.s64 	%rd48, %rd4, %rd47;
	ld.local.f32 	%f5, [%rd48];
	mul.wide.u32 	%rd49, %r216, 32;
	add.s64 	%rd10, %rd3, %rd49;
	mov.b32 	%r218, 0;
	@%p22 bra 	$L__BB15_69;
	mov.b32 	%r217, 0;
$L__BB15_68:
	mul.wide.u32 	%rd50, %r217, 4;
	add.s64 	%rd51, %rd5, %rd50;
	ld.local.v4.f32 	{%f33, %f34, %f35, %f36}, [%rd51];
	add.s64 	%rd52, %rd10, %rd50;
	ld.local.v4.f32 	{%f37, %f38, %f39, %f40}, [%rd52];
	fma.rn.f32 	%f41, %f5, %f33, %f37;
	fma.rn.f32 	%f42, %f5, %f34, %f38;
	fma.rn.f32 	%f43, %f5, %f35, %f39;
	fma.rn.f32 	%f44, %f5, %f36, %f40;
	st.local.v4.f32 	[%rd52], {%f41, %f42, %f43, %f44};
	add.s32 	%r217, %r217, 4;
	setp.ne.s32 	%p28, %r217, %r14;
	mov.u32 	%r218, %r14;
	@%p28 bra 	$L__BB15_68;
$L__BB15_69:
	@%p24 bra 	$L__BB15_73;
	setp.eq.s32 	%p30, %r13, 1;
	mul.wide.u32 	%rd53, %r218, 4;
	add.s64 	%rd11, %rd5, %rd53;
	ld.local.f32 	%f45, [%rd11];
	add.s64 	%rd12, %rd10, %rd53;
	ld.local.f32 	%f46, [%rd12];
	fma.rn.f32 	%f47, %f5, %f45, %f46;
	st.local.f32 	[%rd12], %f47;
	@%p30 bra 	$L__BB15_73;
	setp.eq.s32 	%p31, %r13, 2;
	ld.local.f32 	%f48, [%rd11+4];
	ld.local.f32 	%f49, [%rd12+4];
	fma.rn.f32 	%f50, %f5, %f48, %f49;
	st.local.f32 	[%rd12+4], %f50;
	@%p31 bra 	$L__BB15_73;
	ld.local.f32 	%f51, [%rd11+8];
	ld.local.f32 	%f52, [%rd12+8];
	fma.rn.f32 	%f53, %f5, %f51, %f52;
	st.local.f32 	[%rd12+8], %f53;
$L__BB15_73:
	add.s32 	%r216, %r216, 1;
	setp.ne.s32 	%p32, %r216, %r87;
	@%p32 bra 	$L__BB15_66;
	add.s32 	%r209, %r209, 1;
	setp.ne.s32 	%p33, %r209, %r10;
	@%p33 bra 	$L__BB15_35;
$L__BB15_75:
	bar.sync 	0;
	add.s32 	%r203, %r203, 1;
	setp.lt.u32 	%p40, %r203, %r15;
	@%p40 bra 	$L__BB15_28;
	bra.uni 	$L__BB15_3;

}


// ===== COMPILED SASS (sm_100) =====

	.target	sm_100

	.elftype	@"ET_EXEC"


//--------------------- .note.nv.tkinfo           --------------------------
	.section	.note.nv.tkinfo,"",@"SHT_NOTE"
	.sectionflags	@"SHF_NOTE_NV_TKINFO"
	.tkinfo
        /*0018*/ 	.word	0x00000002
        /*0030*/ 	.string	""
        /*0030*/ 	.string	"ptxas"
        /*0030*/ 	.string	"Cuda compilation tools, release 13.0, V13.0.88"
        /*0030*/ 	.string	"Build cuda_13.0.r13.0/compiler.36424714_0"
        /*0030*/ 	.string	"-arch sm_100 -m 64 "



//--------------------- .note.nv.cuinfo           --------------------------
	.section	.note.nv.cuinfo,"",@"SHT_NOTE"
	.sectionflags	@"SHF_NOTE_NV_CUINFO"
        /*0018*/ 	.short	0x0002
        /*001a*/ 	.short	0x0064
        /*001c*/ 	.short	0x0082
	.zero		2


//--------------------- .nv.info                  --------------------------
	.section	.nv.info,"",@"SHT_CUDA_INFO"
	.align	4


	//----- nvinfo : EIATTR_REGCOUNT
	.align		4
        /*0000*/ 	.byte	0x04, 0x2f
        /*0002*/ 	.short	(.L_1 - .L_0)
	.align		4
.L_0:
        /*0004*/ 	.word	index@(matmul_f32)
        /*0008*/ 	.word	0x00000020


	//----- nvinfo : EIATTR_FRAME_SIZE
	.align		4
.L_1:
        /*000c*/ 	.byte	0x04, 0x11
        /*000e*/ 	.short	(.L_3 - .L_2)
	.align		4
.L_2:
        /*0010*/ 	.word	index@(matmul_f32)
        /*0014*/ 	.word	0x00000140


	//----- nvinfo : EIATTR_REGCOUNT
	.align		4
.L_3:
        /*0018*/ 	.byte	0x04, 0x2f
        /*001a*/ 	.short	(.L_5 - .L_4)
	.align		4
.L_4:
        /*001c*/ 	.word	index@(matmul_batched_f32)
        /*0020*/ 	.word	0x00000020


	//----- nvinfo : EIATTR_FRAME_SIZE
	.align		4
.L_5:
        /*0024*/ 	.byte	0x04, 0x11
        /*0026*/ 	.short	(.L_7 - .L_6)
	.align		4
.L_6:
        /*0028*/ 	.word	index@(matmul_batched_f32)
        /*002c*/ 	.word	0x00000140


	//----- nvinfo : EIATTR_REGCOUNT
	.align		4
.L_7:
        /*0030*/ 	.byte	0x04, 0x2f
        /*0032*/ 	.short	(.L_9 - .L_8)
	.align		4
.L_8:
        /*0034*/ 	.word	index@(matmul_f64)
        /*0038*/ 	.word	0x00000020


	//----- nvinfo : EIATTR_FRAME_SIZE
	.align		4
.L_9:
        /*003c*/ 	.byte	0x04, 0x11
        /*003e*/ 	.short	(.L_11 - .L_10)
	.align		4
.L_10:
        /*0040*/ 	.word	index@(matmul_f64)
        /*0044*/ 	.word	0x00000280


	//----- nvinfo : EIATTR_REGCOUNT
	.align		4
.L_11:
        /*0048*/ 	.byte	0x04, 0x2f
        /*004a*/ 	.short	(.L_13 - .L_12)
	.align		4
.L_12:
        /*004c*/ 	.word	index@(matmul_batched_f64)
        /*0050*/ 	.word	0x00000020


	//----- nvinfo : EIATTR_FRAME_SIZE
	.align		4
.L_13:
        /*0054*/ 	.byte	0x04, 0x11
        /*0056*/ 	.short	(.L_15 - .L_14)
	.align		4
.L_14:
        /*0058*/ 	.word	index@(matmul_batched_f64)
        /*005c*/ 	.word	0x00000280


	//----- nvinfo : EIATTR_REGCOUNT
	.align		4
.L_15:
        /*0060*/ 	.byte	0x04, 0x2f
        /*0062*/ 	.short	(.L_17 - .L_16)
	.align		4
.L_16:
        /*0064*/ 	.word	index@(matmul_f16)
        /*0068*/ 	.word	0x00000020


	//----- nvinfo : EIATTR_FRAME_SIZE
	.align		4
.L_17:
        /*006c*/ 	.byte	0x04, 0x11
        /*006e*/ 	.short	(.L_19 - .L_18)
	.align		4
.L_18:
        /*0070*/ 	.word	index@(matmul_f16)
        /*0074*/ 	.word	0x00000140


	//----- nvinfo : EIATTR_REGCOUNT
	.align		4
.L_19:
        /*0078*/ 	.byte	0x04, 0x2f
        /*007a*/ 	.short	(.L_21 - .L_20)
	.align		4
.L_20:
        /*007c*/ 	.word	index@(matmul_batched_f16)
        /*0080*/ 	.word	0x00000020


	//----- nvinfo : EIATTR_FRAME_SIZE
	.align		4
.L_21:
        /*0084*/ 	.byte	0x04, 0x11
        /*0086*/ 	.short	(.L_23 - .L_22)
	.align		4
.L_22:
        /*0088*/ 	.word	index@(matmul_batched_f16)
        /*008c*/ 	.word	0x00000140


	//----- nvinfo : EIATTR_REGCOUNT
	.align		4
.L_23:
        /*0090*/ 	.byte	0x04, 0x2f
        /*0092*/ 	.short	(.L_25 - .L_24)
	.align		4
.L_24:
        /*0094*/ 	.word	index@(matmul_bf16)
        /*0098*/ 	.word	0x00000020


	//----- nvinfo : EIATTR_FRAME_SIZE
	.align		4
.L_25:
        /*009c*/ 	.byte	0x04, 0x11
        /*009e*/ 	.short	(.L_27 - .L_26)
	.align		4
.L_26:
        /*00a0*/ 	.word	index@(matmul_bf16)
        /*00a4*/ 	.word	0x00000140


	//----- nvinfo : EIATTR_REGCOUNT
	.align		4
.L_27:
        /*00a8*/ 	.byte	0x04, 0x2f
        /*00aa*/ 	.short	(.L_29 - .L_28)
	.align		4
.L_28:
        /*00ac*/ 	.word	index@(matmul_batched_bf16)
        /*00b0*/ 	.word	0x00000020


	//----- nvinfo : EIATTR_FRAME_SIZE
	.align		4
.L_29:
        /*00b4*/ 	.byte	0x04, 0x11
        /*00b6*/ 	.short	(.L_31 - .L_30)
	.align		4
.L_30:
        /*00b8*/ 	.word	index@(matmul_batched_bf16)
        /*00bc*/ 	.word	0x00000140


	//----- nvinfo : EIATTR_REGCOUNT
	.align		4
.L_31:
        /*00c0*/ 	.byte	0x04, 0x2f
        /*00c2*/ 	.short	(.L_33 - .L_32)
	.align		4
.L_32:
        /*00c4*/ 	.word	index@(matmul_bias_f32)
        /*00c8*/ 	.word	0x00000020


	//----- nvinfo : EIATTR_FRAME_SIZE
	.align		4
.L_33:
        /*00cc*/ 	.byte	0x04, 0x11
        /*00ce*/ 	.short	(.L_35 - .L_34)
	.align		4
.L_34:
        /*00d0*/ 	.word	index@(matmul_bias_f32)
        /*00d4*/ 	.word	0x00000140


	//----- nvinfo : EIATTR_REGCOUNT
	.align		4
.L_35:
        /*00d8*/ 	.byte	0x04, 0x2f
        /*00da*/ 	.short	(.L_37 - .L_36)
	.align		4
.L_36:
        /*00dc*/ 	.word	index@(matmul_bias_batched_f32)
        /*00e0*/ 	.word	0x00000020


	//----- nvinfo : EIATTR_FRAME_SIZE
	.align		4
.L_37:
        /*00e4*/ 	.byte	0x04, 0x11
        /*00e6*/ 	.short	(.L_39 - .L_38)
	.align		4
.L_38:
        /*00e8*/ 	.word	index@(matmul_bias_batched_f32)
        /*00ec*/ 	.word	0x00000140


	//----- nvinfo : EIATTR_REGCOUNT
	.align		4
.L_39:
        /*00f0*/ 	.byte	0x04, 0x2f
        /*00f2*/ 	.short	(.L_41 - .L_40)
	.align		4
.L_40:
        /*00f4*/ 	.word	index@(matmul_bias_f64)
        /*00f8*/ 	.word	0x00000020


	//----- nvinfo : EIATTR_FRAME_SIZE
	.align		4
.L_41:
        /*00fc*/ 	.byte	0x04, 0x11
        /*00fe*/ 	.short	(.L_43 - .L_42)
	.align		4
.L_42:
        /*0100*/ 	.word	index@(matmul_bias_f64)
        /*0104*/ 	.word	0x00000280


	//----- nvinfo : EIATTR_REGCOUNT
	.align		4
.L_43:
        /*0108*/ 	.byte	0x04, 0x2f
        /*010a*/ 	.short	(.L_45 - .L_44)
	.align		4
.L_44:
        /*010c*/ 	.word	index@(matmul_bias_batched_f64)
        /*0110*/ 	.word	0x00000020


	//----- nvinfo : EIATTR_FRAME_SIZE
	.align		4
.L_45:
        /*0114*/ 	.byte	0x04, 0x11
        /*0116*/ 	.short	(.L_47 - .L_46)
	.align		4
.L_46:
        /*0118*/ 	.word	index@(matmul_bias_batched_f64)
        /*011c*/ 	.word	0x00000280


	//----- nvinfo : EIATTR_REGCOUNT
	.align		4
.L_47:
        /*0120*/ 	.byte	0x04, 0x2f
        /*0122*/ 	.short	(.L_49 - .L_48)
	.align		4
.L_48:
        /*0124*/ 	.word	index@(matmul_bias_f16)
        /*0128*/ 	.word	0x00000020


	//----- nvinfo : EIATTR_FRAME_SIZE
	.align		4
.L_49:
        /*012c*/ 	.byte	0x04, 0x11
        /*012e*/ 	.short	(.L_51 - .L_50)
	.align		4
.L_50:
        /*0130*/ 	.word	index@(matmul_bias_f16)
        /*0134*/ 	.word	0x00000140


	//----- nvinfo : EIATTR_REGCOUNT
	.align		4
.L_51:
        /*0138*/ 	.byte	0x04, 0x2f
        /*013a*/ 	.short	(.L_53 - .L_52)
	.align		4
.L_52:
        /*013c*/ 	.word	index@(matmul_bias_batched_f16)
        /*0140*/ 	.word	0x00000020


	//----- nvinfo : EIATTR_FRAME_SIZE
	.align		4
.L_53:
        /*0144*/ 	.byte	0x04, 0x11
        /*0146*/ 	.short	(.L_55 - .L_54)
	.align		4
.L_54:
        /*0148*/ 	.word	index@(matmul_bias_batched_f16)
        /*014c*/ 	.word	0x00000140


	//----- nvinfo : EIATTR_REGCOUNT
	.align		4
.L_55:
        /*0150*/ 	.byte	0x04, 0x2f
        /*0152*/ 	.short	(.L_57 - .L_56)
	.align		4
.L_56:
        /*0154*/ 	.word	index@(matmul_bias_bf16)
        /*0158*/ 	.word	0x00000020


	//----- nvinfo : EIATTR_FRAME_SIZE
	.align		4
.L_57:
        /*015c*/ 	.byte	0x04, 0x11
        /*015e*/ 	.short	(.L_59 - .L_58)
	.align		4
.L_58:
        /*0160*/ 	.word	index@(matmul_bias_bf16)
        /*0164*/ 	.word	0x00000140


	//----- nvinfo : EIATTR_REGCOUNT
	.align		4
.L_59:
        /*0168*/ 	.byte	0x04, 0x2f
        /*016a*/ 	.short	(.L_61 - .L_60)
	.align		4
.L_60:
        /*016c*/ 	.word	index@(matmul_bias_batched_bf16)
        /*0170*/ 	.word	0x00000020


	//----- nvinfo : EIATTR_FRAME_SIZE
	.align		4
.L_61:
        /*0174*/ 	.byte	0x04, 0x11
        /*0176*/ 	.short	(.L_63 - .L_62)
	.align		4
.L_62:
        /*0178*/ 	.word	index@(matmul_bias_batched_bf16)
        /*017c*/ 	.word	0x00000140


	//----- nvinfo : EIATTR_MIN_STACK_SIZE
	.align		4
.L_63:
        /*0180*/ 	.byte	0x04, 0x12
        /*0182*/ 	.short	(.L_65 - .L_64)
	.align		4
.L_64:
        /*0184*/ 	.word	index@(matmul_bias_batched_bf16)
        /*0188*/ 	.word	0x00000140


	//----- nvinfo : EIATTR_MIN_STACK_SIZE
	.align		4
.L_65:
        /*018c*/ 	.byte	0x04, 0x12
        /*018e*/ 	.short	(.L_67 - .L_66)
	.align		4
.L_66:
        /*0190*/ 	.word	index@(matmul_bias_bf16)
        /*0194*/ 	.word	0x00000140


	//----- nvinfo : EIATTR_MIN_STACK_SIZE
	.align		4
.L_67:
        /*0198*/ 	.byte	0x04, 0x12
        /*019a*/ 	.short	(.L_69 - .L_68)
	.align		4
.L_68:
        /*019c*/ 	.word	index@(matmul_bias_batched_f16)
        /*01a0*/ 	.word	0x00000140


	//----- nvinfo : EIATTR_MIN_STACK_SIZE
	.align		4
.L_69:
        /*01a4*/ 	.byte	0x04, 0x12
        /*01a6*/ 	.short	(.L_71 - .L_70)
	.align		4
.L_70:
        /*01a8*/ 	.word	index@(matmul_bias_f16)
        /*01ac*/ 	.word	0x00000140


	//----- nvinfo : EIATTR_MIN_STACK_SIZE
	.align		4
.L_71:
        /*01b0*/ 	.byte	0x04, 0x12
        /*01b2*/ 	.short	(.L_73 - .L_72)
	.align		4
.L_72:
        /*01b4*/ 	.word	index@(matmul_bias_batched_f64)
        /*01b8*/ 	.word	0x00000280


	//----- nvinfo : EIATTR_MIN_STACK_SIZE
	.align		4
.L_73:
        /*01bc*/ 	.byte	0x04, 0x12
        /*01be*/ 	.short	(.L_75 - .L_74)
	.align		4
.L_74:
        /*01c0*/ 	.word	index@(matmul_bias_f64)
        /*01c4*/ 	.word	0x00000280


	//----- nvinfo : EIATTR_MIN_STACK_SIZE
	.align		4
.L_75:
        /*01c8*/ 	.byte	0x04, 0x12
        /*01ca*/ 	.short	(.L_77 - .L_76)
	.align		4
.L_76:
        /*01cc*/ 	.word	index@(matmul_bias_batched_f32)
        /*01d0*/ 	.word	0x00000140


	//----- nvinfo : EIATTR_MIN_STACK_SIZE
	.align		4
.L_77:
        /*01d4*/ 	.byte	0x04, 0x12
        /*01d6*/ 	.short	(.L_79 - .L_78)
	.align		4
.L_78:
        /*01d8*/ 	.word	index@(matmul_bias_f32)
        /*01dc*/ 	.word	0x00000140


	//----- nvinfo : EIATTR_MIN_STACK_SIZE
	.align		4
.L_79:
        /*01e0*/ 	.byte	0x04, 0x12
        /*01e2*/ 	.short	(.L_81 - .L_80)
	.align		4
.L_80:
        /*01e4*/ 	.word	index@(matmul_batched_bf16)
        /*01e8*/ 	.word	0x00000140


	//----- nvinfo : EIATTR_MIN_STACK_SIZE
	.align		4
.L_81:
        /*01ec*/ 	.byte	0x04, 0x12
        /*01ee*/ 	.short	(.L_83 - .L_82)
	.align		4
.L_82:
        /*01f0*/ 	.word	index@(matmul_bf16)
        /*01f4*/ 	.word	0x00000140


	//----- nvinfo : EIATTR_MIN_STACK_SIZE
	.align		4
.L_83:
        /*01f8*/ 	.byte	0x04, 0x12
        /*01fa*/ 	.short	(.L_85 - .L_84)
	.align		4
.L_84:
        /*01fc*/ 	.word	index@(matmul_batched_f16)
        /*0200*/ 	.word	0x00000140


	//----- nvinfo : EIATTR_MIN_STACK_SIZE
	.align		4
.L_85:
        /*0204*/ 	.byte	0x04, 0x12
        /*0206*/ 	.short	(.L_87 - .L_86)
	.align		4
.L_86:
        /*0208*/ 	.word	index@(matmul_f16)
        /*020c*/ 	.word	0x00000140


	//----- nvinfo : EIATTR_MIN_STACK_SIZE
	.align		4
.L_87:
        /*0210*/ 	.byte	0x04, 0x12
        /*0212*/ 	.short	(.L_89 - .L_88)
	.align		4
.L_88:
        /*0214*/ 	.word	index@(matmul_batched_f64)
        /*0218*/ 	.word	0x00000280


	//----- nvinfo : EIATTR_MIN_STACK_SIZE
	.align		4
.L_89:
        /*021c*/ 	.byte	0x04, 0x12
        /*021e*/ 	.short	(.L_91 - .L_90)
	.align		4
.L_90:
        /*0220*/ 	.word	index@(matmul_f64)
        /*0224*/ 	.word	0x00000280


	//----- nvinfo : EIATTR_MIN_STACK_SIZE
	.align		4
.L_91:
        /*0228*/ 	.byte	0x04, 0x12
        /*022a*/ 	.short	(.L_93 - .L_92)
	.align		4
.L_92:
        /*022c*/ 	.word	index@(matmul_batched_f32)
        /*0230*/ 	.word	0x00000140


	//----- nvinfo : EIATTR_MIN_STACK_SIZE
	.align		4
.L_93:
        /*0234*/ 	.byte	0x04, 0x12
        /*0236*/ 	.short	(.L_95 - .L_94)
	.align		4
.L_94:
        /*0238*/ 	.word	index@(matmul_f32)
        /*023c*/ 	.word	0x00000140
.L_95:


//--------------------- .nv.compat                --------------------------
	.section	.nv.compat,"",@"SHT_CUDA_COMPAT_INFO"
	.align	4
        /*0000*/ 	.byte	0x02, 0x09, 0x00, 0x00, 0x02, 0x02, 0x01, 0x00, 0x02, 0x05, 0x05, 0x00, 0x03, 0x07, 0x01, 0x01
        /*0010*/ 	.byte	0x02, 0x03, 0x00, 0x00, 0x02, 0x06, 0x01, 0x00, 0x04, 0x0b, 0x08, 0x00, 0x01, 0x00, 0x00, 0x00
        /*0020*/ 	.byte	0x00, 0x00, 0x00, 0x00


//--------------------- .nv.info.matmul_bias_batched_bf16 --------------------------
	.section	.nv.info.matmul_bias_batched_bf16,"",@"SHT_CUDA_INFO"
	.sectionflags	@""
	.align	4


	//----- nvinfo : EIATTR_CUDA_API_VERSION
	.align		4
        /*0000*/ 	.byte	0x04, 0x37
        /*0002*/ 	.short	(.L_97 - .L_96)
.L_96:
        /*0004*/ 	.word	0x00000082


	//----- nvinfo : EIATTR_KPARAM_INFO
	.align		4
.L_97:
        /*0008*/ 	.byte	0x04, 0x17
        /*000a*/ 	.short	(.L_99 - .L_98)
.L_98:
        /*000c*/ 	.word	0x00000000
        /*0010*/ 	.short	0x000c
        /*0012*/ 	.short	0x0040
        /*0014*/ 	.byte	0x00, 0xf0, 0x11, 0x00


	//----- nvinfo : EIATTR_KPARAM_INFO
	.align		4
.L_99:
        /*0018*/ 	.byte	0x04, 0x17
        /*001a*/ 	.short	(.L_101 - .L_100)
.L_100:
        /*001c*/ 	.word	0x00000000
        /*0020*/ 	.short	0x000b
        /*0022*/ 	.short	0x003c
        /*0024*/ 	.byte	0x00, 0xf0, 0x11, 0x00


	//----- nvinfo : EIATTR_KPARAM_INFO
	.align		4
.L_101:
        /*0028*/ 	.byte	0x04, 0x17
        /*002a*/ 	.short	(.L_103 - .L_102)
.L_102:
        /*002c*/ 	.word	0x00000000
        /*0030*/ 	.short	0x000a
        /*0032*/ 	.short	0x0038
        /*0034*/ 	.byte	0x00, 0xf0, 0x11, 0x00


	//----- nvinfo : EIATTR_KPARAM_INFO
	.align		4
.L_103:
        /*0038*/ 	.byte	0x04, 0x17
        /*003a*/ 	.short	(.L_105 - .L_104)
.L_104:
        /*003c*/ 	.word	0x00000000
        /*0040*/ 	.short	0x0009
        /*0042*/ 	.short	0x0034
        /*0044*/ 	.byte	0x00, 0xf0, 0x11, 0x00


	//----- nvinfo : EIATTR_KPARAM_INFO
	.align		4
.L_105:
        /*0048*/ 	.byte	0x04, 0x17
        /*004a*/ 	.short	(.L_107 - .L_106)
.L_106:
        /*004c*/ 	.word	0x00000000
        /*0050*/ 	.short	0x0008
        /*0052*/ 	.short	0x0030
        /*0054*/ 	.byte	0x00, 0xf0, 0x11, 0x00


	//----- nvinfo : EIATTR_KPARAM_INFO
	.align		4
.L_107:
        /*0058*/ 	.byte	0x04, 0x17
        /*005a*/ 	.short	(.L_109 - .L_108)
.L_108:
        /*005c*/ 	.word	0x00000000
        /*0060*/ 	.short	0x0007
        /*0062*/ 	.short	0x002c
        /*0064*/ 	.byte	0x00, 0xf0, 0x11, 0x00


	//----- nvinfo : EIATTR_KPARAM_INFO
	.align		4
.L_109:
        /*0068*/ 	.byte	0x04, 0x17
        /*006a*/ 	.short	(.L_111 - .L_110)
.L_110:
        /*006c*/ 	.word	0x00000000
        /*0070*/ 	.short	0x0006
        /*0072*/ 	.short	0x0028
        /*0074*/ 	.byte	0x00, 0xf0, 0x11, 0x00


	//----- nvinfo : EIATTR_KPARAM_INFO
	.align		4
.L_111:
        /*0078*/ 	.byte	0x04, 0x17
        /*007a*/ 	.short	(.L_113 - .L_112)
.L_112:
        /*007c*/ 	.word	0x00000000
        /*0080*/ 	.short	0x0005
        /*0082*/ 	.short	0x0024
        /*0084*/ 	.byte	0x00, 0xf0, 0x11, 0x00


	//----- nvinfo : EIATTR_KPARAM_INFO
	.align		4
.L_113:
        /*0088*/ 	.byte	0x04, 0x17
        /*008a*/ 	.short	(.L_115 - .L_114)
.L_114:
        /*008c*/ 	.word	0x00000000
        /*0090*/ 	.short	0x0004
        /*0092*/ 	.short	0x0020
        /*0094*/ 	.byte	0x00, 0xf0, 0x11, 0x00


	//----- nvinfo : EIATTR_KPARAM_INFO
	.align		4
.L_115:
        /*0098*/ 	.byte	0x04, 0x17
        /*009a*/ 	.short	(.L_117 - .L_116)
.L_116:
        /*009c*/ 	.word	0x00000000
        /*00a0*/ 	.short	0x0003
        /*00a2*/ 	.short	0x0018
        /*00a4*/ 	.byte	0x00, 0xf5, 0x21, 0x00


	//----- nvinfo : EIATTR_KPARAM_INFO
	.align		4
.L_117:
        /*00a8*/ 	.byte	0x04, 0x17
        /*00aa*/ 	.short	(.L_119 - .L_118)
.L_118:
        /*00ac*/ 	.word	0x00000000
        /*00b0*/ 	.short	0x0002
        /*00b2*/ 	.short	0x0010
        /*00b4*/ 	.byte	0x00, 0xf5, 0x21, 0x00


	//----- nvinfo : EIATTR_KPARAM_INFO
	.align		4
.L_119:
        /*00b8*/ 	.byte	0x04, 0x17
        /*00ba*/ 	.short	(.L_121 - .L_120)
.L_120:
        /*00bc*/ 	.word	0x00000000
        /*00c0*/ 	.short	0x0001
        /*00c2*/ 	.short	0x0008
        /*00c4*/ 	.byte	0x00, 0xf5, 0x21, 0x00


	//----- nvinfo : EIATTR_KPARAM_INFO
	.align		4
.L_121:
        /*00c8*/ 	.byte	0x04, 0x17
        /*00ca*/ 	.short	(.L_123 - .L_122)
.L_122:
        /*00cc*/ 	.word	0x00000000
        /*00d0*/ 	.short	0x0000
        /*00d2*/ 	.short	0x0000
        /*00d4*/ 	.byte	0x00, 0xf5, 0x21, 0x00


	//----- nvinfo : EIATTR_SPARSE_MMA_MASK
	.align		4
.L_123:
        /*00d8*/ 	.byte	0x03, 0x50
        /*00da*/ 	.short	0x0000


	//----- nvinfo : EIATTR_MAXREG_COUNT
	.align		4
        /*00dc*/ 	.byte	0x03, 0x1b
        /*00de*/ 	.short	0x00ff


	//----- nvinfo : EIATTR_NUM_BARRIERS
	.align		4
        /*00e0*/ 	.byte	0x02, 0x4c
        /*00e2*/ 	.byte	0x01
	.zero		1


	//----- nvinfo : EIATTR_MERCURY_ISA_VERSION
	.align		4
        /*00e4*/ 	.byte	0x03, 0x5f
        /*00e6*/ 	.short	0x0101


	//----- nvinfo : EIATTR_VRC_CTA_INIT_COUNT
	.align		4
        /*00e8*/ 	.byte	0x02, 0x4a
	.zero		1
	.zero		1


	//----- nvinfo : EIATTR_EXIT_INSTR_OFFSETS
	.align		4
        /*00ec*/ 	.byte	0x04, 0x1c
        /*00ee*/ 	.short	(.L_125 - .L_124)


	//   ....[0]....
.L_124:
        /*00f0*/ 	.word	0x00000050


	//   ....[1]....
        /*00f4*/ 	.word	0x00002880


	//   ....[2]....
        /*00f8*/ 	.word	0x00003370


	//----- nvinfo : EIATTR_CRS_STACK_SIZE
	.align		4
.L_125:
        /*00fc*/ 	.byte	0x04, 0x1e
        /*00fe*/ 	.short	(.L_127 - .L_126)
.L_126:
        /*0100*/ 	.word	0x00000000


	//----- nvinfo : EIATTR_CBANK_PARAM_SIZE
	.align		4
.L_127:
        /*0104*/ 	.byte	0x03, 0x19
        /*0106*/ 	.short	0x0044


	//----- nvinfo : EIATTR_PARAM_CBANK
	.align		4
        /*0108*/ 	.byte	0x04, 0x0a
        /*010a*/ 	.short	(.L_129 - .L_128)
	.align		4
.L_128:
        /*010c*/ 	.word	index@(.nv.constant0.matmul_bias_batched_bf16)
        /*0110*/ 	.short	0x0380
        /*0112*/ 	.short	0x0044


	//----- nvinfo : EIATTR_SW_WAR
	.align		4
.L_129:
        /*0114*/ 	.byte	0x04, 0x36
        /*0116*/ 	.short	(.L_131 - .L_130)
.L_130:
        /*0118*/ 	.word	0x00000008
.L_131:


//--------------------- .nv.info.matmul_bias_bf16 --------------------------
	.section	.nv.info.matmul_bias_bf16,"",@"SHT_CUDA_INFO"
	.sectionflags	@""
	.align	4


	//----- nvinfo : EIATTR_CUDA_API_VERSION
	.align		4
        /*0000*/ 	.byte	0x04, 0x37
        /*0002*/ 	.short	(.L_133 - .L_132)
.L_132:
        /*0004*/ 	.word	0x00000082


	//----- nvinfo : EIATTR_KPARAM_INFO
	.align		4
.L_133:
        /*0008*/ 	.byte	0x04, 0x17
        /*000a*/ 	.short	(.L_135 - .L_134)
.L_134:
        /*000c*/ 	.word	0x00000000
        /*0010*/ 	.short	0x000b
        /*0012*/ 	.short	0x003c
        /*0014*/ 	.byte	0x00, 0xf0, 0x11, 0x00


	//----- nvinfo : EIATTR_KPARAM_INFO
	.align		4
.L_135:
        /*0018*/ 	.byte	0x04, 0x17
        /*001a*/ 	.short	(.L_137 - .L_136)
.L_136:
        /*001c*/ 	.word	0x00000000
        /*0020*/ 	.short	0x000a
        /*0022*/ 	.short	0x0038
        /*0024*/ 	.byte	0x00, 0xf0, 0x11, 0x00


	//----- nvinfo : EIATTR_KPARAM_INFO
	.align		4
.L_137:
        /*0028*/ 	.byte	0x04, 0x17
        /*002a*/ 	.short	(.L_139 - .L_138)
.L_138:
        /*002c*/ 	.word	0x00000000
        /*0030*/ 	.short	0x0009
        /*0032*/ 	.short	0x0034
        /*0034*/ 	.byte	0x00, 0xf0, 0x11, 0x00


	//----- nvinfo : EIATTR_KPARAM_INFO
	.align		4
.L_139:
        /*0038*/ 	.byte	0x04, 0x17
        /*003a*/ 	.short	(.L_141 - .L_140)
.L_140:
        /*003c*/ 	.word	0x00000000
        /*0040*/ 	.short	0x0008
        /*0042*/ 	.short	0x0030
        /*0044*/ 	.byte	0x00, 0xf0, 0x11, 0x00


	//----- nvinfo : EIATTR_KPARAM_INFO
	.align		4
.L_141:
        /*0048*/ 	.byte	0x04, 0x17
        /*004a*/ 	.short	(.L_143 - .L_142)
.L_142:
        /*004c*/ 	.word	0x00000000
        /*0050*/ 	.short	0x0007
        /*0052*/ 	.short	0x002c
        /*0054*/ 	.byte	0x00, 0xf0, 0x11, 0x00


	//----- nvinfo : EIATTR_KPARAM_INFO
	.align		4
.L_143:
        /*0058*/ 	.byte	0x04, 0x17
        /*005a*/ 	.short	(.L_145 - .L_144)
.L_144:
        /*005c*/ 	.word	0x00000000
        /*0060*/ 	.short	0x0006
        /*0062*/ 	.short	0x0028
        /*0064*/ 	.byte	0x00, 0xf0, 0x11, 0x00


	//----- nvinfo : EIATTR_KPARAM_INFO
	.align		4
.L_145:
        /*0068*/ 	.byte	0x04, 0x17
        /*006a*/ 	.short	(.L_147 - .L_146)
.L_146:
        /*006c*/ 	.word	0x00000000
        /*0070*/ 	.short	0x0005
        /*0072*/ 	.short	0x0024
        /*0074*/ 	.byte	0x00, 0xf0, 0x11, 0x00


	//----- nvinfo : EIATTR_KPARAM_INFO
	.align		4
.L_147:
        /*0078*/ 	.byte	0x04, 0x17
        /*007a*/ 	.short	(.L_149 - .L_148)
.L_148:
        /*007c*/ 	.word	0x00000000
        /*0080*/ 	.short	0x0004
        /*0082*/ 	.short	0x0020
        /*0084*/ 	.byte	0x00, 0xf0, 0x11, 0x00


	//----- nvinfo : EIATTR_KPARAM_INFO
	.align		4
.L_149:
        /*0088*/ 	.byte	0x04, 0x17
        /*008a*/ 	.short	(.L_151 - .L_150)
.L_150:
        /*008c*/ 	.word	0x00000000
        /*0090*/ 	.short	0x0003
        /*0092*/ 	.short	0x0018
        /*0094*/ 	.byte	0x00, 0xf5, 0x21, 0x00


	//----- nvinfo : EIATTR_KPARAM_INFO
	.align		4
.L_151:
        /*0098*/ 	.byte	0x04, 0x17
        /*009a*/ 	.short	(.L_153 - .L_152)
.L_152:
        /*009c*/ 	.word	0x00000000
        /*00a0*/ 	.short	0x0002
        /*00a2*/ 	.short	0x0010
        /*00a4*/ 	.byte	0x00, 0xf5, 0x21, 0x00


	//----- nvinfo : EIATTR_KPARAM_INFO
	.align		4
.L_153:
        /*00a8*/ 	.byte	0x04, 0x17
        /*00aa*/ 	.short	(.L_155 - .L_154)
.L_154:
        /*00ac*/ 	.word	0x00000000
        /*00b0*/ 	.short	0x0001
        /*00b2*/ 	.short	0x0008
        /*00b4*/ 	.byte	0x00, 0xf5, 0x21, 0x00


	//----- nvinfo : EIATTR_KPARAM_INFO
	.align		4
.L_155:
        /*00b8*/ 	.byte	0x04, 0x17
        /*00ba*/ 	.short	(.L_157 - .L_156)
.L_156:
        /*00bc*/ 	.word	0x00000000
        /*00c0*/ 	.short	0x0000
        /*00c2*/ 	.short	0x0000
        /*00c4*/ 	.byte	0x00, 0xf5, 0x21, 0x00


	//----- nvinfo : EIATTR_SPARSE_MMA_MASK
	.align		4
.L_157:
        /*00c8*/ 	.byte	0x03, 0x50
        /*00ca*/ 	.short	0x0000


	//----- nvinfo : EIATTR_MAXREG_COUNT
	.align		4
        /*00cc*/ 	.byte	0x03, 0x1b
        /*00ce*/ 	.short	0x00ff


	//----- nvinfo : EIATTR_NUM_BARRIERS
	.align		4
        /*00d0*/ 	.byte	0x02, 0x4c
        /*00d2*/ 	.byte	0x01
	.zero		1


	//----- nvinfo : EIATTR_MERCURY_ISA_VERSION
	.align		4
        /*00d4*/ 	.byte	0x03, 0x5f
        /*00d6*/ 	.short	0x0101


	//----- nvinfo : EIATTR_VRC_CTA_INIT_COUNT
	.align		4
        /*00d8*/ 	.byte	0x02, 0x4a
	.zero		1
	.zero		1


	//----- nvinfo : EIATTR_EXIT_INSTR_OFFSETS
	.align		4
        /*00dc*/ 	.byte	0x04, 0x1c
        /*00de*/ 	.short	(.L_159 - .L_158)


	//   ....[0]....
.L_158:
        /*00e0*/ 	.word	0x00002720


	//   ....[1]....
        /*00e4*/ 	.word	0x000030a0


	//----- nvinfo : EIATTR_CRS_STACK_SIZE
	.align		4
.L_159:
        /*00e8*/ 	.byte	0x04, 0x1e
        /*00ea*/ 	.short	(.L_161 - .L_160)
.L_160:
        /*00ec*/ 	.word	0x00000000


	//----- nvinfo : EIATTR_CBANK_PARAM_SIZE
	.align		4
.L_161:
        /*00f0*/ 	.byte	0x03, 0x19
        /*00f2*/ 	.short	0x0040


	//----- nvinfo : EIATTR_PARAM_CBANK
	.align		4
        /*00f4*/ 	.byte	0x04, 0x0a
        /*00f6*/ 	.short	(.L_163 - .L_162)
	.align		4
.L_162:
        /*00f8*/ 	.word	index@(.nv.constant0.matmul_bias_bf16)
        /*00fc*/ 	.short	0x0380
        /*00fe*/ 	.short	0x0040


	//----- nvinfo : EIATTR_SW_WAR
	.align		4
.L_163:
        /*0100*/ 	.byte	0x04, 0x36
        /*0102*/ 	.short	(.L_165 - .L_164)
.L_164:
        /*0104*/ 	.word	0x00000008
.L_165:


//--------------------- .nv.info.matmul_bias_batched_f16 --------------------------
	.section	.nv.info.matmul_bias_batched_f16,"",@"SHT_CUDA_INFO"
	.sectionflags	@""
	.align	4


	//----- nvinfo : EIATTR_CUDA_API_VERSION
	.align		4
        /*0000*/ 	.byte	0x04, 0x37
        /*0002*/ 	.short	(.L_167 - .L_166)
.L_166:
        /*0004*/ 	.word	0x00000082


	//----- nvinfo : EIATTR_KPARAM_INFO
	.align		4
.L_167:
        /*0008*/ 	.byte	0x04, 0x17
        /*000a*/ 	.short	(.L_169 - .L_168)
.L_168:
        /*000c*/ 	.word	0x00000000
        /*0010*/ 	.short	0x000c
        /*0012*/ 	.short	0x0040
        /*0014*/ 	.byte	0x00, 0xf0, 0x11, 0x00


	//----- nvinfo : EIATTR_KPARAM_INFO
	.align		4
.L_169:
        /*0018*/ 	.byte	0x04, 0x17
        /*001a*/ 	.short	(.L_171 - .L_170)
.L_170:
        /*001c*/ 	.word	0x00000000
        /*0020*/ 	.short	0x000b
        /*0022*/ 	.short	0x003c
        /*0024*/ 	.byte	0x00, 0xf0, 0x11, 0x00


	//----- nvinfo : EIATTR_KPARAM_INFO
	.align		4
.L_171:
        /*0028*/ 	.byte	0x04, 0x17
        /*002a*/ 	.short	(.L_173 - .L_172)
.L_172:
        /*002c*/ 	.word	0x00000000
        /*0030*/ 	.short	0x000a
        /*0032*/ 	.short	0x0038
        /*0034*/ 	.byte	0x00, 0xf0, 0x11, 0x00


	//----- nvinfo : EIATTR_KPARAM_INFO
	.align		4
.L_173:
        /*0038*/ 	.byte	0x04, 0x17
        /*003a*/ 	.short	(.L_175 - .L_174)
.L_174:
        /*003c*/ 	.word	0x00000000
        /*0040*/ 	.short	0x0009
        /*0042*/ 	.short	0x0034
        /*0044*/ 	.byte	0x00, 0xf0, 0x11, 0x00


	//----- nvinfo : EIATTR_KPARAM_INFO
	.align		4
.L_175:
        /*0048*/ 	.byte	0x04, 0x17
        /*004a*/ 	.short	(.L_177 - .L_176)
.L_176:
        /*004c*/ 	.word	0x00000000
        /*0050*/ 	.short	0x0008
        /*0052*/ 	.short	0x0030
        /*0054*/ 	.byte	0x00, 0xf0, 0x11, 0x00


	//----- nvinfo : EIATTR_KPARAM_INFO
	.align		4
.L_177:
        /*0058*/ 	.byte	0x04, 0x17
        /*005a*/ 	.short	(.L_179 - .L_178)
.L_178:
        /*005c*/ 	.word	0x00000000
        /*0060*/ 	.short	0x0007
        /*0062*/ 	.short	0x002c
        /*0064*/ 	.byte	0x00, 0xf0, 0x11, 0x00


	//----- nvinfo : EIATTR_KPARAM_INFO
	.align		4
.L_179:
        /*0068*/ 	.byte	0x04, 0x17
        /*006a*/ 	.short	(.L_181 - .L_180)
.L_180:
        /*006c*/ 	.word	0x00000000
        /*0070*/ 	.short	0x0006
        /*0072*/ 	.short	0x0028
        /*0074*/ 	.byte	0x00, 0xf0, 0x11, 0x00


	//----- nvinfo : EIATTR_KPARAM_INFO
	.align		4
.L_181:
        /*0078*/ 	.byte	0x04, 0x17
        /*007a*/ 	.short	(.L_183 - .L_182)
.L_182:
        /*007c*/ 	.word	0x00000000
        /*0080*/ 	.short	0x0005
        /*0082*/ 	.short	0x0024
        /*0084*/ 	.byte	0x00, 0xf0, 0x11, 0x00


	//----- nvinfo : EIATTR_KPARAM_INFO
	.align		4
.L_183:
        /*0088*/ 	.byte	0x04, 0x17
        /*008a*/ 	.short	(.L_185 - .L_184)
.L_184:
        /*008c*/ 	.word	0x00000000
        /*0090*/ 	.short	0x0004
        /*0092*/ 	.short	0x0020
        /*0094*/ 	.byte	0x00, 0xf0, 0x11, 0x00


	//----- nvinfo : EIATTR_KPARAM_INFO
	.align		4
.L_185:
        /*0098*/ 	.byte	0x04, 0x17
        /*009a*/ 	.short	(.L_187 - .L_186)
.L_186:
        /*009c*/ 	.word	0x00000000
        /*00a0*/ 	.short	0x0003
        /*00a2*/ 	.short	0x0018
        /*00a4*/ 	.byte	0x00, 0xf5, 0x21, 0x00


	//----- nvinfo : EIATTR_KPARAM_INFO
	.align		4
.L_187:
        /*00a8*/ 	.byte	0x04, 0x17
        /*00aa*/ 	.short	(.L_189 - .L_188)
.L_188:
        /*00ac*/ 	.word	0x00000000
        /*00b0*/ 	.short	0x0002
        /*00b2*/ 	.short	0x0010
        /*00b4*/ 	.byte	0x00, 0xf5, 0x21, 0x00


	//----- nvinfo : EIATTR_KPARAM_INFO
	.align		4
.L_189:
        /*00b8*/ 	.byte	0x04, 0x17
        /*00ba*/ 	.short	(.L_191 - .L_190)
.L_190:
        /*00bc*/ 	.word	0x00000000
        /*00c0*/ 	.short	0x0001
        /*00c2*/ 	.short	0x0008
        /*00c4*/ 	.byte	0x00, 0xf5, 0x21, 0x00


	//----- nvinfo : EIATTR_KPARAM_INFO
	.align		4
.L_191:
        /*00c8*/ 	.byte	0x04, 0x17
        /*00ca*/ 	.short	(.L_193 - .L_192)
.L_192:
        /*00cc*/ 	.word	0x00000000
        /*00d0*/ 	.short	0x0000
        /*00d2*/ 	.short	0x0000
        /*00d4*/ 	.byte	0x00, 0xf5, 0x21, 0x00


	//----- nvinfo : EIATTR_SPARSE_MMA_MASK
	.align		4
.L_193:
        /*00d8*/ 	.byte	0x03, 0x50
        /*00da*/ 	.short	0x0000


	//----- nvinfo : EIATTR_MAXREG_COUNT
	.align		4
        /*00dc*/ 	.byte	0x03, 0x1b
        /*00de*/ 	.short	0x00ff


	//----- nvinfo : EIATTR_NUM_BARRIERS
	.align		4
        /*00e0*/ 	.byte	0x02, 0x4c
        /*00e2*/ 	.byte	0x01
	.zero		1


	//----- nvinfo : EIATTR_MERCURY_ISA_VERSION
	.align		4
        /*00e4*/ 	.byte	0x03, 0x5f
        /*00e6*/ 	.short	0x0101


	//----- nvinfo : EIATTR_VRC_CTA_INIT_COUNT
	.align		4
        /*00e8*/ 	.byte	0x02, 0x4a
	.zero		1
	.zero		1


	//----- nvinfo : EIATTR_EXIT_INSTR_OFFSETS
	.align		4
        /*00ec*/ 	.byte	0x04, 0x1c
        /*00ee*/ 	.short	(.L_195 - .L_194)


	//   ....[0]....
.L_194:
        /*00f0*/ 	.word	0x00000050


	//   ....[1]....
        /*00f4*/ 	.word	0x00002880


	//   ....[2]....
        /*00f8*/ 	.word	0x00003370


	//----- nvinfo : EIATTR_CRS_STACK_SIZE
	.align		4
.L_195:
        /*00fc*/ 	.byte	0x04, 0x1e
        /*00fe*/ 	.short	(.L_197 - .L_196)
.L_196:
        /*0100*/ 	.word	0x00000000


	//----- nvinfo : EIATTR_CBANK_PARAM_SIZE
	.align		4
.L_197:
        /*0104*/ 	.byte	0x03, 0x19
        /*0106*/ 	.short	0x0044


	//----- nvinfo : EIATTR_PARAM_CBANK
	.align		4
        /*0108*/ 	.byte	0x04, 0x0a
        /*010a*/ 	.short	(.L_199 - .L_198)
	.align		4
.L_198:
        /*010c*/ 	.word	index@(.nv.constant0.matmul_bias_batched_f16)
        /*0110*/ 	.short	0x0380
        /*0112*/ 	.short	0x0044


	//----- nvinfo : EIATTR_SW_WAR
	.align		4
.L_199:
        /*0114*/ 	.byte	0x04, 0x36
        /*0116*/ 	.short	(.L_201 - .L_200)
.L_200:
        /*0118*/ 	.word	0x00000008
.L_201:


//--------------------- .nv.info.matmul_bias_f16  --------------------------
	.section	.nv.info.matmul_bias_f16,"",@"SHT_CUDA_INFO"
	.sectionflags	@""
	.align	4


	//----- nvinfo : EIATTR_CUDA_API_VERSION
	.align		4
        /*0000*/ 	.byte	0x04, 0x37
        /*0002*/ 	.short	(.L_203 - .L_202)
.L_202:
        /*0004*/ 	.word	0x00000082


	//----- nvinfo : EIATTR_KPARAM_INFO
	.align		4
.L_203:
        /*0008*/ 	.byte	0x04, 0x17
        /*000a*/ 	.short	(.L_205 - .L_204)
.L_204:
        /*000c*/ 	.word	0x00000000
        /*0010*/ 	.short	0x000b
        /*0012*/ 	.short	0x003c
        /*0014*/ 	.byte	0x00, 0xf0, 0x11, 0x00


	//----- nvinfo : EIATTR_KPARAM_INFO
	.align		4
.L_205:
        /*0018*/ 	.byte	0x04, 0x17
        /*001a*/ 	.short	(.L_207 - .L_206)
.L_206:
        /*001c*/ 	.word	0x00000000
        /*0020*/ 	.short	0x000a
        /*0022*/ 	.short	0x0038
        /*0024*/ 	.byte	0x00, 0xf0, 0x11, 0x00


	//----- nvinfo : EIATTR_KPARAM_INFO
	.align		4
.L_207:
        /*0028*/ 	.byte	0x04, 0x17
        /*002a*/ 	.short	(.L_209 - .L_208)
.L_208:
        /*002c*/ 	.word	0x00000000
        /*0030*/ 	.short	0x0009
        /*0032*/ 	.short	0x0034
        /*0034*/ 	.byte	0x00, 0xf0, 0x11, 0x00


	//----- nvinfo : EIATTR_KPARAM_INFO
	.align		4
.L_209:
        /*0038*/ 	.byte	0x04, 0x17
        /*003a*/ 	.short	(.L_211 - .L_210)
.L_210:
        /*003c*/ 	.word	0x00000000
        /*0040*/ 	.short	0x0008
        /*0042*/ 	.short	0x0030
        /*0044*/ 	.byte	0x00, 0xf0, 0x11, 0x00


	//----- nvinfo : EIATTR_KPARAM_INFO
	.align		4
.L_211:
        /*0048*/ 	.byte	0x04, 0x17
        /*004a*/ 	.short	(.L_213 - .L_212)
.L_212:
        /*004c*/ 	.word	0x00000000
        /*0050*/ 	.short	0x0007
        /*0052*/ 	.short	0x002c
        /*0054*/ 	.byte	0x00, 0xf0, 0x11, 0x00


	//----- nvinfo : EIATTR_KPARAM_INFO
	.align		4
.L_213:
        /*0058*/ 	.byte	0x04, 0x17
        /*005a*/ 	.short	(.L_215 - .L_214)
.L_214:
        /*005c*/ 	.word	0x00000000
        /*0060*/ 	.short	0x0006
        /*0062*/ 	.short	0x0028
        /*0064*/ 	.byte	0x00, 0xf0, 0x11, 0x00


	//----- nvinfo : EIATTR_KPARAM_INFO
	.align		4
.L_215:
        /*0068*/ 	.byte	0x04, 0x17
        /*006a*/ 	.short	(.L_217 - .L_216)
.L_216:
        /*006c*/ 	.word	0x00000000
        /*0070*/ 	.short	0x0005
        /*0072*/ 	.short	0x0024
        /*0074*/ 	.byte	0x00, 0xf0, 0x11, 0x00


	//----- nvinfo : EIATTR_KPARAM_INFO
	.align		4
.L_217:
        /*0078*/ 	.byte	0x04, 0x17
        /*007a*/ 	.short	(.L_219 - .L_218)
.L_218:
        /*007c*/ 	.word	0x00000000
        /*0080*/ 	.short	0x0004
        /*0082*/ 	.short	0x0020
        /*0084*/ 	.byte	0x00, 0xf0, 0x11, 0x00


	//----- nvinfo : EIATTR_KPARAM_INFO
	.align		4
.L_219:
        /*0088*/ 	.byte	0x04, 0x17
        /*008a*/ 	.short	(.L_221 - .L_220)
.L_220:
        /*008c*/ 	.word	0x00000000
        /*0090*/ 	.short	0x0003
        /*0092*/ 	.short	0x0018
        /*0094*/ 	.byte	0x00, 0xf5, 0x21, 0x00


	//----- nvinfo : EIATTR_KPARAM_INFO
	.align		4
.L_221:
        /*0098*/ 	.byte	0x04, 0x17
        /*009a*/ 	.short	(.L_223 - .L_222)
.L_222:
        /*009c*/ 	.word	0x00000000
        /*00a0*/ 	.short	0x0002
        /*00a2*/ 	.short	0x0010
        /*00a4*/ 	.byte	0x00, 0xf5, 0x21, 0x00


	//----- nvinfo : EIATTR_KPARAM_INFO
	.align		4
.L_223:
        /*00a8*/ 	.byte	0x04, 0x17
        /*00aa*/ 	.short	(.L_225 - .L_224)
.L_224:
        /*00ac*/ 	.word	0x00000000
        /*00b0*/ 	.short	0x0001
        /*00b2*/ 	.short	0x0008
        /*00b4*/ 	.byte	0x00, 0xf5, 0x21, 0x00


	//----- nvinfo : EIATTR_KPARAM_INFO
	.align		4
.L_225:
        /*00b8*/ 	.byte	0x04, 0x17
        /*00ba*/ 	.short	(.L_227 - .L_226)
.L_226:
        /*00bc*/ 	.word	0x00000000
        /*00c0*/ 	.short	0x0000
        /*00c2*/ 	.short	0x0000
        /*00c4*/ 	.byte	0x00, 0xf5, 0x21, 0x00


	//----- nvinfo : EIATTR_SPARSE_MMA_MASK
	.align		4
.L_227:
        /*00c8*/ 	.byte	0x03, 0x50
        /*00ca*/ 	.short	0x0000


	//----- nvinfo : EIATTR_MAXREG_COUNT
	.align		4
        /*00cc*/ 	.byte	0x03, 0x1b
        /*00ce*/ 	.short	0x00ff


	//----- nvinfo : EIATTR_NUM_BARRIERS
	.align		4
        /*00d0*/ 	.byte	0x02, 0x4c
        /*00d2*/ 	.byte	0x01
	.zero		1


	//----- nvinfo : EIATTR_MERCURY_ISA_VERSION
	.align		4
        /*00d4*/ 	.byte	0x03, 0x5f
        /*00d6*/ 	.short	0x0101


	//----- nvinfo : EIATTR_VRC_CTA_INIT_COUNT
	.align		4
        /*00d8*/ 	.byte	0x02, 0x4a
	.zero		1
	.zero		1


	//----- nvinfo : EIATTR_EXIT_INSTR_OFFSETS
	.align		4
        /*00dc*/ 	.byte	0x04, 0x1c
        /*00de*/ 	.short	(.L_229 - .L_228)


	//   ....[0]....
.L_228:
        /*00e0*/ 	.word	0x00002720


	//   ....[1]....
        /*00e4*/ 	.word	0x000030a0


	//----- nvinfo : EIATTR_CRS_STACK_SIZE
	.align		4
.L_229:
        /*00e8*/ 	.byte	0x04, 0x1e
        /*00ea*/ 	.short	(.L_231 - .L_230)
.L_230:
        /*00ec*/ 	.word	0x00000000


	//----- nvinfo : EIATTR_CBANK_PARAM_SIZE
	.align		4
.L_231:
        /*00f0*/ 	.byte	0x03, 0x19
        /*00f2*/ 	.short	0x0040


	//----- nvinfo : EIATTR_PARAM_CBANK
	.align		4
        /*00f4*/ 	.byte	0x04, 0x0a
        /*00f6*/ 	.short	(.L_233 - .L_232)
	.align		4
.L_232:
        /*00f8*/ 	.word	index@(.nv.constant0.matmul_bias_f16)
        /*00fc*/ 	.short	0x0380
        /*00fe*/ 	.short	0x0040


	//----- nvinfo : EIATTR_SW_WAR
	.align		4
.L_233:
        /*0100*/ 	.byte	0x04, 0x36
        /*0102*/ 	.short	(.L_235 - .L_234)
.L_234:
        /*0104*/ 	.word	0x00000008
.L_235:


//--------------------- .nv.info.matmul_bias_batched_f64 --------------------------
	.section	.nv.info.matmul_bias_batched_f64,"",@"SHT_CUDA_INFO"
	.sectionflags	@""
	.align	4


	//----- nvinfo : EIATTR_CUDA_API_VERSION
	.align		4
        /*0000*/ 	.byte	0x04, 0x37
        /*0002*/ 	.short	(.L_237 - .L_236)
.L_236:
        /*0004*/ 	.word	0x00000082


	//----- nvinfo : EIATTR_KPARAM_INFO
	.align		4
.L_237:
        /*0008*/ 	.byte	0x04, 0x17
        /*000a*/ 	.short	(.L_239 - .L_238)
.L_238:
        /*000c*/ 	.word	0x00000000
        /*0010*/ 	.short	0x000c
        /*0012*/ 	.short	0x0040
        /*0014*/ 	.byte	0x00, 0xf0, 0x11, 0x00


	//----- nvinfo : EIATTR_KPARAM_INFO
	.align		4
.L_239:
        /*0018*/ 	.byte	0x04, 0x17
        /*001a*/ 	.short	(.L_241 - .L_240)
.L_240:
        /*001c*/ 	.word	0x00000000
        /*0020*/ 	.short	0x000b
        /*0022*/ 	.short	0x003c
        /*0024*/ 	.byte	0x00, 0xf0, 0x11, 0x00


	//----- nvinfo : EIATTR_KPARAM_INFO
	.align		4
.L_241:
        /*0028*/ 	.byte	0x04, 0x17
        /*002a*/ 	.short	(.L_243 - .L_242)
.L_242:
        /*002c*/ 	.word	0x00000000
        /*0030*/ 	.short	0x000a
        /*0032*/ 	.short	0x0038
        /*0034*/ 	.byte	0x00, 0xf0, 0x11, 0x00


	//----- nvinfo : EIATTR_KPARAM_INFO
	.align		4
.L_243:
        /*0038*/ 	.byte	0x04, 0x17
        /*003a*/ 	.short	(.L_245 - .L_244)
.L_244:
        /*003c*/ 	.word	0x00000000
        /*0040*/ 	.short	0x0009
        /*0042*/ 	.short	0x0034
        /*0044*/ 	.byte	0x00, 0xf0, 0x11, 0x00


	//----- nvinfo : EIATTR_KPARAM_INFO
	.align		4
.L_245:
        /*0048*/ 	.byte	0x04, 0x17
        /*004a*/ 	.short	(.L_247 - .L_246)
.L_246:
        /*004c*/ 	.word	0x00000000
        /*0050*/ 	.short	0x0008
        /*0052*/ 	.short	0x0030
        /*0054*/ 	.byte	0x00, 0xf0, 0x11, 0x00


	//----- nvinfo : EIATTR_KPARAM_INFO
	.align		4
.L_247:
        /*0058*/ 	.byte	0x04, 0x17
        /*005a*/ 	.short	(.L_249 - .L_248)
.L_248:
        /*005c*/ 	.word	0x00000000
        /*0060*/ 	.short	0x0007
        /*0062*/ 	.short	0x002c
        /*0064*/ 	.byte	0x00, 0xf0, 0x11, 0x00


	//----- nvinfo : EIATTR_KPARAM_INFO
	.align		4
.L_249:
        /*0068*/ 	.byte	0x04, 0x17
        /*006a*/ 	.short	(.L_251 - .L_250)
.L_250:
        /*006c*/ 	.word	0x00000000
        /*0070*/ 	.short	0x0006
        /*0072*/ 	.short	0x0028
        /*0074*/ 	.byte	0x00, 0xf0, 0x11, 0x00


	//----- nvinfo : EIATTR_KPARAM_INFO
	.align		4
.L_251:
        /*0078*/ 	.byte	0x04, 0x17
        /*007a*/ 	.short	(.L_253 - .L_252)
.L_252:
        /*007c*/ 	.word	0x00000000
        /*0080*/ 	.short	0x0005
        /*0082*/ 	.short	0x0024
        /*0084*/ 	.byte	0x00, 0xf0, 0x11, 0x00


	//----- nvinfo : EIATTR_KPARAM_INFO
	.align		4
.L_253:
        /*0088*/ 	.byte	0x04, 0x17
        /*008a*/ 	.short	(.L_255 - .L_254)
.L_254:
        /*008c*/ 	.word	0x00000000
        /*0090*/ 	.short	0x0004
        /*0092*/ 	.short	0x0020
        /*0094*/ 	.byte	0x00, 0xf0, 0x11, 0x00


	//----- nvinfo : EIATTR_KPARAM_INFO
	.align		4
.L_255:
        /*0098*/ 	.byte	0x04, 0x17
        /*009a*/ 	.short	(.L_257 - .L_256)
.L_256:
        /*009c*/ 	.word	0x00000000
        /*00a0*/ 	.short	0x0003
        /*00a2*/ 	.short	0x0018
        /*00a4*/ 	.byte	0x00, 0xf5, 0x21, 0x00


	//----- nvinfo : EIATTR_KPARAM_INFO
	.align		4
.L_257:
        /*00a8*/ 	.byte	0x04, 0x17
        /*00aa*/ 	.short	(.L_259 - .L_258)
.L_258:
        /*00ac*/ 	.word	0x00000000
        /*00b0*/ 	.short	0x0002
        /*00b2*/ 	.short	0x0010
        /*00b4*/ 	.byte	0x00, 0xf5, 0x21, 0x00


	//----- nvinfo : EIATTR_KPARAM_INFO
	.align		4
.L_259:
        /*00b8*/ 	.byte	0x04, 0x17
        /*00ba*/ 	.short	(.L_261 - .L_260)
.L_260:
        /*00bc*/ 	.word	0x00000000
        /*00c0*/ 	.short	0x0001
        /*00c2*/ 	.short	0x0008
        /*00c4*/ 	.byte	0x00, 0xf5, 0x21, 0x00


	//----- nvinfo : EIATTR_KPARAM_INFO
	.align		4
.L_261:
        /*00c8*/ 	.byte	0x04, 0x17
        /*00ca*/ 	.short	(.L_263 - .L_262)
.L_262:
        /*00cc*/ 	.word	0x00000000
        /*00d0*/ 	.short	0x0000
        /*00d2*/ 	.short	0x0000
        /*00d4*/ 	.byte	0x00, 0xf5, 0x21, 0x00


	//----- nvinfo : EIATTR_SPARSE_MMA_MASK
	.align		4
.L_263:
        /*00d8*/ 	.byte	0x03, 0x50
        /*00da*/ 	.short	0x0000


	//----- nvinfo : EIATTR_MAXREG_COUNT
	.align		4
        /*00dc*/ 	.byte	0x03, 0x1b
        /*00de*/ 	.short	0x00ff


	//----- nvinfo : EIATTR_NUM_BARRIERS
	.align		4
        /*00e0*/ 	.byte	0x02, 0x4c
        /*00e2*/ 	.byte	0x01
	.zero		1


	//----- nvinfo : EIATTR_MERCURY_ISA_VERSION
	.align		4
        /*00e4*/ 	.byte	0x03, 0x5f
        /*00e6*/ 	.short	0x0101


	//----- nvinfo : EIATTR_VRC_CTA_INIT_COUNT
	.align		4
        /*00e8*/ 	.byte	0x02, 0x4a
	.zero		1
	.zero		1


	//----- nvinfo : EIATTR_EXIT_INSTR_OFFSETS
	.align		4
        /*00ec*/ 	.byte	0x04, 0x1c
        /*00ee*/ 	.short	(.L_265 - .L_264)


	//   ....[0]....
.L_264:
        /*00f0*/ 	.word	0x00000050


	//   ....[1]....
        /*00f4*/ 	.word	0x00002b60


	//   ....[2]....
        /*00f8*/ 	.word	0x00003540


	//----- nvinfo : EIATTR_CRS_STACK_SIZE
	.align		4
.L_265:
        /*00fc*/ 	.byte	0x04, 0x1e
        /*00fe*/ 	.short	(.L_267 - .L_266)
.L_266:
        /*0100*/ 	.word	0x00000000


	//----- nvinfo : EIATTR_CBANK_PARAM_SIZE
	.align		4
.L_267:
        /*0104*/ 	.byte	0x03, 0x19
        /*0106*/ 	.short	0x0044


	//----- nvinfo : EIATTR_PARAM_CBANK
	.align		4
        /*0108*/ 	.byte	0x04, 0x0a
        /*010a*/ 	.short	(.L_269 - .L_268)
	.align		4
.L_268:
        /*010c*/ 	.word	index@(.nv.constant0.matmul_bias_batched_f64)
        /*0110*/ 	.short	0x0380
        /*0112*/ 	.short	0x0044


	//----- nvinfo : EIATTR_SW_WAR
	.align		4
.L_269:
        /*0114*/ 	.byte	0x04, 0x36
        /*0116*/ 	.short	(.L_271 - .L_270)
.L_270:
        /*0118*/ 	.word	0x00000008
.L_271:


//--------------------- .nv.info.matmul_bias_f64  --------------------------
	.section	.nv.info.matmul_bias_f64,"",@"SHT_CUDA_INFO"
	.sectionflags	@""
	.align	4


	//----- nvinfo : EIATTR_CUDA_API_VERSION
	.align		4
        /*0000*/ 	.byte	0x04, 0x37
        /*0002*/ 	.short	(.L_273 - .L_272)
.L_272:
        /*0004*/ 	.word	0x00000082


	//----- nvinfo : EIATTR_KPARAM_INFO
	.align		4
.L_273:
        /*0008*/ 	.byte	0x04, 0x17
        /*000a*/ 	.short	(.L_275 - .L_274)
.L_274:
        /*000c*/ 	.word	0x00000000
        /*0010*/ 	.short	0x000b
        /*0012*/ 	.short	0x003c
        /*0014*/ 	.byte	0x00, 0xf0, 0x11, 0x00


	//----- nvinfo : EIATTR_KPARAM_INFO
	.align		4
.L_275:
        /*0018*/ 	.byte	0x04, 0x17
        /*001a*/ 	.short	(.L_277 - .L_276)
.L_276:
        /*001c*/ 	.word	0x00000000
        /*0020*/ 	.short	0x000a
        /*0022*/ 	.short	0x0038
        /*0024*/ 	.byte	0x00, 0xf0, 0x11, 0x00


	//----- nvinfo : EIATTR_KPARAM_INFO
	.align		4
.L_277:
        /*0028*/ 	.byte	0x04, 0x17
        /*002a*/ 	.short	(.L_279 - .L_278)
.L_278:
        /*002c*/ 	.word	0x00000000
        /*0030*/ 	.short	0x0009
        /*0032*/ 	.short	0x0034
        /*0034*/ 	.byte	0x00, 0xf0, 0x11, 0x00


	//----- nvinfo : EIATTR_KPARAM_INFO
	.align		4
.L_279:
        /*0038*/ 	.byte	0x04, 0x17
        /*003a*/ 	.short	(.L_281 - .L_280)
.L_280:
        /*003c*/ 	.word	0x00000000
        /*0040*/ 	.short	0x0008
        /*0042*/ 	.short	0x0030
        /*0044*/ 	.byte	0x00, 0xf0, 0x11, 0x00


	//----- nvinfo : EIATTR_KPARAM_INFO
	.align		4
.L_281:
        /*0048*/ 	.byte	0x04, 0x17
        /*004a*/ 	.short	(.L_283 - .L_282)
.L_282:
        /*004c*/ 	.word	0x00000000
        /*0050*/ 	.short	0x0007
        /*0052*/ 	.short	0x002c
        /*0054*/ 	.byte	0x00, 0xf0, 0x11, 0x00


	//----- nvinfo : EIATTR_KPARAM_INFO
	.align		4
.L_283:
        /*0058*/ 	.byte	0x04, 0x17
        /*005a*/ 	.short	(.L_285 - .L_284)
.L_284:
        /*005c*/ 	.word	0x00000000
        /*0060*/ 	.short	0x0006
        /*0062*/ 	.short	0x0028
        /*0064*/ 	.byte	0x00, 0xf0, 0x11, 0x00


	//----- nvinfo : EIATTR_KPARAM_INFO
	.align		4
.L_285:
        /*0068*/ 	.byte	0x04, 0x17
        /*006a*/ 	.short	(.L_287 - .L_286)
.L_286:
        /*006c*/ 	.word	0x00000000
        /*0070*/ 	.short	0x0005
        /*0072*/ 	.short	0x0024
        /*0074*/ 	.byte	0x00, 0xf0, 0x11, 0x00


	//----- nvinfo : EIATTR_KPARAM_INFO
	.align		4
.L_287:
        /*0078*/ 	.byte	0x04, 0x17
        /*007a*/ 	.short	(.L_289 - .L_288)
.L_288:
        /*007c*/ 	.word	0x00000000
        /*0080*/ 	.short	0x0004
        /*0082*/ 	.short	0x0020
        /*0084*/ 	.byte	0x00, 0xf0, 0x11, 0x00


	//----- nvinfo : EIATTR_KPARAM_INFO
	.align		4
.L_289:
        /*0088*/ 	.byte	0x04, 0x17
        /*008a*/ 	.short	(.L_291 - .L_290)
.L_290:
        /*008c*/ 	.word	0x00000000
        /*0090*/ 	.short	0x0003
        /*0092*/ 	.short	0x0018
        /*0094*/ 	.byte	0x00, 0xf5, 0x21, 0x00


	//----- nvinfo : EIATTR_KPARAM_INFO
	.align		4
.L_291:
        /*0098*/ 	.byte	0x04, 0x17
        /*009a*/ 	.short	(.L_293 - .L_292)
.L_292:
        /*009c*/ 	.word	0x00000000
        /*00a0*/ 	.short	0x0002
        /*00a2*/ 	.short	0x0010
        /*00a4*/ 	.byte	0x00, 0xf5, 0x21, 0x00


	//----- nvinfo : EIATTR_KPARAM_INFO
	.align		4
.L_293:
        /*00a8*/ 	.byte	0x04, 0x17
        /*00aa*/ 	.short	(.L_295 - .L_294)
.L_294:
        /*00ac*/ 	.word	0x00000000
        /*00b0*/ 	.short	0x0001
        /*00b2*/ 	.short	0x0008
        /*00b4*/ 	.byte	0x00, 0xf5, 0x21, 0x00


	//----- nvinfo : EIATTR_KPARAM_INFO
	.align		4
.L_295:
        /*00b8*/ 	.byte	0x04, 0x17
        /*00ba*/ 	.short	(.L_297 - .L_296)
.L_296:
        /*00bc*/ 	.word	0x00000000
        /*00c0*/ 	.short	0x0000
        /*00c2*/ 	.short	0x0000
        /*00c4*/ 	.byte	0x00, 0xf5, 0x21, 0x00


	//----- nvinfo : EIATTR_SPARSE_MMA_MASK
	.align		4
.L_297:
        /*00c8*/ 	.byte	0x03, 0x50
        /*00ca*/ 	.short	0x0000


	//----- nvinfo : EIATTR_MAXREG_COUNT
	.align		4
        /*00cc*/ 	.byte	0x03, 0x1b
        /*00ce*/ 	.short	0x00ff


	//----- nvinfo : EIATTR_NUM_BARRIERS
	.align		4
        /*00d0*/ 	.byte	0x02, 0x4c
        /*00d2*/ 	.byte	0x01
	.zero		1


	//----- nvinfo : EIATTR_MERCURY_ISA_VERSION
	.align		4
        /*00d4*/ 	.byte	0x03, 0x5f
        /*00d6*/ 	.short	0x0101


	//----- nvinfo : EIATTR_VRC_CTA_INIT_COUNT
	.align		4
        /*00d8*/ 	.byte	0x02, 0x4a
	.zero		1
	.zero		1


	//----- nvinfo : EIATTR_EXIT_INSTR_OFFSETS
	.align		4
        /*00dc*/ 	.byte	0x04, 0x1c
        /*00de*/ 	.short	(.L_299 - .L_298)


	//   ....[0]....
.L_298:
        /*00e0*/ 	.word	0x00002ad0


	//   ....[1]....
        /*00e4*/ 	.word	0x00003340


	//----- nvinfo : EIATTR_CRS_STACK_SIZE
	.align		4
.L_299:
        /*00e8*/ 	.byte	0x04, 0x1e
        /*00ea*/ 	.short	(.L_301 - .L_300)
.L_300:
        /*00ec*/ 	.word	0x00000000


	//----- nvinfo : EIATTR_CBANK_PARAM_SIZE
	.align		4
.L_301:
        /*00f0*/ 	.byte	0x03, 0x19
        /*00f2*/ 	.short	0x0040


	//----- nvinfo : EIATTR_PARAM_CBANK
	.align		4
        /*00f4*/ 	.byte	0x04, 0x0a
        /*00f6*/ 	.short	(.L_303 - .L_302)
	.align		4
.L_302:
        /*00f8*/ 	.word	index@(.nv.constant0.matmul_bias_f64)
        /*00fc*/ 	.short	0x0380
        /*00fe*/ 	.short	0x0040


	//----- nvinfo : EIATTR_SW_WAR
	.align		4
.L_303:
        /*0100*/ 	.byte	0x04, 0x36
        /*0102*/ 	.short	(.L_305 - .L_304)
.L_304:
        /*0104*/ 	.word	0x00000008
.L_305:


//--------------------- .nv.info.matmul_bias_batched_f32 --------------------------
	.section	.nv.info.matmul_bias_batched_f32,"",@"SHT_CUDA_INFO"
	.sectionflags	@""
	.align	4


	//----- nvinfo : EIATTR_CUDA_API_VERSION
	.align		4
        /*0000*/ 	.byte	0x04, 0x37
        /*0002*/ 	.short	(.L_307 - .L_306)
.L_306:
        /*0004*/ 	.word	0x00000082


	//----- nvinfo : EIATTR_KPARAM_INFO
	.align		4
.L_307:
        /*0008*/ 	.byte	0x04, 0x17
        /*000a*/ 	.short	(.L_309 - .L_308)
.L_308:
        /*000c*/ 	.word	0x00000000
        /*0010*/ 	.short	0x000c
        /*0012*/ 	.short	0x0040
        /*0014*/ 	.byte	0x00, 0xf0, 0x11, 0x00


	//----- nvinfo : EIATTR_KPARAM_INFO
	.align		4
.L_309:
        /*0018*/ 	.byte	0x04, 0x17
        /*001a*/ 	.short	(.L_311 - .L_310)
.L_310:
        /*001c*/ 	.word	0x00000000
        /*0020*/ 	.short	0x000b
        /*0022*/ 	.short	0x003c
        /*0024*/ 	.byte	0x00, 0xf0, 0x11, 0x00


	//----- nvinfo : EIATTR_KPARAM_INFO
	.align		4
.L_311:
        /*0028*/ 	.byte	0x04, 0x17
        /*002a*/ 	.short	(.L_313 - .L_312)
.L_312:
        /*002c*/ 	.word	0x00000000
        /*0030*/ 	.short	0x000a
        /*0032*/ 	.short	0x0038
        /*0034*/ 	.byte	0x00, 0xf0, 0x11, 0x00


	//----- nvinfo : EIATTR_KPARAM_INFO
	.align		4
.L_313:
        /*0038*/ 	.byte	0x04, 0x17
        /*003a*/ 	.short	(.L_315 - .L_314)
.L_314:
        /*003c*/ 	.word	0x00000000
        /*0040*/ 	.short	0x0009
        /*0042*/ 	.short	0x0034
        /*0044*/ 	.byte	0x00, 0xf0, 0x11, 0x00


	//----- nvinfo : EIATTR_KPARAM_INFO
	.align		4
.L_315:
        /*0048*/ 	.byte	0x04, 0x17
        /*004a*/ 	.short	(.L_317 - .L_316)
.L_316:
        /*004c*/ 	.word	0x00000000
        /*0050*/ 	.short	0x0008
        /*0052*/ 	.short	0x0030
        /*0054*/ 	.byte	0x00, 0xf0, 0x11, 0x00


	//----- nvinfo : EIATTR_KPARAM_INFO
	.align		4
.L_317:
        /*0058*/ 	.byte	0x04, 0x17
        /*005a*/ 	.short	(.L_319 - .L_318)
.L_318:
        /*005c*/ 	.word	0x00000000
        /*0060*/ 	.short	0x0007
        /*0062*/ 	.short	0x002c
        /*0064*/ 	.byte	0x00, 0xf0, 0x11, 0x00


	//----- nvinfo : EIATTR_KPARAM_INFO
	.align		4
.L_319:
        /*0068*/ 	.byte	0x04, 0x17
        /*006a*/ 	.short	(.L_321 - .L_320)
.L_320:
        /*006c*/ 	.word	0x00000000
        /*0070*/ 	.short	0x0006
        /*0072*/ 	.short	0x0028
        /*0074*/ 	.byte	0x00, 0xf0, 0x11, 0x00


	//----- nvinfo : EIATTR_KPARAM_INFO
	.align		4
.L_321:
        /*0078*/ 	.byte	0x04, 0x17
        /*007a*/ 	.short	(.L_323 - .L_322)
.L_322:
        /*007c*/ 	.word	0x00000000
        /*0080*/ 	.short	0x0005
        /*0082*/ 	.short	0x0024
        /*0084*/ 	.byte	0x00, 0xf0, 0x11, 0x00


	//----- nvinfo : EIATTR_KPARAM_INFO
	.align		4
.L_323:
        /*0088*/ 	.byte	0x04, 0x17
        /*008a*/ 	.short	(.L_325 - .L_324)
.L_324:
        /*008c*/ 	.word	0x00000000
        /*0090*/ 	.short	0x0004
        /*0092*/ 	.short	0x0020
        /*0094*/ 	.byte	0x00, 0xf0, 0x11, 0x00


	//----- nvinfo : EIATTR_KPARAM_INFO
	.align		4
.L_325:
        /*0098*/ 	.byte	0x04, 0x17
        /*009a*/ 	.short	(.L_327 - .L_326)
.L_326:
        /*009c*/ 	.word	0x00000000
        /*00a0*/ 	.short	0x0003
        /*00a2*/ 	.short	0x0018
        /*00a4*/ 	.byte	0x00, 0xf5, 0x21, 0x00


	//----- nvinfo : EIATTR_KPARAM_INFO
	.align		4
.L_327:
        /*00a8*/ 	.byte	0x04, 0x17
        /*00aa*/ 	.short	(.L_329 - .L_328)
.L_328:
        /*00ac*/ 	.word	0x00000000
        /*00b0*/ 	.short	0x0002
        /*00b2*/ 	.short	0x0010
        /*00b4*/ 	.byte	0x00, 0xf5, 0x21, 0x00


	//----- nvinfo : EIATTR_KPARAM_INFO
	.align		4
.L_329:
        /*00b8*/ 	.byte	0x04, 0x17
        /*00ba*/ 	.short	(.L_331 - .L_330)
.L_330:
        /*00bc*/ 	.word	0x00000000
        /*00c0*/ 	.short	0x0001
        /*00c2*/ 	.short	0x0008
        /*00c4*/ 	.byte	0x00, 0xf5, 0x21, 0x00


	//----- nvinfo : EIATTR_KPARAM_INFO
	.align		4
.L_331:
        /*00c8*/ 	.byte	0x04, 0x17
        /*00ca*/ 	.short	(.L_333 - .L_332)
.L_332:
        /*00cc*/ 	.word	0x00000000
        /*00d0*/ 	.short	0x0000
        /*00d2*/ 	.short	0x0000
        /*00d4*/ 	.byte	0x00, 0xf5, 0x21, 0x00


	//----- nvinfo : EIATTR_SPARSE_MMA_MASK
	.align		4
.L_333:
        /*00d8*/ 	.byte	0x03, 0x50
        /*00da*/ 	.short	0x0000


	//----- nvinfo : EIATTR_MAXREG_COUNT
	.align		4
        /*00dc*/ 	.byte	0x03, 0x1b
        /*00de*/ 	.short	0x00ff


	//----- nvinfo : EIATTR_NUM_BARRIERS
	.align		4
        /*00e0*/ 	.byte	0x02, 0x4c
        /*00e2*/ 	.byte	0x01
	.zero		1


	//----- nvinfo : EIATTR_MERCURY_ISA_VERSION
	.align		4
        /*00e4*/ 	.byte	0x03, 0x5f
        /*00e6*/ 	.short	0x0101


	//----- nvinfo : EIATTR_VRC_CTA_INIT_COUNT
	.align		4
        /*00e8*/ 	.byte	0x02, 0x4a
	.zero		1
	.zero		1


	//----- nvinfo : EIATTR_EXIT_INSTR_OFFSETS
	.align		4
        /*00ec*/ 	.byte	0x04, 0x1c
        /*00ee*/ 	.short	(.L_335 - .L_334)


	//   ....[0]....
.L_334:
        /*00f0*/ 	.word	0x00000050


	//   ....[1]....
        /*00f4*/ 	.word	0x00002860


	//   ....[2]....
        /*00f8*/ 	.word	0x00003260


	//----- nvinfo : EIATTR_CRS_STACK_SIZE
	.align		4
.L_335:
        /*00fc*/ 	.byte	0x04, 0x1e
        /*00fe*/ 	.short	(.L_337 - .L_336)
.L_336:
        /*0100*/ 	.word	0x00000000


	//----- nvinfo : EIATTR_CBANK_PARAM_SIZE
	.align		4
.L_337:
        /*0104*/ 	.byte	0x03, 0x19
        /*0106*/ 	.short	0x0044


	//----- nvinfo : EIATTR_PARAM_CBANK
	.align		4
        /*0108*/ 	.byte	0x04, 0x0a
        /*010a*/ 	.short	(.L_339 - .L_338)
	.align		4
.L_338:
        /*010c*/ 	.word	index@(.nv.constant0.matmul_bias_batched_f32)
        /*0110*/ 	.short	0x0380
        /*0112*/ 	.short	0x0044


	//----- nvinfo : EIATTR_SW_WAR
	.align		4
.L_339:
        /*0114*/ 	.byte	0x04, 0x36
        /*0116*/ 	.short	(.L_341 - .L_340)
.L_340:
        /*0118*/ 	.word	0x00000008
.L_341:


//--------------------- .nv.info.matmul_bias_f32  --------------------------
	.section	.nv.info.matmul_bias_f32,"",@"SHT_CUDA_INFO"
	.sectionflags	@""
	.align	4


	//----- nvinfo : EIATTR_CUDA_API_VERSION
	.align		4
        /*0000*/ 	.byte	0x04, 0x37
        /*0002*/ 	.short	(.L_343 - .L_342)
.L_342:
        /*0004*/ 	.word	0x00000082


	//----- nvinfo : EIATTR_KPARAM_INFO
	.align		4
.L_343:
        /*0008*/ 	.byte	0x04, 0x17
        /*000a*/ 	.short	(.L_345 - .L_344)
.L_344:
        /*000c*/ 	.word	0x00000000
        /*0010*/ 	.short	0x000b
        /*0012*/ 	.short	0x003c
        /*0014*/ 	.byte	0x00, 0xf0, 0x11, 0x00


	//----- nvinfo : EIATTR_KPARAM_INFO
	.align		4
.L_345:
        /*0018*/ 	.byte	0x04, 0x17
        /*001a*/ 	.short	(.L_347 - .L_346)
.L_346:
        /*001c*/ 	.word	0x00000000
        /*0020*/ 	.short	0x000a
        /*0022*/ 	.short	0x0038
        /*0024*/ 	.byte	0x00, 0xf0, 0x11, 0x00


	//----- nvinfo : EIATTR_KPARAM_INFO
	.align		4
.L_347:
        /*0028*/ 	.byte	0x04, 0x17
        /*002a*/ 	.short	(.L_349 - .L_348)
.L_348:
        /*002c*/ 	.word	0x00000000
        /*0030*/ 	.short	0x0009
        /*0032*/ 	.short	0x0034
        /*0034*/ 	.byte	0x00, 0xf0, 0x11, 0x00


	//----- nvinfo : EIATTR_KPARAM_INFO
	.align		4
.L_349:
        /*0038*/ 	.byte	0x04, 0x17
        /*003a*/ 	.short	(.L_351 - .L_350)
.L_350:
        /*003c*/ 	.word	0x00000000
        /*0040*/ 	.short	0x0008
        /*0042*/ 	.short	0x0030
        /*0044*/ 	.byte	0x00, 0xf0, 0x11, 0x00


	//----- nvinfo : EIATTR_KPARAM_INFO
	.align		4
.L_351:
        /*0048*/ 	.byte	0x04, 0x17
        /*004a*/ 	.short	(.L_353 - .L_352)
.L_352:
        /*004c*/ 	.word	0x00000000
        /*0050*/ 	.short	0x0007
        /*0052*/ 	.short	0x002c
        /*0054*/ 	.byte	0x00, 0xf0, 0x11, 0x00


	//----- nvinfo : EIATTR_KPARAM_INFO
	.align		4
.L_353:
        /*0058*/ 	.byte	0x04, 0x17
        /*005a*/ 	.short	(.L_355 - .L_354)
.L_354:
        /*005c*/ 	.word	0x00000000
        /*0060*/ 	.short	0x0006
        /*0062*/ 	.short	0x0028
        /*0064*/ 	.byte	0x00, 0xf0, 0x11, 0x00


	//----- nvinfo : EIATTR_KPARAM_INFO
	.align		4
.L_355:
        /*0068*/ 	.byte	0x04, 0x17
        /*006a*/ 	.short	(.L_357 - .L_356)
.L_356:
        /*006c*/ 	.word	0x00000000
        /*0070*/ 	.short	0x0005
        /*0072*/ 	.short	0x0024
        /*0074*/ 	.byte	0x00, 0xf0, 0x11, 0x00


	//----- nvinfo : EIATTR_KPARAM_INFO
	.align		4
.L_357:
        /*0078*/ 	.byte	0x04, 0x17
        /*007a*/ 	.short	(.L_359 - .L_358)
.L_358:
        /*007c*/ 	.word	0x00000000
        /*0080*/ 	.short	0x0004
        /*0082*/ 	.short	0x0020
        /*0084*/ 	.byte	0x00, 0xf0, 0x11, 0x00


	//----- nvinfo : EIATTR_KPARAM_INFO
	.align		4
.L_359:
        /*0088*/ 	.byte	0x04, 0x17
        /*008a*/ 	.short	(.L_361 - .L_360)
.L_360:
        /*008c*/ 	.word	0x00000000
        /*0090*/ 	.short	0x0003
        /*0092*/ 	.short	0x0018
        /*0094*/ 	.byte	0x00, 0xf5, 0x21, 0x00


	//----- nvinfo : EIATTR_KPARAM_INFO
	.align		4
.L_361:
        /*0098*/ 	.byte	0x04, 0x17
        /*009a*/ 	.short	(.L_363 - .L_362)
.L_362:
        /*009c*/ 	.word	0x00000000
        /*00a0*/ 	.short	0x0002
        /*00a2*/ 	.short	0x0010
        /*00a4*/ 	.byte	0x00, 0xf5, 0x21, 0x00


	//----- nvinfo : EIATTR_KPARAM_INFO
	.align		4
.L_363:
        /*00a8*/ 	.byte	0x04, 0x17
        /*00aa*/ 	.short	(.L_365 - .L_364)
.L_364:
        /*00ac*/ 	.word	0x00000000
        /*00b0*/ 	.short	0x0001
        /*00b2*/ 	.short	0x0008
        /*00b4*/ 	.byte	0x00, 0xf5, 0x21, 0x00


	//----- nvinfo : EIATTR_KPARAM_INFO
	.align		4
.L_365:
        /*00b8*/ 	.byte	0x04, 0x17
        /*00ba*/ 	.short	(.L_367 - .L_366)
.L_366:
        /*00bc*/ 	.word	0x00000000
        /*00c0*/ 	.short	0x0000
        /*00c2*/ 	.short	0x0000
        /*00c4*/ 	.byte	0x00, 0xf5, 0x21, 0x00


	//----- nvinfo : EIATTR_SPARSE_MMA_MASK
	.align		4
.L_367:
        /*00c8*/ 	.byte	0x03, 0x50
        /*00ca*/ 	.short	0x0000


	//----- nvinfo : EIATTR_MAXREG_COUNT
	.align		4
        /*00cc*/ 	.byte	0x03, 0x1b
        /*00ce*/ 	.short	0x00ff


	//----- nvinfo : EIATTR_NUM_BARRIERS
	.align		4
        /*00d0*/ 	.byte	0x02, 0x4c
        /*00d2*/ 	.byte	0x01
	.zero		1


	//----- nvinfo : EIATTR_MERCURY_ISA_VERSION
	.align		4
        /*00d4*/ 	.byte	0x03, 0x5f
        /*00d6*/ 	.short	0x0101


	//----- nvinfo : EIATTR_VRC_CTA_INIT_COUNT
	.align		4
        /*00d8*/ 	.byte	0x02, 0x4a
	.zero		1
	.zero		1


	//----- nvinfo : EIATTR_EXIT_INSTR_OFFSETS
	.align		4
        /*00dc*/ 	.byte	0x04, 0x1c
        /*00de*/ 	.short	(.L_369 - .L_368)


	//   ....[0]....
.L_368:
        /*00e0*/ 	.word	0x00002700


	//   ....[1]....
        /*00e4*/ 	.word	0x00002fa0


	//----- nvinfo : EIATTR_CRS_STACK_SIZE
	.align		4
.L_369:
        /*00e8*/ 	.byte	0x04, 0x1e
        /*00ea*/ 	.short	(.L_371 - .L_370)
.L_370:
        /*00ec*/ 	.word	0x00000000


	//----- nvinfo : EIATTR_CBANK_PARAM_SIZE
	.align		4
.L_371:
        /*00f0*/ 	.byte	0x03, 0x19
        /*00f2*/ 	.short	0x0040


	//----- nvinfo : EIATTR_PARAM_CBANK
	.align		4
        /*00f4*/ 	.byte	0x04, 0x0a
        /*00f6*/ 	.short	(.L_373 - .L_372)
	.align		4
.L_372:
        /*00f8*/ 	.word	index@(.nv.constant0.matmul_bias_f32)
        /*00fc*/ 	.short	0x0380
        /*00fe*/ 	.short	0x0040


	//----- nvinfo : EIATTR_SW_WAR
	.align		4
.L_373:
        /*0100*/ 	.byte	0x04, 0x36
        /*0102*/ 	.short	(.L_375 - .L_374)
.L_374:
        /*0104*/ 	.word	0x00000008
.L_375:


//--------------------- .nv.info.matmul_batched_bf16 --------------------------
	.section	.nv.info.matmul_batched_bf16,"",@"SHT_CUDA_INFO"
	.sectionflags	@""
	.align	4


	//----- nvinfo : EIATTR_CUDA_API_VERSION
	.align		4
        /*0000*/ 	.byte	0x04, 0x37
        /*0002*/ 	.short	(.L_377 - .L_376)
.L_376:
        /*0004*/ 	.word	0x00000082


	//----- nvinfo : EIATTR_KPARAM_INFO
	.align		4
.L_377:
        /*0008*/ 	.byte	0x04, 0x17
        /*000a*/ 	.short	(.L_379 - .L_378)
.L_378:
        /*000c*/ 	.word	0x00000000
        /*0010*/ 	.short	0x000b
        /*0012*/ 	.short	0x0038
        /*0014*/ 	.byte	0x00, 0xf0, 0x11, 0x00


	//----- nvinfo : EIATTR_KPARAM_INFO
	.align		4
.L_379:
        /*0018*/ 	.byte	0x04, 0x17
        /*001a*/ 	.short	(.L_381 - .L_380)
.L_380:
        /*001c*/ 	.word	0x00000000
        /*0020*/ 	.short	0x000a
        /*0022*/ 	.short	0x0034
        /*0024*/ 	.byte	0x00, 0xf0, 0x11, 0x00


	//----- nvinfo : EIATTR_KPARAM_INFO
	.align		4
.L_381:
        /*0028*/ 	.byte	0x04, 0x17
        /*002a*/ 	.short	(.L_383 - .L_382)
.L_382:
        /*002c*/ 	.word	0x00000000
        /*0030*/ 	.short	0x0009
        /*0032*/ 	.short	0x0030
        /*0034*/ 	.byte	0x00, 0xf0, 0x11, 0x00


	//----- nvinfo : EIATTR_KPARAM_INFO
	.align		4
.L_383:
        /*0038*/ 	.byte	0x04, 0x17
        /*003a*/ 	.short	(.L_385 - .L_384)
.L_384:
        /*003c*/ 	.word	0x00000000
        /*0040*/ 	.short	0x0008
        /*0042*/ 	.short	0x002c
        /*0044*/ 	.byte	0x00, 0xf0, 0x11, 0x00


	//----- nvinfo : EIATTR_KPARAM_INFO
	.align		4
.L_385:
        /*0048*/ 	.byte	0x04, 0x17
        /*004a*/ 	.short	(.L_387 - .L_386)
.L_386:
        /*004c*/ 	.word	0x00000000
        /*0050*/ 	.short	0x0007
        /*0052*/ 	.short	0x0028
        /*0054*/ 	.byte	0x00, 0xf0, 0x11, 0x00


	//----- nvinfo : EIATTR_KPARAM_INFO
	.align		4
.L_387:
        /*0058*/ 	.byte	0x04, 0x17
        /*005a*/ 	.short	(.L_389 - .L_388)
.L_388:
        /*005c*/ 	.word	0x00000000
        /*0060*/ 	.short	0x0006
        /*0062*/ 	.short	0x0024
        /*0064*/ 	.byte	0x00, 0xf0, 0x11, 0x00


	//----- nvinfo : EIATTR_KPARAM_INFO
	.align		4
.L_389:
        /*0068*/ 	.byte	0x04, 0x17
        /*006a*/ 	.short	(.L_391 - .L_390)
.L_390:
        /*006c*/ 	.word	0x00000000
        /*0070*/ 	.short	0x0005
        /*0072*/ 	.short	0x0020
        /*0074*/ 	.byte	0x00, 0xf0, 0x11, 0x00


	//----- nvinfo : EIATTR_KPARAM_INFO
	.align		4
.L_391:
        /*0078*/ 	.byte	0x04, 0x17
        /*007a*/ 	.short	(.L_393 - .L_392)
.L_392:
        /*007c*/ 	.word	0x00000000
        /*0080*/ 	.short	0x0004
        /*0082*/ 	.short	0x001c
        /*0084*/ 	.byte	0x00, 0xf0, 0x11, 0x00


	//----- nvinfo : EIATTR_KPARAM_INFO
	.align		4
.L_393:
        /*0088*/ 	.byte	0x04, 0x17
        /*008a*/ 	.short	(.L_395 - .L_394)
.L_394:
        /*008c*/ 	.word	0x00000000
        /*0090*/ 	.short	0x0003
        /*0092*/ 	.short	0x0018
        /*0094*/ 	.byte	0x00, 0xf0, 0x11, 0x00


	//----- nvinfo : EIATTR_KPARAM_INFO
	.align		4
.L_395:
        /*0098*/ 	.byte	0x04, 0x17
        /*009a*/ 	.short	(.L_397 - .L_396)
.L_396:
        /*009c*/ 	.word	0x00000000
        /*00a0*/ 	.short	0x0002
        /*00a2*/ 	.short	0x0010
        /*00a4*/ 	.byte	0x00, 0xf5, 0x21, 0x00


	//----- nvinfo : EIATTR_KPARAM_INFO
	.align		4
.L_397:
        /*00a8*/ 	.byte	0x04, 0x17
        /*00aa*/ 	.short	(.L_399 - .L_398)
.L_398:
        /*00ac*/ 	.word	0x00000000
        /*00b0*/ 	.short	0x0001
        /*00b2*/ 	.short	0x0008
        /*00b4*/ 	.byte	0x00, 0xf5, 0x21, 0x00


	//----- nvinfo : EIATTR_KPARAM_INFO
	.align		4
.L_399:
        /*00b8*/ 	.byte	0x04, 0x17
        /*00ba*/ 	.short	(.L_401 - .L_400)
.L_400:
        /*00bc*/ 	.word	0x00000000
        /*00c0*/ 	.short	0x0000
        /*00c2*/ 	.short	0x0000
        /*00c4*/ 	.byte	0x00, 0xf5, 0x21, 0x00


	//----- nvinfo : EIATTR_SPARSE_MMA_MASK
	.align		4
.L_401:
        /*00c8*/ 	.byte	0x03, 0x50
        /*00ca*/ 	.short	0x0000


	//----- nvinfo : EIATTR_MAXREG_COUNT
	.align		4
        /*00cc*/ 	.byte	0x03, 0x1b
        /*00ce*/ 	.short	0x00ff


	//----- nvinfo : EIATTR_NUM_BARRIERS
	.align		4
        /*00d0*/ 	.byte	0x02, 0x4c
        /*00d2*/ 	.byte	0x01
	.zero		1


	//----- nvinfo : EIATTR_MERCURY_ISA_VERSION
	.align		4
        /*00d4*/ 	.byte	0x03, 0x5f
        /*00d6*/ 	.short	0x0101


	//----- nvinfo : EIATTR_VRC_CTA_INIT_COUNT
	.align		4
        /*00d8*/ 	.byte	0x02, 0x4a
	.zero		1
	.zero		1


	//----- nvinfo : EIATTR_EXIT_INSTR_OFFSETS
	.align		4
        /*00dc*/ 	.byte	0x04, 0x1c
        /*00de*/ 	.short	(.L_403 - .L_402)


	//   ....[0]....
.L_402:
        /*00e0*/ 	.word	0x00000050


	//   ....[1]....
        /*00e4*/ 	.word	0x000027e0


	//   ....[2]....
        /*00e8*/ 	.word	0x00003090


	//----- nvinfo : EIATTR_CRS_STACK_SIZE
	.align		4
.L_403:
        /*00ec*/ 	.byte	0x04, 0x1e
        /*00ee*/ 	.short	(.L_405 - .L_404)
.L_404:
        /*00f0*/ 	.word	0x00000000


	//----- nvinfo : EIATTR_CBANK_PARAM_SIZE
	.align		4
.L_405:
        /*00f4*/ 	.byte	0x03, 0x19
        /*00f6*/ 	.short	0x003c


	//----- nvinfo : EIATTR_PARAM_CBANK
	.align		4
        /*00f8*/ 	.byte	0x04, 0x0a
        /*00fa*/ 	.short	(.L_407 - .L_406)
	.align		4
.L_406:
        /*00fc*/ 	.word	index@(.nv.constant0.matmul_batched_bf16)
        /*0100*/ 	.short	0x0380
        /*0102*/ 	.short	0x003c


	//----- nvinfo : EIATTR_SW_WAR
	.align		4
.L_407:
        /*0104*/ 	.byte	0x04, 0x36
        /*0106*/ 	.short	(.L_409 - .L_408)
.L_408:
        /*0108*/ 	.word	0x00000008
.L_409:


//--------------------- .nv.info.matmul_bf16      --------------------------
	.section	.nv.info.matmul_bf16,"",@"SHT_CUDA_INFO"
	.sectionflags	@""
	.align	4


	//----- nvinfo : EIATTR_CUDA_API_VERSION
	.align		4
        /*0000*/ 	.byte	0x04, 0x37
        /*0002*/ 	.short	(.L_411 - .L_410)
.L_410:
        /*0004*/ 	.word	0x00000082


	//----- nvinfo : EIATTR_KPARAM_INFO
	.align		4
.L_411:
        /*0008*/ 	.byte	0x04, 0x17
        /*000a*/ 	.short	(.L_413 - .L_412)
.L_412:
        /*000c*/ 	.word	0x00000000
        /*0010*/ 	.short	0x000a
        /*0012*/ 	.short	0x0034
        /*0014*/ 	.byte	0x00, 0xf0, 0x11, 0x00


	//----- nvinfo : EIATTR_KPARAM_INFO
	.align		4
.L_413:
        /*0018*/ 	.byte	0x04, 0x17
        /*001a*/ 	.short	(.L_415 - .L_414)
.L_414:
        /*001c*/ 	.word	0x00000000
        /*0020*/ 	.short	0x0009
        /*0022*/ 	.short	0x0030
        /*0024*/ 	.byte	0x00, 0xf0, 0x11, 0x00


	//----- nvinfo : EIATTR_KPARAM_INFO
	.align		4
.L_415:
        /*0028*/ 	.byte	0x04, 0x17
        /*002a*/ 	.short	(.L_417 - .L_416)
.L_416:
        /*002c*/ 	.word	0x00000000
        /*0030*/ 	.short	0x0008
        /*0032*/ 	.short	0x002c
        /*0034*/ 	.byte	0x00, 0xf0, 0x11, 0x00


	//----- nvinfo : EIATTR_KPARAM_INFO
	.align		4
.L_417:
        /*0038*/ 	.byte	0x04, 0x17
        /*003a*/ 	.short	(.L_419 - .L_418)
.L_418:
        /*003c*/ 	.word	0x00000000
        /*0040*/ 	.short	0x0007
        /*0042*/ 	.short	0x0028
        /*0044*/ 	.byte	0x00, 0xf0, 0x11, 0x00


	//----- nvinfo : EIATTR_KPARAM_INFO
	.align		4
.L_419:
        /*0048*/ 	.byte	0x04, 0x17
        /*004a*/ 	.short	(.L_421 - .L_420)
.L_420:
        /*004c*/ 	.word	0x00000000
        /*0050*/ 	.short	0x0006
        /*0052*/ 	.short	0x0024
        /*0054*/ 	.byte	0x00, 0xf0, 0x11, 0x00


	//----- nvinfo : EIATTR_KPARAM_INFO
	.align		4
.L_421:
        /*0058*/ 	.byte	0x04, 0x17
        /*005a*/ 	.short	(.L_423 - .L_422)
.L_422:
        /*005c*/ 	.word	0x00000000
        /*0060*/ 	.short	0x0005
        /*0062*/ 	.short	0x0020
        /*0064*/ 	.byte	0x00, 0xf0, 0x11, 0x00


	//----- nvinfo : EIATTR_KPARAM_INFO
	.align		4
.L_423:
        /*0068*/ 	.byte	0x04, 0x17
        /*006a*/ 	.short	(.L_425 - .L_424)
.L_424:
        /*006c*/ 	.word	0x00000000
        /*0070*/ 	.short	0x0004
        /*0072*/ 	.short	0x001c
        /*0074*/ 	.byte	0x00, 0xf0, 0x11, 0x00


	//----- nvinfo : EIATTR_KPARAM_INFO
	.align		4
.L_425:
        /*0078*/ 	.byte	0x04, 0x17
        /*007a*/ 	.short	(.L_427 - .L_426)
.L_426:
        /*007c*/ 	.word	0x00000000
        /*0080*/ 	.short	0x0003
        /*0082*/ 	.short	0x0018
        /*0084*/ 	.byte	0x00, 0xf0, 0x11, 0x00


	//----- nvinfo : EIATTR_KPARAM_INFO
	.align		4
.L_427:
        /*0088*/ 	.byte	0x04, 0x17
        /*008a*/ 	.short	(.L_429 - .L_428)
.L_428:
        /*008c*/ 	.word	0x00000000
        /*0090*/ 	.short	0x0002
        /*0092*/ 	.short	0x0010
        /*0094*/ 	.byte	0x00, 0xf5, 0x21, 0x00


	//----- nvinfo : EIATTR_KPARAM_INFO
	.align		4
.L_429:
        /*0098*/ 	.byte	0x04, 0x17
        /*009a*/ 	.short	(.L_431 - .L_430)
.L_430:
        /*009c*/ 	.word	0x00000000
        /*00a0*/ 	.short	0x0001
        /*00a2*/ 	.short	0x0008
        /*00a4*/ 	.byte	0x00, 0xf5, 0x21, 0x00


	//----- nvinfo : EIATTR_KPARAM_INFO
	.align		4
.L_431:
        /*00a8*/ 	.byte	0x04, 0x17
        /*00aa*/ 	.short	(.L_433 - .L_432)
.L_432:
        /*00ac*/ 	.word	0x00000000
        /*00b0*/ 	.short	0x0000
        /*00b2*/ 	.short	0x0000
        /*00b4*/ 	.byte	0x00, 0xf5, 0x21, 0x00


	//----- nvinfo : EIATTR_SPARSE_MMA_MASK
	.align		4
.L_433:
        /*00b8*/ 	.byte	0x03, 0x50
        /*00ba*/ 	.short	0x0000


	//----- nvinfo : EIATTR_MAXREG_COUNT
	.align		4
        /*00bc*/ 	.byte	0x03, 0x1b
        /*00be*/ 	.short	0x00ff


	//----- nvinfo : EIATTR_NUM_BARRIERS
	.align		4
        /*00c0*/ 	.byte	0x02, 0x4c
        /*00c2*/ 	.byte	0x01
	.zero		1


	//----- nvinfo : EIATTR_MERCURY_ISA_VERSION
	.align		4
        /*00c4*/ 	.byte	0x03, 0x5f
        /*00c6*/ 	.short	0x0101


	//----- nvinfo : EIATTR_VRC_CTA_INIT_COUNT
	.align		4
        /*00c8*/ 	.byte	0x02, 0x4a
	.zero		1
	.zero		1


	//----- nvinfo : EIATTR_EXIT_INSTR_OFFSETS
	.align		4
        /*00cc*/ 	.byte	0x04, 0x1c
        /*00ce*/ 	.short	(.L_435 - .L_434)


	//   ....[0]....
.L_434:
        /*00d0*/ 	.word	0x000026a0


	//   ....[1]....
        /*00d4*/ 	.word	0x00003c50


	//----- nvinfo : EIATTR_CRS_STACK_SIZE
	.align		4
.L_435:
        /*00d8*/ 	.byte	0x04, 0x1e
        /*00da*/ 	.short	(.L_437 - .L_436)
.L_436:
        /*00dc*/ 	.word	0x00000000


	//----- nvinfo : EIATTR_CBANK_PARAM_SIZE
	.align		4
.L_437:
        /*00e0*/ 	.byte	0x03, 0x19
        /*00e2*/ 	.short	0x0038


	//----- nvinfo : EIATTR_PARAM_CBANK
	.align		4
        /*00e4*/ 	.byte	0x04, 0x0a
        /*00e6*/ 	.short	(.L_439 - .L_438)
	.align		4
.L_438:
        /*00e8*/ 	.word	index@(.nv.constant0.matmul_bf16)
        /*00ec*/ 	.short	0x0380
        /*00ee*/ 	.short	0x0038


	//----- nvinfo : EIATTR_SW_WAR
	.align		4
.L_439:
        /*00f0*/ 	.byte	0x04, 0x36
        /*00f2*/ 	.short	(.L_441 - .L_440)
.L_440:
        /*00f4*/ 	.word	0x00000008
.L_441:


//--------------------- .nv.info.matmul_batched_f16 --------------------------
	.section	.nv.info.matmul_batched_f16,"",@"SHT_CUDA_INFO"
	.sectionflags	@""
	.align	4


	//----- nvinfo : EIATTR_CUDA_API_VERSION
	.align		4
        /*0000*/ 	.byte	0x04, 0x37
        /*0002*/ 	.short	(.L_443 - .L_442)
.L_442:
        /*0004*/ 	.word	0x00000082


	//----- nvinfo : EIATTR_KPARAM_INFO
	.align		4
.L_443:
        /*0008*/ 	.byte	0x04, 0x17
        /*000a*/ 	.short	(.L_445 - .L_444)
.L_444:
        /*000c*/ 	.word	0x00000000
        /*0010*/ 	.short	0x000b
        /*0012*/ 	.short	0x0038
        /*0014*/ 	.byte	0x00, 0xf0, 0x11, 0x00


	//----- nvinfo : EIATTR_KPARAM_INFO
	.align		4
.L_445:
        /*0018*/ 	.byte	0x04, 0x17
        /*001a*/ 	.short	(.L_447 - .L_446)
.L_446:
        /*001c*/ 	.word	0x00000000
        /*0020*/ 	.short	0x000a
        /*0022*/ 	.short	0x0034
        /*0024*/ 	.byte	0x00, 0xf0, 0x11, 0x00


	//----- nvinfo : EIATTR_KPARAM_INFO
	.align		4
.L_447:
        /*0028*/ 	.byte	0x04, 0x17
        /*002a*/ 	.short	(.L_449 - .L_448)
.L_448:
        /*002c*/ 	.word	0x00000000
        /*0030*/ 	.short	0x0009
        /*0032*/ 	.short	0x0030
        /*0034*/ 	.byte	0x00, 0xf0, 0x11, 0x00


	//----- nvinfo : EIATTR_KPARAM_INFO
	.align		4
.L_449:
        /*0038*/ 	.byte	0x04, 0x17
        /*003a*/ 	.short	(.L_451 - .L_450)
.L_450:
        /*003c*/ 	.word	0x00000000
        /*0040*/ 	.short	0x0008
        /*0042*/ 	.short	0x002c
        /*0044*/ 	.byte	0x00, 0xf0, 0x11, 0x00


	//----- nvinfo : EIATTR_KPARAM_INFO
	.align		4
.L_451:
        /*0048*/ 	.byte	0x04, 0x17
        /*004a*/ 	.short	(.L_453 - .L_452)
.L_452:
        /*004c*/ 	.word	0x00000000
        /*0050*/ 	.short	0x0007
        /*0052*/ 	.short	0x0028
        /*0054*/ 	.byte	0x00, 0xf0, 0x11, 0x00


	//----- nvinfo : EIATTR_KPARAM_INFO
	.align		4
.L_453:
        /*0058*/ 	.byte	0x04, 0x17
        /*005a*/ 	.short	(.L_455 - .L_454)
.L_454:
        /*005c*/ 	.word	0x00000000
        /*0060*/ 	.short	0x0006
        /*0062*/ 	.short	0x0024
        /*0064*/ 	.byte	0x00, 0xf0, 0x11, 0x00


	//----- nvinfo : EIATTR_KPARAM_INFO
	.align		4
.L_455:
        /*0068*/ 	.byte	0x04, 0x17
        /*006a*/ 	.short	(.L_457 - .L_456)
.L_456:
        /*006c*/ 	.word	0x00000000
        /*0070*/ 	.short	0x0005
        /*0072*/ 	.short	0x0020
        /*0074*/ 	.byte	0x00, 0xf0, 0x11, 0x00


	//----- nvinfo : EIATTR_KPARAM_INFO
	.align		4
.L_457:
        /*0078*/ 	.byte	0x04, 0x17
        /*007a*/ 	.short	(.L_459 - .L_458)
.L_458:
        /*007c*/ 	.word	0x00000000
        /*0080*/ 	.short	0x0004
        /*0082*/ 	.short	0x001c
        /*0084*/ 	.byte	0x00, 0xf0, 0x11, 0x00


	//----- nvinfo : EIATTR_KPARAM_INFO
	.align		4
.L_459:
        /*0088*/ 	.byte	0x04, 0x17
        /*008a*/ 	.short	(.L_461 - .L_460)
.L_460:
        /*008c*/ 	.word	0x00000000
        /*0090*/ 	.short	0x0003
        /*0092*/ 	.short	0x0018
        /*0094*/ 	.byte	0x00, 0xf0, 0x11, 0x00


	//----- nvinfo : EIATTR_KPARAM_INFO
	.align		4
.L_461:
        /*0098*/ 	.byte	0x04, 0x17
        /*009a*/ 	.short	(.L_463 - .L_462)
.L_462:
        /*009c*/ 	.word	0x00000000
        /*00a0*/ 	.short	0x0002
        /*00a2*/ 	.short	0x0010
        /*00a4*/ 	.byte	0x00, 0xf5, 0x21, 0x00


	//----- nvinfo : EIATTR_KPARAM_INFO
	.align		4
.L_463:
        /*00a8*/ 	.byte	0x04, 0x17
        /*00aa*/ 	.short	(.L_465 - .L_464)
.L_464:
        /*00ac*/ 	.word	0x00000000
        /*00b0*/ 	.short	0x0001
        /*00b2*/ 	.short	0x0008
        /*00b4*/ 	.byte	0x00, 0xf5, 0x21, 0x00


	//----- nvinfo : EIATTR_KPARAM_INFO
	.align		4
.L_465:
        /*00b8*/ 	.byte	0x04, 0x17
        /*00ba*/ 	.short	(.L_467 - .L_466)
.L_466:
        /*00bc*/ 	.word	0x00000000
        /*00c0*/ 	.short	0x0000
        /*00c2*/ 	.short	0x0000
        /*00c4*/ 	.byte	0x00, 0xf5, 0x21, 0x00


	//----- nvinfo : EIATTR_SPARSE_MMA_MASK
	.align		4
.L_467:
        /*00c8*/ 	.byte	0x03, 0x50
        /*00ca*/ 	.short	0x0000


	//----- nvinfo : EIATTR_MAXREG_COUNT
	.align		4
        /*00cc*/ 	.byte	0x03, 0x1b
        /*00ce*/ 	.short	0x00ff


	//----- nvinfo : EIATTR_NUM_BARRIERS
	.align		4
        /*00d0*/ 	.byte	0x02, 0x4c
        /*00d2*/ 	.byte	0x01
	.zero		1


	//----- nvinfo : EIATTR_MERCURY_ISA_VERSION
	.align		4
        /*00d4*/ 	.byte	0x03, 0x5f
        /*00d6*/ 	.short	0x0101


	//----- nvinfo : EIATTR_VRC_CTA_INIT_COUNT
	.align		4
        /*00d8*/ 	.byte	0x02, 0x4a
	.zero		1
	.zero		1


	//----- nvinfo : EIATTR_EXIT_INSTR_OFFSETS
	.align		4
        /*00dc*/ 	.byte	0x04, 0x1c
        /*00de*/ 	.short	(.L_469 - .L_468)


	//   ....[0]....
.L_468:
        /*00e0*/ 	.word	0x00000050


	//   ....[1]....
        /*00e4*/ 	.word	0x000027e0


	//   ....[2]....
        /*00e8*/ 	.word	0x00003090


	//----- nvinfo : EIATTR_CRS_STACK_SIZE
	.align		4
.L_469:
        /*00ec*/ 	.byte	0x04, 0x1e
        /*00ee*/ 	.short	(.L_471 - .L_470)
.L_470:
        /*00f0*/ 	.word	0x00000000


	//----- nvinfo : EIATTR_CBANK_PARAM_SIZE
	.align		4
.L_471:
        /*00f4*/ 	.byte	0x03, 0x19
        /*00f6*/ 	.short	0x003c


	//----- nvinfo : EIATTR_PARAM_CBANK
	.align		4
        /*00f8*/ 	.byte	0x04, 0x0a
        /*00fa*/ 	.short	(.L_473 - .L_472)
	.align		4
.L_472:
        /*00fc*/ 	.word	index@(.nv.constant0.matmul_batched_f16)
        /*0100*/ 	.short	0x0380
        /*0102*/ 	.short	0x003c


	//----- nvinfo : EIATTR_SW_WAR
	.align		4
.L_473:
        /*0104*/ 	.byte	0x04, 0x36
        /*0106*/ 	.short	(.L_475 - .L_474)
.L_474:
        /*0108*/ 	.word	0x00000008
.L_475:


//--------------------- .nv.info.matmul_f16       --------------------------
	.section	.nv.info.matmul_f16,"",@"SHT_CUDA_INFO"
	.sectionflags	@""
	.align	4


	//----- nvinfo : EIATTR_CUDA_API_VERSION
	.align		4
        /*0000*/ 	.byte	0x04, 0x37
        /*0002*/ 	.short	(.L_477 - .L_476)
.L_476:
        /*0004*/ 	.word	0x00000082


	//----- nvinfo : EIATTR_KPARAM_INFO
	.align		4
.L_477:
        /*0008*/ 	.byte	0x04, 0x17
        /*000a*/ 	.short	(.L_479 - .L_478)
.L_478:
        /*000c*/ 	.word	0x00000000
        /*0010*/ 	.short	0x000a
        /*0012*/ 	.short	0x0034
        /*0014*/ 	.byte	0x00, 0xf0, 0x11, 0x00


	//----- nvinfo : EIATTR_KPARAM_INFO
	.align		4
.L_479:
        /*0018*/ 	.byte	0x04, 0x17
        /*001a*/ 	.short	(.L_481 - .L_480)
.L_480:
        /*001c*/ 	.word	0x00000000
        /*0020*/ 	.short	0x0009
        /*0022*/ 	.short	0x0030
        /*0024*/ 	.byte	0x00, 0xf0, 0x11, 0x00


	//----- nvinfo : EIATTR_KPARAM_INFO
	.align		4
.L_481:
        /*0028*/ 	.byte	0x04, 0x17
        /*002a*/ 	.short	(.L_483 - .L_482)
.L_482:
        /*002c*/ 	.word	0x00000000
        /*0030*/ 	.short	0x0008
        /*0032*/ 	.short	0x002c
        /*0034*/ 	.byte	0x00, 0xf0, 0x11, 0x00


	//----- nvinfo : EIATTR_KPARAM_INFO
	.align		4
.L_483:
        /*0038*/ 	.byte	0x04, 0x17
        /*003a*/ 	.short	(.L_485 - .L_484)
.L_484:
        /*003c*/ 	.word	0x00000000
        /*0040*/ 	.short	0x0007
        /*0042*/ 	.short	0x0028
        /*0044*/ 	.byte	0x00, 0xf0, 0x11, 0x00


	//----- nvinfo : EIATTR_KPARAM_INFO
	.align		4
.L_485:
        /*0048*/ 	.byte	0x04, 0x17
        /*004a*/ 	.short	(.L_487 - .L_486)
.L_486:
        /*004c*/ 	.word	0x00000000
        /*0050*/ 	.short	0x0006
        /*0052*/ 	.short	0x0024
        /*0054*/ 	.byte	0x00, 0xf0, 0x11, 0x00


	//----- nvinfo : EIATTR_KPARAM_INFO
	.align		4
.L_487:
        /*0058*/ 	.byte	0x04, 0x17
        /*005a*/ 	.short	(.L_489 - .L_488)
.L_488:
        /*005c*/ 	.word	0x00000000
        /*0060*/ 	.short	0x0005
        /*0062*/ 	.short	0x0020
        /*0064*/ 	.byte	0x00, 0xf0, 0x11, 0x00


	//----- nvinfo : EIATTR_KPARAM_INFO
	.align		4
.L_489:
        /*0068*/ 	.byte	0x04, 0x17
        /*006a*/ 	.short	(.L_491 - .L_490)
.L_490:
        /*006c*/ 	.word	0x00000000
        /*0070*/ 	.short	0x0004
        /*0072*/ 	.short	0x001c
        /*0074*/ 	.byte	0x00, 0xf0, 0x11, 0x00


	//----- nvinfo : EIATTR_KPARAM_INFO
	.align		4
.L_491:
        /*0078*/ 	.byte	0x04, 0x17
        /*007a*/ 	.short	(.L_493 - .L_492)
.L_492:
        /*007c*/ 	.word	0x00000000
        /*0080*/ 	.short	0x0003
        /*0082*/ 	.short	0x0018
        /*0084*/ 	.byte	0x00, 0xf0, 0x11, 0x00


	//----- nvinfo : EIATTR_KPARAM_INFO
	.align		4
.L_493:
        /*0088*/ 	.byte	0x04, 0x17
        /*008a*/ 	.short	(.L_495 - .L_494)
.L_494:
        /*008c*/ 	.word	0x00000000
        /*0090*/ 	.short	0x0002
        /*0092*/ 	.short	0x0010
        /*0094*/ 	.byte	0x00, 0xf5, 0x21, 0x00


	//----- nvinfo : EIATTR_KPARAM_INFO
	.align		4
.L_495:
        /*0098*/ 	.byte	0x04, 0x17
        /*009a*/ 	.short	(.L_497 - .L_496)
.L_496:
        /*009c*/ 	.word	0x00000000
        /*00a0*/ 	.short	0x0001
        /*00a2*/ 	.short	0x0008
        /*00a4*/ 	.byte	0x00, 0xf5, 0x21, 0x00


	//----- nvinfo : EIATTR_KPARAM_INFO
	.align		4
.L_497:
        /*00a8*/ 	.byte	0x04, 0x17
        /*00aa*/ 	.short	(.L_499 - .L_498)
.L_498:
        /*00ac*/ 	.word	0x00000000
        /*00b0*/ 	.short	0x0000
        /*00b2*/ 	.short	0x0000
        /*00b4*/ 	.byte	0x00, 0xf5, 0x21, 0x00


	//----- nvinfo : EIATTR_SPARSE_MMA_MASK
	.align		4
.L_499:
        /*00b8*/ 	.byte	0x03, 0x50
        /*00ba*/ 	.short	0x0000


	//----- nvinfo : EIATTR_MAXREG_COUNT
	.align		4
        /*00bc*/ 	.byte	0x03, 0x1b
        /*00be*/ 	.short	0x00ff


	//----- nvinfo : EIATTR_NUM_BARRIERS
	.align		4
        /*00c0*/ 	.byte	0x02, 0x4c
        /*00c2*/ 	.byte	0x01
	.zero		1


	//----- nvinfo : EIATTR_MERCURY_ISA_VERSION
	.align		4
        /*00c4*/ 	.byte	0x03, 0x5f
        /*00c6*/ 	.short	0x0101


	//----- nvinfo : EIATTR_VRC_CTA_INIT_COUNT
	.align		4
        /*00c8*/ 	.byte	0x02, 0x4a
	.zero		1
	.zero		1


	//----- nvinfo : EIATTR_EXIT_INSTR_OFFSETS
	.align		4
        /*00cc*/ 	.byte	0x04, 0x1c
        /*00ce*/ 	.short	(.L_501 - .L_500)


	//   ....[0]....
.L_500:
        /*00d0*/ 	.word	0x000026a0


	//   ....[1]....
        /*00d4*/ 	.word	0x00003c50


	//----- nvinfo : EIATTR_CRS_STACK_SIZE
	.align		4
.L_501:
        /*00d8*/ 	.byte	0x04, 0x1e
        /*00da*/ 	.short	(.L_503 - .L_502)
.L_502:
        /*00dc*/ 	.word	0x00000000


	//----- nvinfo : EIATTR_CBANK_PARAM_SIZE
	.align		4
.L_503:
        /*00e0*/ 	.byte	0x03, 0x19
        /*00e2*/ 	.short	0x0038


	//----- nvinfo : EIATTR_PARAM_CBANK
	.align		4
        /*00e4*/ 	.byte	0x04, 0x0a
        /*00e6*/ 	.short	(.L_505 - .L_504)
	.align		4
.L_504:
        /*00e8*/ 	.word	index@(.nv.constant0.matmul_f16)
        /*00ec*/ 	.short	0x0380
        /*00ee*/ 	.short	0x0038


	//----- nvinfo : EIATTR_SW_WAR
	.align		4
.L_505:
        /*00f0*/ 	.byte	0x04, 0x36
        /*00f2*/ 	.short	(.L_507 - .L_506)
.L_506:
        /*00f4*/ 	.word	0x00000008
.L_507:


//--------------------- .nv.info.matmul_batched_f64 --------------------------
	.section	.nv.info.matmul_batched_f64,"",@"SHT_CUDA_INFO"
	.sectionflags	@""
	.align	4


	//----- nvinfo : EIATTR_CUDA_API_VERSION
	.align		4
        /*0000*/ 	.byte	0x04, 0x37
        /*0002*/ 	.short	(.L_509 - .L_508)
.L_508:
        /*0004*/ 	.word	0x00000082


	//----- nvinfo : EIATTR_KPARAM_INFO
	.align		4
.L_509:
        /*0008*/ 	.byte	0x04, 0x17
        /*000a*/ 	.short	(.L_511 - .L_510)
.L_510:
        /*000c*/ 	.word	0x00000000
        /*0010*/ 	.short	0x000b
        /*0012*/ 	.short	0x0038
        /*0014*/ 	.byte	0x00, 0xf0, 0x11, 0x00


	//----- nvinfo : EIATTR_KPARAM_INFO
	.align		4
.L_511:
        /*0018*/ 	.byte	0x04, 0x17
        /*001a*/ 	.short	(.L_513 - .L_512)
.L_512:
        /*001c*/ 	.word	0x00000000
        /*0020*/ 	.short	0x000a
        /*0022*/ 	.short	0x0034
        /*0024*/ 	.byte	0x00, 0xf0, 0x11, 0x00


	//----- nvinfo : EIATTR_KPARAM_INFO
	.align		4
.L_513:
        /*0028*/ 	.byte	0x04, 0x17
        /*002a*/ 	.short	(.L_515 - .L_514)
.L_514:
        /*002c*/ 	.word	0x00000000
        /*0030*/ 	.short	0x0009
        /*0032*/ 	.short	0x0030
        /*0034*/ 	.byte	0x00, 0xf0, 0x11, 0x00


	//----- nvinfo : EIATTR_KPARAM_INFO
	.align		4
.L_515:
        /*0038*/ 	.byte	0x04, 0x17
        /*003a*/ 	.short	(.L_517 - .L_516)
.L_516:
        /*003c*/ 	.word	0x00000000
        /*0040*/ 	.short	0x0008
        /*0042*/ 	.short	0x002c
        /*0044*/ 	.byte	0x00, 0xf0, 0x11, 0x00


	//----- nvinfo : EIATTR_KPARAM_INFO
	.align		4
.L_517:
        /*0048*/ 	.byte	0x04, 0x17
        /*004a*/ 	.short	(.L_519 - .L_518)
.L_518:
        /*004c*/ 	.word	0x00000000
        /*0050*/ 	.short	0x0007
        /*0052*/ 	.short	0x0028
        /*0054*/ 	.byte	0x00, 0xf0, 0x11, 0x00


	//----- nvinfo : EIATTR_KPARAM_INFO
	.align		4
.L_519:
        /*0058*/ 	.byte	0x04, 0x17
        /*005a*/ 	.short	(.L_521 - .L_520)
.L_520:
        /*005c*/ 	.word	0x00000000
        /*0060*/ 	.short	0x0006
        /*0062*/ 	.short	0x0024
        /*0064*/ 	.byte	0x00, 0xf0, 0x11, 0x00


	//----- nvinfo : EIATTR_KPARAM_INFO
	.align		4
.L_521:
        /*0068*/ 	.byte	0x04, 0x17
        /*006a*/ 	.short	(.L_523 - .L_522)
.L_522:
        /*006c*/ 	.word	0x00000000
        /*0070*/ 	.short	0x0005
        /*0072*/ 	.short	0x0020
        /*0074*/ 	.byte	0x00, 0xf0, 0x11, 0x00


	//----- nvinfo : EIATTR_KPARAM_INFO
	.align		4
.L_523:
        /*0078*/ 	.byte	0x04, 0x17
        /*007a*/ 	.short	(.L_525 - .L_524)
.L_524:
        /*007c*/ 	.word	0x00000000
        /*0080*/ 	.short	0x0004
        /*0082*/ 	.short	0x001c
        /*0084*/ 	.byte	0x00, 0xf0, 0x11, 0x00


	//----- nvinfo : EIATTR_KPARAM_INFO
	.align		4
.L_525:
        /*0088*/ 	.byte	0x04, 0x17
        /*008a*/ 	.short	(.L_527 - .L_526)
.L_526:
        /*008c*/ 	.word	0x00000000
        /*0090*/ 	.short	0x0003
        /*0092*/ 	.short	0x0018
        /*0094*/ 	.byte	0x00, 0xf0, 0x11, 0x00


	//----- nvinfo : EIATTR_KPARAM_INFO
	.align		4
.L_527:
        /*0098*/ 	.byte	0x04, 0x17
        /*009a*/ 	.short	(.L_529 - .L_528)
.L_528:
        /*009c*/ 	.word	0x00000000
        /*00a0*/ 	.short	0x0002
        /*00a2*/ 	.short	0x0010
        /*00a4*/ 	.byte	0x00, 0xf5, 0x21, 0x00


	//----- nvinfo : EIATTR_KPARAM_INFO
	.align		4
.L_529:
        /*00a8*/ 	.byte	0x04, 0x17
        /*00aa*/ 	.short	(.L_531 - .L_530)
.L_530:
        /*00ac*/ 	.word	0x00000000
        /*00b0*/ 	.short	0x0001
        /*00b2*/ 	.short	0x0008
        /*00b4*/ 	.byte	0x00, 0xf5, 0x21, 0x00


	//----- nvinfo : EIATTR_KPARAM_INFO
	.align		4
.L_531:
        /*00b8*/ 	.byte	0x04, 0x17
        /*00ba*/ 	.short	(.L_533 - .L_532)
.L_532:
        /*00bc*/ 	.word	0x00000000
        /*00c0*/ 	.short	0x0000
        /*00c2*/ 	.short	0x0000
        /*00c4*/ 	.byte	0x00, 0xf5, 0x21, 0x00


	//----- nvinfo : EIATTR_SPARSE_MMA_MASK
	.align		4
.L_533:
        /*00c8*/ 	.byte	0x03, 0x50
        /*00ca*/ 	.short	0x0000


	//----- nvinfo : EIATTR_MAXREG_COUNT
	.align		4
        /*00cc*/ 	.byte	0x03, 0x1b
        /*00ce*/ 	.short	0x00ff


	//----- nvinfo : EIATTR_NUM_BARRIERS
	.align		4
        /*00d0*/ 	.byte	0x02, 0x4c
        /*00d2*/ 	.byte	0x01
	.zero		1


	//----- nvinfo : EIATTR_MERCURY_ISA_VERSION
	.align		4
        /*00d4*/ 	.byte	0x03, 0x5f
        /*00d6*/ 	.short	0x0101


	//----- nvinfo : EIATTR_VRC_CTA_INIT_COUNT
	.align		4
        /*00d8*/ 	.byte	0x02, 0x4a
	.zero		1
	.zero		1


	//----- nvinfo : EIATTR_EXIT_INSTR_OFFSETS
	.align		4
        /*00dc*/ 	.byte	0x04, 0x1c
        /*00de*/ 	.short	(.L_535 - .L_534)


	//   ....[0]....
.L_534:
        /*00e0*/ 	.word	0x00000050


	//   ....[1]....
        /*00e4*/ 	.word	0x00002b50


	//   ....[2]....
        /*00e8*/ 	.word	0x00004400


	//----- nvinfo : EIATTR_CRS_STACK_SIZE
	.align		4
.L_535:
        /*00ec*/ 	.byte	0x04, 0x1e
        /*00ee*/ 	.short	(.L_537 - .L_536)
.L_536:
        /*00f0*/ 	.word	0x00000000


	//----- nvinfo : EIATTR_CBANK_PARAM_SIZE
	.align		4
.L_537:
        /*00f4*/ 	.byte	0x03, 0x19
        /*00f6*/ 	.short	0x003c


	//----- nvinfo : EIATTR_PARAM_CBANK
	.align		4
        /*00f8*/ 	.byte	0x04, 0x0a
        /*00fa*/ 	.short	(.L_539 - .L_538)
	.align		4
.L_538:
        /*00fc*/ 	.word	index@(.nv.constant0.matmul_batched_f64)
        /*0100*/ 	.short	0x0380
        /*0102*/ 	.short	0x003c


	//----- nvinfo : EIATTR_SW_WAR
	.align		4
.L_539:
        /*0104*/ 	.byte	0x04, 0x36
        /*0106*/ 	.short	(.L_541 - .L_540)
.L_540:
        /*0108*/ 	.word	0x00000008
.L_541:


//--------------------- .nv.info.matmul_f64       --------------------------
	.section	.nv.info.matmul_f64,"",@"SHT_CUDA_INFO"
	.sectionflags	@""
	.align	4


	//----- nvinfo : EIATTR_CUDA_API_VERSION
	.align		4
        /*0000*/ 	.byte	0x04, 0x37
        /*0002*/ 	.short	(.L_543 - .L_542)
.L_542:
        /*0004*/ 	.word	0x00000082


	//----- nvinfo : EIATTR_KPARAM_INFO
	.align		4
.L_543:
        /*0008*/ 	.byte	0x04, 0x17
        /*000a*/ 	.short	(.L_545 - .L_544)
.L_544:
        /*000c*/ 	.word	0x00000000
        /*0010*/ 	.short	0x000a
        /*0012*/ 	.short	0x0034
        /*0014*/ 	.byte	0x00, 0xf0, 0x11, 0x00


	//----- nvinfo : EIATTR_KPARAM_INFO
	.align		4
.L_545:
        /*0018*/ 	.byte	0x04, 0x17
        /*001a*/ 	.short	(.L_547 - .L_546)
.L_546:
        /*001c*/ 	.word	0x00000000
        /*0020*/ 	.short	0x0009
        /*0022*/ 	.short	0x0030
        /*0024*/ 	.byte	0x00, 0xf0, 0x11, 0x00


	//----- nvinfo : EIATTR_KPARAM_INFO
	.align		4
.L_547:
        /*0028*/ 	.byte	0x04, 0x17
        /*002a*/ 	.short	(.L_549 - .L_548)
.L_548:
        /*002c*/ 	.word	0x00000000
        /*0030*/ 	.short	0x0008
        /*0032*/ 	.short	0x002c
        /*0034*/ 	.byte	0x00, 0xf0, 0x11, 0x00


	//----- nvinfo : EIATTR_KPARAM_INFO
	.align		4
.L_549:
        /*0038*/ 	.byte	0x04, 0x17
        /*003a*/ 	.short	(.L_551 - .L_550)
.L_550:
        /*003c*/ 	.word	0x00000000
        /*0040*/ 	.short	0x0007
        /*0042*/ 	.short	0x0028
        /*0044*/ 	.byte	0x00, 0xf0, 0x11, 0x00


	//----- nvinfo : EIATTR_KPARAM_INFO
	.align		4
.L_551:
        /*0048*/ 	.byte	0x04, 0x17
        /*004a*/ 	.short	(.L_553 - .L_552)
.L_552:
        /*004c*/ 	.word	0x00000000
        /*0050*/ 	.short	0x0006
        /*0052*/ 	.short	0x0024
        /*0054*/ 	.byte	0x00, 0xf0, 0x11, 0x00


	//----- nvinfo : EIATTR_KPARAM_INFO
	.align		4
.L_553:
        /*0058*/ 	.byte	0x04, 0x17
        /*005a*/ 	.short	(.L_555 - .L_554)
.L_554:
        /*005c*/ 	.word	0x00000000
        /*0060*/ 	.short	0x0005
        /*0062*/ 	.short	0x0020
        /*0064*/ 	.byte	0x00, 0xf0, 0x11, 0x00


	//----- nvinfo : EIATTR_KPARAM_INFO
	.align		4
.L_555:
        /*0068*/ 	.byte	0x04, 0x17
        /*006a*/ 	.short	(.L_557 - .L_556)
.L_556:
        /*006c*/ 	.word	0x00000000
        /*0070*/ 	.short	0x0004
        /*0072*/ 	.short	0x001c
        /*0074*/ 	.byte	0x00, 0xf0, 0x11, 0x00


	//----- nvinfo : EIATTR_KPARAM_INFO
	.align		4
.L_557:
        /*0078*/ 	.byte	0x04, 0x17
        /*007a*/ 	.short	(.L_559 - .L_558)
.L_558:
        /*007c*/ 	.word	0x00000000
        /*0080*/ 	.short	0x0003
        /*0082*/ 	.short	0x0018
        /*0084*/ 	.byte	0x00, 0xf0, 0x11, 0x00


	//----- nvinfo : EIATTR_KPARAM_INFO
	.align		4
.L_559:
        /*0088*/ 	.byte	0x04, 0x17
        /*008a*/ 	.short	(.L_561 - .L_560)
.L_560:
        /*008c*/ 	.word	0x00000000
        /*0090*/ 	.short	0x0002
        /*0092*/ 	.short	0x0010
        /*0094*/ 	.byte	0x00, 0xf5, 0x21, 0x00


	//----- nvinfo : EIATTR_KPARAM_INFO
	.align		4
.L_561:
        /*0098*/ 	.byte	0x04, 0x17
        /*009a*/ 	.short	(.L_563 - .L_562)
.L_562:
        /*009c*/ 	.word	0x00000000
        /*00a0*/ 	.short	0x0001
        /*00a2*/ 	.short	0x0008
        /*00a4*/ 	.byte	0x00, 0xf5, 0x21, 0x00


	//----- nvinfo : EIATTR_KPARAM_INFO
	.align		4
.L_563:
        /*00a8*/ 	.byte	0x04, 0x17
        /*00aa*/ 	.short	(.L_565 - .L_564)
.L_564:
        /*00ac*/ 	.word	0x00000000
        /*00b0*/ 	.short	0x0000
        /*00b2*/ 	.short	0x0000
        /*00b4*/ 	.byte	0x00, 0xf5, 0x21, 0x00


	//----- nvinfo : EIATTR_SPARSE_MMA_MASK
	.align		4
.L_565:
        /*00b8*/ 	.byte	0x03, 0x50
        /*00ba*/ 	.short	0x0000


	//----- nvinfo : EIATTR_MAXREG_COUNT
	.align		4
        /*00bc*/ 	.byte	0x03, 0x1b
        /*00be*/ 	.short	0x00ff


	//----- nvinfo : EIATTR_NUM_BARRIERS
	.align		4
        /*00c0*/ 	.byte	0x02, 0x4c
        /*00c2*/ 	.byte	0x01
	.zero		1


	//----- nvinfo : EIATTR_MERCURY_ISA_VERSION
	.align		4
        /*00c4*/ 	.byte	0x03, 0x5f
        /*00c6*/ 	.short	0x0101


	//----- nvinfo : EIATTR_VRC_CTA_INIT_COUNT
	.align		4
        /*00c8*/ 	.byte	0x02, 0x4a
	.zero		1
	.zero		1


	//----- nvinfo : EIATTR_EXIT_INSTR_OFFSETS
	.align		4
        /*00cc*/ 	.byte	0x04, 0x1c
        /*00ce*/ 	.short	(.L_567 - .L_566)


	//   ....[0]....
.L_566:
        /*00d0*/ 	.word	0x00002b20


	//   ....[1]....
        /*00d4*/ 	.word	0x00003df0


	//----- nvinfo : EIATTR_CRS_STACK_SIZE
	.align		4
.L_567:
        /*00d8*/ 	.byte	0x04, 0x1e
        /*00da*/ 	.short	(.L_569 - .L_568)
.L_568:
        /*00dc*/ 	.word	0x00000000


	//----- nvinfo : EIATTR_CBANK_PARAM_SIZE
	.align		4
.L_569:
        /*00e0*/ 	.byte	0x03, 0x19
        /*00e2*/ 	.short	0x0038


	//----- nvinfo : EIATTR_PARAM_CBANK
	.align		4
        /*00e4*/ 	.byte	0x04, 0x0a
        /*00e6*/ 	.short	(.L_571 - .L_570)
	.align		4
.L_570:
        /*00e8*/ 	.word	index@(.nv.constant0.matmul_f64)
        /*00ec*/ 	.short	0x0380
        /*00ee*/ 	.short	0x0038


	//----- nvinfo : EIATTR_SW_WAR
	.align		4
.L_571:
        /*00f0*/ 	.byte	0x04, 0x36
        /*00f2*/ 	.short	(.L_573 - .L_572)
.L_572:
        /*00f4*/ 	.word	0x00000008
.L_573:


//--------------------- .nv.info.matmul_batched_f32 --------------------------
	.section	.nv.info.matmul_batched_f32,"",@"SHT_CUDA_INFO"
	.sectionflags	@""
	.align	4


	//----- nvinfo : EIATTR_CUDA_API_VERSION
	.align		4
        /*0000*/ 	.byte	0x04, 0x37
        /*0002*/ 	.short	(.L_575 - .L_574)
.L_574:
        /*0004*/ 	.word	0x00000082


	//----- nvinfo : EIATTR_KPARAM_INFO
	.align		4
.L_575:
        /*0008*/ 	.byte	0x04, 0x17
        /*000a*/ 	.short	(.L_577 - .L_576)
.L_576:
        /*000c*/ 	.word	0x00000000
        /*0010*/ 	.short	0x000b
        /*0012*/ 	.short	0x0038
        /*0014*/ 	.byte	0x00, 0xf0, 0x11, 0x00


	//----- nvinfo : EIATTR_KPARAM_INFO
	.align		4
.L_577:
        /*0018*/ 	.byte	0x04, 0x17
        /*001a*/ 	.short	(.L_579 - .L_578)
.L_578:
        /*001c*/ 	.word	0x00000000
        /*0020*/ 	.short	0x000a
        /*0022*/ 	.short	0x0034
        /*0024*/ 	.byte	0x00, 0xf0, 0x11, 0x00


	//----- nvinfo : EIATTR_KPARAM_INFO
	.align		4
.L_579:
        /*0028*/ 	.byte	0x04, 0x17
        /*002a*/ 	.short	(.L_581 - .L_580)
.L_580:
        /*002c*/ 	.word	0x00000000
        /*0030*/ 	.short	0x0009
        /*0032*/ 	.short	0x0030
        /*0034*/ 	.byte	0x00, 0xf0, 0x11, 0x00


	//----- nvinfo : EIATTR_KPARAM_INFO
	.align		4
.L_581:
        /*0038*/ 	.byte	0x04, 0x17
        /*003a*/ 	.short	(.L_583 - .L_582)
.L_582:
        /*003c*/ 	.word	0x00000000
        /*0040*/ 	.short	0x0008
        /*0042*/ 	.short	0x002c
        /*0044*/ 	.byte	0x00, 0xf0, 0x11, 0x00


	//----- nvinfo : EIATTR_KPARAM_INFO
	.align		4
.L_583:
        /*0048*/ 	.byte	0x04, 0x17
        /*004a*/ 	.short	(.L_585 - .L_584)
.L_584:
        /*004c*/ 	.word	0x00000000
        /*0050*/ 	.short	0x0007
        /*0052*/ 	.short	0x0028
        /*0054*/ 	.byte	0x00, 0xf0, 0x11, 0x00


	//----- nvinfo : EIATTR_KPARAM_INFO
	.align		4
.L_585:
        /*0058*/ 	.byte	0x04, 0x17
        /*005a*/ 	.short	(.L_587 - .L_586)
.L_586:
        /*005c*/ 	.word	0x00000000
        /*0060*/ 	.short	0x0006
        /*0062*/ 	.short	0x0024
        /*0064*/ 	.byte	0x00, 0xf0, 0x11, 0x00


	//----- nvinfo : EIATTR_KPARAM_INFO
	.align		4
.L_587:
        /*0068*/ 	.byte	0x04, 0x17
        /*006a*/ 	.short	(.L_589 - .L_588)
.L_588:
        /*006c*/ 	.word	0x00000000
        /*0070*/ 	.short	0x0005
        /*0072*/ 	.short	0x0020
        /*0074*/ 	.byte	0x00, 0xf0, 0x11, 0x00


	//----- nvinfo : EIATTR_KPARAM_INFO
	.align		4
.L_589:
        /*0078*/ 	.byte	0x04, 0x17
        /*007a*/ 	.short	(.L_591 - .L_590)
.L_590:
        /*007c*/ 	.word	0x00000000
        /*0080*/ 	.short	0x0004
        /*0082*/ 	.short	0x001c
        /*0084*/ 	.byte	0x00, 0xf0, 0x11, 0x00


	//----- nvinfo : EIATTR_KPARAM_INFO
	.align		4
.L_591:
        /*0088*/ 	.byte	0x04, 0x17
        /*008a*/ 	.short	(.L_593 - .L_592)
.L_592:
        /*008c*/ 	.word	0x00000000
        /*0090*/ 	.short	0x0003
        /*0092*/ 	.short	0x0018
        /*0094*/ 	.byte	0x00, 0xf0, 0x11, 0x00


	//----- nvinfo : EIATTR_KPARAM_INFO
	.align		4
.L_593:
        /*0098*/ 	.byte	0x04, 0x17
        /*009a*/ 	.short	(.L_595 - .L_594)
.L_594:
        /*009c*/ 	.word	0x00000000
        /*00a0*/ 	.short	0x0002
        /*00a2*/ 	.short	0x0010
        /*00a4*/ 	.byte	0x00, 0xf5, 0x21, 0x00


	//----- nvinfo : EIATTR_KPARAM_INFO
	.align		4
.L_595:
        /*00a8*/ 	.byte	0x04, 0x17
        /*00aa*/ 	.short	(.L_597 - .L_596)
.L_596:
        /*00ac*/ 	.word	0x00000000
        /*00b0*/ 	.short	0x0001
        /*00b2*/ 	.short	0x0008
        /*00b4*/ 	.byte	0x00, 0xf5, 0x21, 0x00


	//----- nvinfo : EIATTR_KPARAM_INFO
	.align		4
.L_597:
        /*00b8*/ 	.byte	0x04, 0x17
        /*00ba*/ 	.short	(.L_599 - .L_598)
.L_598:
        /*00bc*/ 	.word	0x00000000
        /*00c0*/ 	.short	0x0000
        /*00c2*/ 	.short	0x0000
        /*00c4*/ 	.byte	0x00, 0xf5, 0x21, 0x00


	//----- nvinfo : EIATTR_SPARSE_MMA_MASK
	.align		4
.L_599:
        /*00c8*/ 	.byte	0x03, 0x50
        /*00ca*/ 	.short	0x0000


	//----- nvinfo : EIATTR_MAXREG_COUNT
	.align		4
        /*00cc*/ 	.byte	0x03, 0x1b
        /*00ce*/ 	.short	0x00ff


	//----- nvinfo : EIATTR_NUM_BARRIERS
	.align		4
        /*00d0*/ 	.byte	0x02, 0x4c
        /*00d2*/ 	.byte	0x01
	.zero		1


	//----- nvinfo : EIATTR_MERCURY_ISA_VERSION
	.align		4
        /*00d4*/ 	.byte	0x03, 0x5f
        /*00d6*/ 	.short	0x0101


	//----- nvinfo : EIATTR_VRC_CTA_INIT_COUNT
	.align		4
        /*00d8*/ 	.byte	0x02, 0x4a
	.zero		1
	.zero		1


	//----- nvinfo : EIATTR_EXIT_INSTR_OFFSETS
	.align		4
        /*00dc*/ 	.byte	0x04, 0x1c
        /*00de*/ 	.short	(.L_601 - .L_600)


	//   ....[0]....
.L_600:
        /*00e0*/ 	.word	0x00000050


	//   ....[1]....
        /*00e4*/ 	.word	0x000027c0


	//   ....[2]....
        /*00e8*/ 	.word	0x00004080


	//----- nvinfo : EIATTR_CRS_STACK_SIZE
	.align		4
.L_601:
        /*00ec*/ 	.byte	0x04, 0x1e
        /*00ee*/ 	.short	(.L_603 - .L_602)
.L_602:
        /*00f0*/ 	.word	0x00000000


	//----- nvinfo : EIATTR_CBANK_PARAM_SIZE
	.align		4
.L_603:
        /*00f4*/ 	.byte	0x03, 0x19
        /*00f6*/ 	.short	0x003c


	//----- nvinfo : EIATTR_PARAM_CBANK
	.align		4
        /*00f8*/ 	.byte	0x04, 0x0a
        /*00fa*/ 	.short	(.L_605 - .L_604)
	.align		4
.L_604:
        /*00fc*/ 	.word	index@(.nv.constant0.matmul_batched_f32)
        /*0100*/ 	.short	0x0380
        /*0102*/ 	.short	0x003c


	//----- nvinfo : EIATTR_SW_WAR
	.align		4
.L_605:
        /*0104*/ 	.byte	0x04, 0x36
        /*0106*/ 	.short	(.L_607 - .L_606)
.L_606:
        /*0108*/ 	.word	0x00000008
.L_607:


//--------------------- .nv.info.matmul_f32       --------------------------
	.section	.nv.info.matmul_f32,"",@"SHT_CUDA_INFO"
	.sectionflags	@""
	.align	4


	//----- nvinfo : EIATTR_CUDA_API_VERSION
	.align		4
        /*0000*/ 	.byte	0x04, 0x37
        /*0002*/ 	.short	(.L_609 - .L_608)
.L_608:
        /*0004*/ 	.word	0x00000082


	//----- nvinfo : EIATTR_KPARAM_INFO
	.align		4
.L_609:
        /*0008*/ 	.byte	0x04, 0x17
        /*000a*/ 	.short	(.L_611 - .L_610)
.L_610:
        /*000c*/ 	.word	0x00000000
        /*0010*/ 	.short	0x000a
        /*0012*/ 	.short	0x0034
        /*0014*/ 	.byte	0x00, 0xf0, 0x11, 0x00


	//----- nvinfo : EIATTR_KPARAM_INFO
	.align		4
.L_611:
        /*0018*/ 	.byte	0x04, 0x17
        /*001a*/ 	.short	(.L_613 - .L_612)
.L_612:
        /*001c*/ 	.word	0x00000000
        /*0020*/ 	.short	0x0009
        /*0022*/ 	.short	0x0030
        /*0024*/ 	.byte	0x00, 0xf0, 0x11, 0x00


	//----- nvinfo : EIATTR_KPARAM_INFO
	.align		4
.L_613:
        /*0028*/ 	.byte	0x04, 0x17
        /*002a*/ 	.short	(.L_615 - .L_614)
.L_614:
        /*002c*/ 	.word	0x00000000
        /*0030*/ 	.short	0x0008
        /*0032*/ 	.short	0x002c
        /*0034*/ 	.byte	0x00, 0xf0, 0x11, 0x00


	//----- nvinfo : EIATTR_KPARAM_INFO
	.align		4
.L_615:
        /*0038*/ 	.byte	0x04, 0x17
        /*003a*/ 	.short	(.L_617 - .L_616)
.L_616:
        /*003c*/ 	.word	0x00000000
        /*0040*/ 	.short	0x0007
        /*0042*/ 	.short	0x0028
        /*0044*/ 	.byte	0x00, 0xf0, 0x11, 0x00


	//----- nvinfo : EIATTR_KPARAM_INFO
	.align		4
.L_617:
        /*0048*/ 	.byte	0x04, 0x17
        /*004a*/ 	.short	(.L_619 - .L_618)
.L_618:
        /*004c*/ 	.word	0x00000000
        /*0050*/ 	.short	0x0006
        /*0052*/ 	.short	0x0024
        /*0054*/ 	.byte	0x00, 0xf0, 0x11, 0x00


	//----- nvinfo : EIATTR_KPARAM_INFO
	.align		4
.L_619:
        /*0058*/ 	.byte	0x04, 0x17
        /*005a*/ 	.short	(.L_621 - .L_620)
.L_620:
        /*005c*/ 	.word	0x00000000
        /*0060*/ 	.short	0x0005
        /*0062*/ 	.short	0x0020
        /*0064*/ 	.byte	0x00, 0xf0, 0x11, 0x00


	//----- nvinfo : EIATTR_KPARAM_INFO
	.align		4
.L_621:
        /*0068*/ 	.byte	0x04, 0x17
        /*006a*/ 	.short	(.L_623 - .L_622)
.L_622:
        /*006c*/ 	.word	0x00000000
        /*0070*/ 	.short	0x0004
        /*0072*/ 	.short	0x001c
        /*0074*/ 	.byte	0x00, 0xf0, 0x11, 0x00


	//----- nvinfo : EIATTR_KPARAM_INFO
	.align		4
.L_623:
        /*0078*/ 	.byte	0x04, 0x17
        /*007a*/ 	.short	(.L_625 - .L_624)
.L_624:
        /*007c*/ 	.word	0x00000000
        /*0080*/ 	.short	0x0003
        /*0082*/ 	.short	0x0018
        /*0084*/ 	.byte	0x00, 0xf0, 0x11, 0x00


	//----- nvinfo : EIATTR_KPARAM_INFO
	.align		4
.L_625:
        /*0088*/ 	.byte	0x04, 0x17
        /*008a*/ 	.short	(.L_627 - .L_626)
.L_626:
        /*008c*/ 	.word	0x00000000
        /*0090*/ 	.short	0x0002
        /*0092*/ 	.short	0x0010
        /*0094*/ 	.byte	0x00, 0xf5, 0x21, 0x00


	//----- nvinfo : EIATTR_KPARAM_INFO
	.align		4
.L_627:
        /*0098*/ 	.byte	0x04, 0x17
        /*009a*/ 	.short	(.L_629 - .L_628)
.L_628:
        /*009c*/ 	.word	0x00000000
        /*00a0*/ 	.short	0x0001
        /*00a2*/ 	.short	0x0008
        /*00a4*/ 	.byte	0x00, 0xf5, 0x21, 0x00


	//----- nvinfo : EIATTR_KPARAM_INFO
	.align		4
.L_629:
        /*00a8*/ 	.byte	0x04, 0x17
        /*00aa*/ 	.short	(.L_631 - .L_630)
.L_630:
        /*00ac*/ 	.word	0x00000000
        /*00b0*/ 	.short	0x0000
        /*00b2*/ 	.short	0x0000
        /*00b4*/ 	.byte	0x00, 0xf5, 0x21, 0x00


	//----- nvinfo : EIATTR_SPARSE_MMA_MASK
	.align		4
.L_631:
        /*00b8*/ 	.byte	0x03, 0x50
        /*00ba*/ 	.short	0x0000


	//----- nvinfo : EIATTR_MAXREG_COUNT
	.align		4
        /*00bc*/ 	.byte	0x03, 0x1b
        /*00be*/ 	.short	0x00ff


	//----- nvinfo : EIATTR_NUM_BARRIERS
	.align		4
        /*00c0*/ 	.byte	0x02, 0x4c
        /*00c2*/ 	.byte	0x01
	.zero		1


	//----- nvinfo : EIATTR_MERCURY_ISA_VERSION
	.align		4
        /*00c4*/ 	.byte	0x03, 0x5f
        /*00c6*/ 	.short	0x0101


	//----- nvinfo : EIATTR_VRC_CTA_INIT_COUNT
	.align		4
        /*00c8*/ 	.byte	0x02, 0x4a
	.zero		1
	.zero		1


	//----- nvinfo : EIATTR_EXIT_INSTR_OFFSETS
	.align		4
        /*00cc*/ 	.byte	0x04, 0x1c
        /*00ce*/ 	.short	(.L_633 - .L_632)


	//   ....[0]....
.L_632:
        /*00d0*/ 	.word	0x00002680


	//   ....[1]....
        /*00d4*/ 	.word	0x00003960


	//----- nvinfo : EIATTR_CRS_STACK_SIZE
	.align		4
.L_633:
        /*00d8*/ 	.byte	0x04, 0x1e
        /*00da*/ 	.short	(.L_635 - .L_634)
.L_634:
        /*00dc*/ 	.word	0x00000000


	//----- nvinfo : EIATTR_CBANK_PARAM_SIZE
	.align		4
.L_635:
        /*00e0*/ 	.byte	0x03, 0x19
        /*00e2*/ 	.short	0x0038


	//----- nvinfo : EIATTR_PARAM_CBANK
	.align		4
        /*00e4*/ 	.byte	0x04, 0x0a
        /*00e6*/ 	.short	(.L_637 - .L_636)
	.align		4
.L_636:
        /*00e8*/ 	.word	index@(.nv.constant0.matmul_f32)
        /*00ec*/ 	.short	0x0380
        /*00ee*/ 	.short	0x0038


	//----- nvinfo : EIATTR_SW_WAR
	.align		4
.L_637:
        /*00f0*/ 	.byte	0x04, 0x36
        /*00f2*/ 	.short	(.L_639 - .L_638)
.L_638:
        /*00f4*/ 	.word	0x00000008
.L_639:


//--------------------- .nv.callgraph             --------------------------
	.section	.nv.callgraph,"",@"SHT_CUDA_CALLGRAPH"
	.align	4
	.sectionentsize	8
	.align		4
        /*0000*/ 	.word	0x00000000
	.align		4
        /*0004*/ 	.word	0xffffffff
	.align		4
        /*0008*/ 	.word	0x00000000
	.align		4
        /*000c*/ 	.word	0xfffffffe
	.align		4
        /*0010*/ 	.word	0x00000000
	.align		4
        /*0014*/ 	.word	0xfffffffd
	.align		4
        /*0018*/ 	.word	0x00000000
	.align		4
        /*001c*/ 	.word	0xfffffffc


//--------------------- .text.matmul_bias_batched_bf16 --------------------------
	.section	.text.matmul_bias_batched_bf16,"ax",@progbits
	.align	128
        .global         matmul_bias_batched_bf16
        .type           matmul_bias_batched_bf16,@function
        .size           matmul_bias_batched_bf16,(.L_x_754 - matmul_bias_batched_bf16)
        .other          matmul_bias_batched_bf16,@"STO_CUDA_ENTRY STV_DEFAULT"
matmul_bias_batched_bf16:
.text.matmul_bias_batched_bf16:
[----:B------:R-:W0:Y:S08]  /*0000*/  LDC R1, c[0x0][0x37c] ;  /* 0x0000df00ff017b82 */ /* 0x000e300000000800 */
[----:B------:R-:W1:Y:S01]  /*0010*/  S2UR UR6, SR_CTAID.Z ;  /* 0x00000000000679c3 */ /* 0x000e620000002700 */
[----:B0-----:R-:W-:-:S07]  /*0020*/  VIADD R1, R1, 0xfffffec0 ;  /* 0xfffffec001017836 */ /* 0x001fce0000000000 */
[----:B------:R-:W1:Y:S02]  /*0030*/  LDC R0, c[0x0][0x3a0] ;  /* 0x0000e800ff007b82 */ /* 0x000e640000000800 */
[----:B-1----:R-:W-:-:S13]  /*0040*/  ISETP.LE.U32.AND P0, PT, R0, UR6, PT ;  /* 0x0000000600007c0c */ /* 0x002fda000bf03070 */
[----:B------:R-:W-:Y:S05]  /*0050*/  @P0 EXIT ;  /* 0x000000000000094d */ /* 0x000fea0003800000 */
[----:B------:R-:W0:Y:S01]  /*0060*/  LDCU UR9, c[0x0][0x3c0] ;  /* 0x00007800ff0977ac */ /* 0x000e220008000800 */
[----:B------:R-:W1:Y:S01]  /*0070*/  LDC.64 R4, c[0x0][0x3b0] ;  /* 0x0000ec00ff047b82 */ /* 0x000e620000000a00 */
[----:B------:R2:W-:Y:S01]  /*0080*/  STL.128 [R1], RZ ;  /* 0x000000ff01007387 */ /* 0x0005e20000100c00 */
[----:B------:R-:W3:Y:S03]  /*0090*/  LDCU.64 UR10, c[0x0][0x3a8] ;  /* 0x00007500ff0a77ac */ /* 0x000ee60008000a00 */
[----:B------:R2:W-:Y:S01]  /*00a0*/  STL.128 [R1+0x10], RZ ;  /* 0x000010ff01007387 */ /* 0x0005e20000100c00 */
[----:B------:R-:W4:Y:S03]  /*00b0*/  LDCU UR8, c[0x0][0x3a4] ;  /* 0x00007480ff0877ac */ /* 0x000f260008000800 */
[----:B------:R2:W-:Y:S01]  /*00c0*/  STL.128 [R1+0x20], RZ ;  /* 0x000020ff01007387 */ /* 0x0005e20000100c00 */
[----:B------:R-:W5:Y:S03]  /*00d0*/  LDCU UR7, c[0x0][0x360] ;  /* 0x00006c00ff0777ac */ /* 0x000f660008000800 */
[----:B------:R2:W-:Y:S01]  /*00e0*/  STL.128 [R1+0x30], RZ ;  /* 0x000030ff01007387 */ /* 0x0005e20000100c00 */
[----:B------:R-:W5:Y:S01]  /*00f0*/  LDCU UR5, c[0x0][0x364] ;  /* 0x00006c80ff0577ac */ /* 0x000f620008000800 */
[----:B0-----:R-:W0:Y:S02]  /*0100*/  I2F.U32.RP R0, UR9 ;  /* 0x0000000900007d06 */ /* 0x001e240008209000 */
[----:B------:R2:W-:Y:S01]  /*0110*/  STL.128 [R1+0x40], RZ ;  /* 0x000040ff01007387 */ /* 0x0005e20000100c00 */
[----:B------:R-:W-:Y:S01]  /*0120*/  ISETP.NE.U32.AND P2, PT, RZ, UR9, PT ;  /* 0x00000009ff007c0c */ /* 0x000fe2000bf45070 */
[----:B------:R-:W1:Y:S02]  /*0130*/  LDCU.64 UR14, c[0x0][0x358] ;  /* 0x00006b00ff0e77ac */ /* 0x000e640008000a00 */
[----:B------:R2:W-:Y:S01]  /*0140*/  STL.128 [R1+0x50], RZ ;  /* 0x000050ff01007387 */ /* 0x0005e20000100c00 */
[----:B---3--:R-:W-:-:S03]  /*0150*/  UIADD3 UR4, UPT, UPT, UR11, -0x1, URZ ;  /* 0xffffffff0b047890 */ /* 0x008fc6000fffe0ff */
[----:B------:R2:W-:Y:S01]  /*0160*/  STL.128 [R1+0x60], RZ ;  /* 0x000060ff01007387 */ /* 0x0005e20000100c00 */
[----:B----4-:R-:W-:-:S03]  /*0170*/  UIMAD UR6, UR6, UR8, URZ ;  /* 0x00000008060672a4 */ /* 0x010fc6000f8e02ff */
[----:B------:R2:W-:Y:S01]  /*0180*/  STL.128 [R1+0x70], RZ ;  /* 0x000070ff01007387 */ /* 0x0005e20000100c00 */
[----:B------:R-:W-:Y:S01]  /*0190*/  UIMAD UR6, UR6, UR10, URZ ;  /* 0x0000000a060672a4 */ /* 0x000fe2000f8e02ff */
[----:B0-----:R-:W0:Y:S01]  /*01a0*/  MUFU.RCP R0, R0 ;  /* 0x0000000000007308 */ /* 0x001e220000001000 */
[----:B-----5:R-:W-:Y:S01]  /*01b0*/  UIMAD UR7, UR7, UR5, URZ ;  /* 0x00000005070772a4 */ /* 0x020fe2000f8e02ff */
[----:B------:R2:W-:Y:S04]  /*01c0*/  STL.128 [R1+0x80], RZ ;  /* 0x000080ff01007387 */ /* 0x0005e80000100c00 */
[----:B------:R2:W-:Y:S04]  /*01d0*/  STL.128 [R1+0x90], RZ ;  /* 0x000090ff01007387 */ /* 0x0005e80000100c00 */
[----:B------:R2:W-:Y:S04]  /*01e0*/  STL.128 [R1+0xa0], RZ ;  /* 0x0000a0ff01007387 */ /* 0x0005e80000100c00 */
[----:B------:R2:W-:Y:S01]  /*01f0*/  STL.128 [R1+0xb0], RZ ;  /* 0x0000b0ff01007387 */ /* 0x0005e20000100c00 */
[----:B0-----:R-:W-:-:S03]  /*0200*/  VIADD R2, R0, 0xffffffe ;  /* 0x0ffffffe00027836 */ /* 0x001fc60000000000 */
[----:B------:R2:W-:Y:S01]  /*0210*/  STL.128 [R1+0xc0], RZ ;  /* 0x0000c0ff01007387 */ /* 0x0005e20000100c00 */
[----:B------:R0:W3:Y:S03]  /*0220*/  F2I.FTZ.U32.TRUNC.NTZ R3, R2 ;  /* 0x0000000200037305 */ /* 0x0000e6000021f000 */
[----:B------:R2:W-:Y:S04]  /*0230*/  STL.128 [R1+0xd0], RZ ;  /* 0x0000d0ff01007387 */ /* 0x0005e80000100c00 */
[----:B------:R2:W-:Y:S01]  /*0240*/  STL.128 [R1+0xe0], RZ ;  /* 0x0000e0ff01007387 */ /* 0x0005e20000100c00 */
[----:B0-----:R-:W-:-:S03]  /*0250*/  IMAD.MOV.U32 R2, RZ, RZ, RZ ;  /* 0x000000ffff027224 */ /* 0x001fc600078e00ff */
[----:B------:R2:W-:Y:S01]  /*0260*/  STL.128 [R1+0xf0], RZ ;  /* 0x0000f0ff01007387 */ /* 0x0005e20000100c00 */
[----:B---3--:R-:W-:-:S05]  /*0270*/  IADD3 R7, PT, PT, RZ, -R3, RZ ;  /* 0x80000003ff077210 */ /* 0x008fca0007ffe0ff */
[----:B------:R-:W-:-:S04]  /*0280*/  IMAD R7, R7, UR9, RZ ;  /* 0x0000000907077c24 */ /* 0x000fc8000f8e02ff */
[----:B------:R-:W-:Y:S02]  /*0290*/  IMAD.HI.U32 R6, R3, R7, R2 ;  /* 0x0000000703067227 */ /* 0x000fe400078e0002 */
[----:B------:R-:W0:Y:S04]  /*02a0*/  S2R R2, SR_TID.X ;  /* 0x0000000000027919 */ /* 0x000e280000002100 */
[----:B-1----:R-:W-:Y:S01]  /*02b0*/  IMAD.HI.U32 R21, R6, R5, RZ ;  /* 0x0000000506157227 */ /* 0x002fe200078e00ff */
[----:B------:R-:W0:Y:S03]  /*02c0*/  S2R R3, SR_TID.Y ;  /* 0x0000000000037919 */ /* 0x000e260000002200 */
[----:B------:R-:W-:-:S04]  /*02d0*/  IMAD.MOV R6, RZ, RZ, -R21 ;  /* 0x000000ffff067224 */ /* 0x000fc800078e0a15 */
[----:B------:R-:W-:-:S05]  /*02e0*/  IMAD R5, R6, UR9, R5 ;  /* 0x0000000906057c24 */ /* 0x000fca000f8e0205 */
[----:B------:R-:W-:-:S13]  /*02f0*/  ISETP.GE.U32.AND P0, PT, R5, UR9, PT ;  /* 0x0000000905007c0c */ /* 0x000fda000bf06070 */
[----:B------:R-:W-:Y:S01]  /*0300*/  @P0 IADD3 R5, PT, PT, R5, -UR9, RZ ;  /* 0x8000000905050c10 */ /* 0x000fe2000fffe0ff */
[----:B------:R-:W-:-:S03]  /*0310*/  @P0 VIADD R21, R21, 0x1 ;  /* 0x0000000115150836 */ /* 0x000fc60000000000 */
[----:B------:R-:W-:Y:S02]  /*0320*/  ISETP.GE.U32.AND P1, PT, R5, UR9, PT ;  /* 0x0000000905007c0c */ /* 0x000fe4000bf26070 */
[----:B------:R-:W1:Y:S11]  /*0330*/  LDC R5, c[0x0][0x3b8] ;  /* 0x0000ee00ff057b82 */ /* 0x000e760000000800 */
[----:B------:R-:W-:-:S02]  /*0340*/  @P1 IADD3 R21, PT, PT, R21, 0x1, RZ ;  /* 0x0000000115151810 */ /* 0x000fc40007ffe0ff */
[----:B------:R-:W-:-:S05]  /*0350*/  @!P2 LOP3.LUT R21, RZ, UR9, RZ, 0x33, !PT ;  /* 0x00000009ff15ac12 */ /* 0x000fca000f8e33ff */
[----:B0-----:R-:W-:Y:S02]  /*0360*/  IMAD R21, R21, R3, R2 ;  /* 0x0000000315157224 */ /* 0x001fe400078e0202 */
[----:B-1----:R-:W-:-:S05]  /*0370*/  VIADD R0, R5, UR4 ;  /* 0x0000000405007c36 */ /* 0x002fca0008000000 */
[----:B------:R-:W-:-:S13]  /*0380*/  ISETP.GE.U32.AND P0, PT, R0, UR4, PT ;  /* 0x0000000400007c0c */ /* 0x000fda000bf06070 */
[----:B--2---:R-:W-:Y:S05]  /*0390*/  @!P0 BRA `(.L_x_0) ;  /* 0x0000002400308947 */ /* 0x004fea0003800000 */
[----:B------:R-:W0:Y:S01]  /*03a0*/  I2F.U32.RP R6, R5 ;  /* 0x0000000500067306 */ /* 0x000e220000209000 */
[C---:B------:R-:W-:Y:S01]  /*03b0*/  ISETP.NE.U32.AND P2, PT, R5.reuse, RZ, PT ;  /* 0x000000ff0500720c */ /* 0x040fe20003f45070 */
[----:B------:R-:W-:Y:S01]  /*03c0*/  UISETP.LT.U32.AND UP0, UPT, UR9, 0x1, UPT ;  /* 0x000000010900788c */ /* 0x000fe2000bf01070 */
[----:B------:R-:W-:-:S03]  /*03d0*/  IMAD R9, R5, R4, RZ ;  /* 0x0000000405097224 */ /* 0x000fc600078e02ff */
[----:B------:R-:W-:-:S04]  /*03e0*/  USEL UR4, UR9, 0x1, !UP0 ;  /* 0x0000000109047887 */ /* 0x000fc8000c000000 */
[----:B------:R-:W-:-:S03]  /*03f0*/  ULOP3.LUT UR12, UR4, 0xfffffffc, URZ, 0xc0, !UPT ;  /* 0xfffffffc040c7892 */ /* 0x000fc6000f8ec0ff */
[----:B------:R-:W-:Y:S01]  /*0400*/  UMOV UR4, URZ ;  /* 0x000000ff00047c82 */ /* 0x000fe20008000000 */
[----:B0-----:R-:W0:Y:S02]  /*0410*/  MUFU.RCP R6, R6 ;  /* 0x0000000600067308 */ /* 0x001e240000001000 */
[----:B0-----:R-:W-:-:S06]  /*0420*/  VIADD R2, R6, 0xffffffe ;  /* 0x0ffffffe06027836 */ /* 0x001fcc0000000000 */
[----:B------:R0:W1:Y:S02]  /*0430*/  F2I.FTZ.U32.TRUNC.NTZ R3, R2 ;  /* 0x0000000200037305 */ /* 0x000064000021f000 */
[----:B0-----:R-:W-:Y:S02]  /*0440*/  HFMA2 R2, -RZ, RZ, 0, 0 ;  /* 0x00000000ff027431 */ /* 0x001fe400000001ff */
[----:B-1----:R-:W-:-:S04]  /*0450*/  IMAD.MOV R8, RZ, RZ, -R3 ;  /* 0x000000ffff087224 */ /* 0x002fc800078e0a03 */
[----:B------:R-:W-:-:S04]  /*0460*/  IMAD R7, R8, R5, RZ ;  /* 0x0000000508077224 */ /* 0x000fc800078e02ff */
[----:B------:R-:W-:-:S04]  /*0470*/  IMAD.HI.U32 R3, R3, R7, R2 ;  /* 0x0000000703037227 */ /* 0x000fc800078e0002 */
[----:B------:R-:W-:Y:S02]  /*0480*/  VIADD R2, R1, 0x120 ;  /* 0x0000012001027836 */ /* 0x000fe40000000000 */
[----:B------:R-:W-:-:S04]  /*0490*/  IMAD.HI.U32 R3, R3, R0, RZ ;  /* 0x0000000003037227 */ /* 0x000fc800078e00ff */
[----:B------:R-:W-:-:S04]  /*04a0*/  IMAD.MOV R7, RZ, RZ, -R3 ;  /* 0x000000ffff077224 */ /* 0x000fc800078e0a03 */
[----:B------:R-:W-:Y:S02]  /*04b0*/  IMAD R0, R5, R7, R0 ;  /* 0x0000000705007224 */ /* 0x000fe400078e0200 */
[----:B------:R-:W0:Y:S03]  /*04c0*/  S2R R7, SR_CgaCtaId ;  /* 0x0000000000077919 */ /* 0x000e260000008800 */
[----:B------:R-:W-:-:S13]  /*04d0*/  ISETP.GE.U32.AND P0, PT, R0, R5, PT ;  /* 0x000000050000720c */ /* 0x000fda0003f06070 */
[----:B------:R-:W-:Y:S01]  /*04e0*/  @P0 IMAD.IADD R0, R0, 0x1, -R5 ;  /* 0x0000000100000824 */ /* 0x000fe200078e0a05 */
[----:B------:R-:W-:-:S04]  /*04f0*/  @P0 IADD3 R3, PT, PT, R3, 0x1, RZ ;  /* 0x0000000103030810 */ /* 0x000fc80007ffe0ff */
[----:B------:R-:W-:Y:S02]  /*0500*/  ISETP.GE.U32.AND P1, PT, R0, R5, PT ;  /* 0x000000050000720c */ /* 0x000fe40003f26070 */
[----:B------:R-:W-:-:S04]  /*0510*/  MOV R0, 0x400 ;  /* 0x0000040000007802 */ /* 0x000fc80000000f00 */
[----:B0-----:R-:W-:-:S07]  /*0520*/  LEA R0, R7, R0, 0x18 ;  /* 0x0000000007007211 */ /* 0x001fce00078ec0ff */
[----:B------:R-:W-:Y:S01]  /*0530*/  @P1 VIADD R3, R3, 0x1 ;  /* 0x0000000103031836 */ /* 0x000fe20000000000 */
[----:B------:R-:W-:Y:S01]  /*0540*/  @!P2 LOP3.LUT R3, RZ, R5, RZ, 0x33, !PT ;  /* 0x00000005ff03a212 */ /* 0x000fe200078e33ff */
[----:B------:R-:W-:Y:S01]  /*0550*/  IMAD R20, R9, 0x4, R0 ;  /* 0x0000000409147824 */ /* 0x000fe200078e0200 */
[----:B------:R-:W-:-:S07]  /*0560*/  IADD3 R0, PT, PT, R1, 0x100, RZ ;  /* 0x0000010001007810 */ /* 0x000fce0007ffe0ff */
.L_x_35:
[----:B0-----:R-:W0:Y:S01]  /*0570*/  LDCU.128 UR8, c[0x0][0x3b0] ;  /* 0x00007600ff0877ac */ /* 0x001e220008000c00 */
[----:B------:R-:W-:Y:S01]  /*0580*/  BSSY.RECONVERGENT B0, `(.L_x_1) ;  /* 0x000003e000007945 */ /* 0x000fe20003800200 */
[----:B-1----:R-:W1:Y:S01]  /*0590*/  LDCU UR19, c[0x0][0x3b4] ;  /* 0x00007680ff1377ac */ /* 0x002e620008000800 */
[----:B--2---:R-:W2:Y:S01]  /*05a0*/  LDCU.64 UR20, c[0x0][0x3a8] ;  /* 0x00007500ff1477ac */ /* 0x004ea20008000a00 */
[----:B---3--:R-:W3:Y:S01]  /*05b0*/  LDCU UR22, c[0x0][0x3b8] ;  /* 0x00007700ff1677ac */ /* 0x008ee20008000800 */
[----:B----4-:R-:W4:Y:S01]  /*05c0*/  LDCU UR18, c[0x0][0x3a4] ;  /* 0x00007480ff1277ac */ /* 0x010f220008000800 */
[----:B0-----:R-:W-:Y:S02]  /*05d0*/  UIMAD UR8, UR10, UR8, URZ ;  /* 0x000000080a0872a4 */ /* 0x001fe4000f8e02ff */
[----:B------:R-:W-:Y:S01]  /*05e0*/  UIMAD UR23, UR9, UR10, URZ ;  /* 0x0000000a091772a4 */ /* 0x000fe2000f8e02ff */
[----:B------:R-:W0:Y:S03]  /*05f0*/  LDCU UR16, c[0x0][0x3b0] ;  /* 0x00007600ff1077ac */ /* 0x000e260008000800 */
[C---:B------:R-:W-:Y:S01]  /*0600*/  ISETP.GE.U32.AND P0, PT, R21.reuse, UR8, PT ;  /* 0x0000000815007c0c */ /* 0x040fe2000bf06070 */
[----:B------:R-:W0:Y:S01]  /*0610*/  LDCU UR17, c[0x0][0x3ac] ;  /* 0x00007580ff1177ac */ /* 0x000e220008000800 */
[----:B------:R-:W-:-:S11]  /*0620*/  ISETP.GE.U32.AND P1, PT, R21, UR23, PT ;  /* 0x0000001715007c0c */ /* 0x000fd6000bf26070 */
[----:B-12345:R-:W-:Y:S05]  /*0630*/  @P0 BRA `(.L_x_2) ;  /* 0x0000000000c80947 */ /* 0x03efea0003800000 */
[----:B------:R-:W1:Y:S01]  /*0640*/  S2R R6, SR_CTAID.Y ;  /* 0x0000000000067919 */ /* 0x000e620000002600 */
[----:B------:R-:W2:Y:S01]  /*0650*/  LDC R7, c[0x0][0x3b8] ;  /* 0x0000ee00ff077b82 */ /* 0x000ea20000000800 */
[----:B------:R-:W3:Y:S01]  /*0660*/  LDCU UR5, c[0x0][0x3b8] ;  /* 0x00007700ff0577ac */ /* 0x000ee20008000800 */
[----:B------:R-:W-:Y:S01]  /*0670*/  IMAD.MOV.U32 R8, RZ, RZ, R21 ;  /* 0x000000ffff087224 */ /* 0x000fe200078e0015 */
[----:B---3--:R-:W-:-:S13]  /*0680*/  ISETP.NE.U32.AND P2, PT, RZ, UR5, PT ;  /* 0x00000005ff007c0c */ /* 0x008fda000bf45070 */
.L_x_3:
[----:B---3--:R-:W3:Y:S01]  /*0690*/  I2F.U32.RP R9, UR22 ;  /* 0x0000001600097d06 */ /* 0x008ee20008209000 */
[----:B------:R-:W-:-:S07]  /*06a0*/  IMAD.MOV.U32 R4, RZ, RZ, RZ ;  /* 0x000000ffff047224 */ /* 0x000fce00078e00ff */
[----:B---3--:R-:W3:Y:S02]  /*06b0*/  MUFU.RCP R9, R9 ;  /* 0x0000000900097308 */ /* 0x008ee40000001000 */
[----:B---3--:R-:W-:-:S06]  /*06c0*/  IADD3 R5, PT, PT, R9, 0xffffffe, RZ ;  /* 0x0ffffffe09057810 */ /* 0x008fcc0007ffe0ff */
[----:B------:R-:W3:Y:S02]  /*06d0*/  F2I.FTZ.U32.TRUNC.NTZ R5, R5 ;  /* 0x0000000500057305 */ /* 0x000ee4000021f000 */
[----:B---3--:R-:W-:-:S04]  /*06e0*/  IMAD.MOV R11, RZ, RZ, -R5 ;  /* 0x000000ffff0b7224 */ /* 0x008fc800078e0a05 */
[----:B------:R-:W-:-:S04]  /*06f0*/  IMAD R11, R11, UR22, RZ ;  /* 0x000000160b0b7c24 */ /* 0x000fc8000f8e02ff */
[----:B------:R-:W-:-:S06]  /*0700*/  IMAD.HI.U32 R11, R5, R11, R4 ;  /* 0x0000000b050b7227 */ /* 0x000fcc00078e0004 */
[----:B------:R-:W-:Y:S01]  /*0710*/  IMAD.HI.U32 R4, R11, R8, RZ ;  /* 0x000000080b047227 */ /* 0x000fe200078e00ff */
[----:B------:R-:W-:-:S04]  /*0720*/  LOP3.LUT R11, RZ, UR22, RZ, 0x33, !PT ;  /* 0x00000016ff0b7c12 */ /* 0x000fc8000f8e33ff */
[----:B------:R-:W-:-:S05]  /*0730*/  IADD3 R10, PT, PT, -R4, RZ, RZ ;  /* 0x000000ff040a7210 */ /* 0x000fca0007ffe1ff */
[----:B--2---:R-:W-:-:S05]  /*0740*/  IMAD R10, R7, R10, R8 ;  /* 0x0000000a070a7224 */ /* 0x004fca00078e0208 */
[----:B------:R-:W-:-:S13]  /*0750*/  ISETP.GE.U32.AND P0, PT, R10, R7, PT ;  /* 0x000000070a00720c */ /* 0x000fda0003f06070 */
[----:B------:R-:W-:Y:S02]  /*0760*/  @P0 IMAD.IADD R10, R10, 0x1, -R7 ;  /* 0x000000010a0a0824 */ /* 0x000fe400078e0a07 */
[----:B------:R-:W-:-:S03]  /*0770*/  @P0 VIADD R4, R4, 0x1 ;  /* 0x0000000104040836 */ /* 0x000fc60000000000 */
[----:B------:R-:W-:-:S13]  /*0780*/  ISETP.GE.U32.AND P3, PT, R10, R7, PT ;  /* 0x000000070a00720c */ /* 0x000fda0003f66070 */
[----:B------:R-:W-:-:S04]  /*0790*/  @P3 IADD3 R4, PT, PT, R4, 0x1, RZ ;  /* 0x0000000104043810 */ /* 0x000fc80007ffe0ff */
[----:B------:R-:W-:-:S05]  /*07a0*/  SEL R11, R11, R4, !P2 ;  /* 0x000000040b0b7207 */ /* 0x000fca0005000000 */
[--C-:B------:R-:W-:Y:S02]  /*07b0*/  IMAD.MOV R4, RZ, RZ, -R11.reuse ;  /* 0x000000ffff047224 */ /* 0x100fe400078e0a0b */
[----:B01----:R-:W-:Y:S02]  /*07c0*/  IMAD R9, R6, UR16, R11 ;  /* 0x0000001006097c24 */ /* 0x003fe4000f8e020b */
[----:B------:R-:W-:-:S04]  /*07d0*/  IMAD R12, R7, R4, R8 ;  /* 0x00000004070c7224 */ /* 0x000fc800078e0208 */
[----:B------:R-:W-:-:S05]  /*07e0*/  IMAD R10, R7, UR4, R12 ;  /* 0x00000004070a7c24 */ /* 0x000fca000f8e020c */
[----:B------:R-:W-:-:S04]  /*07f0*/  ISETP.GE.U32.AND P0, PT, R10, UR17, PT ;  /* 0x000000110a007c0c */ /* 0x000fc8000bf06070 */
[----:B------:R-:W-:-:S13]  /*0800*/  ISETP.GE.U32.OR P0, PT, R9, UR18, P0 ;  /* 0x0000001209007c0c */ /* 0x000fda0008706470 */
[----:B------:R-:W0:Y:S01]  /*0810*/  @!P0 S2R R13, SR_CTAID.Z ;  /* 0x00000000000d8919 */ /* 0x000e220000002700 */
[----:B------:R-:W1:Y:S01]  /*0820*/  @!P0 LDC.64 R4, c[0x0][0x380] ;  /* 0x0000e000ff048b82 */ /* 0x000e620000000a00 */
[----:B------:R-:W-:Y:S02]  /*0830*/  @!P0 IMAD R9, R9, UR17, R10 ;  /* 0x0000001109098c24 */ /* 0x000fe4000f8e020a */
[----:B0-----:R-:W-:-:S04]  /*0840*/  @!P0 IMAD R13, R13, UR18, RZ ;  /* 0x000000120d0d8c24 */ /* 0x001fc8000f8e02ff */
[----:B------:R-:W-:-:S05]  /*0850*/  @!P0 IMAD R10, R13, UR17, RZ ;  /* 0x000000110d0a8c24 */ /* 0x000fca000f8e02ff */
[----:B------:R-:W-:-:S05]  /*0860*/  @!P0 IADD3 R9, P3, PT, R10, R9, RZ ;  /* 0x000000090a098210 */ /* 0x000fca0007f7e0ff */
[----:B------:R-:W-:Y:S01]  /*0870*/  @!P0 IMAD.X R10, RZ, RZ, RZ, P3 ;  /* 0x000000ffff0a8224 */ /* 0x000fe200018e06ff */
[----:B-1----:R-:W-:-:S04]  /*0880*/  @!P0 LEA R4, P3, R9, R4, 0x1 ;  /* 0x0000000409048211 */ /* 0x002fc800078608ff */
[----:B------:R-:W-:-:S05]  /*0890*/  @!P0 LEA.HI.X R5, R9, R5, R10, 0x1, P3 ;  /* 0x0000000509058211 */ /* 0x000fca00018f0c0a */
[----:B------:R-:W2:Y:S01]  /*08a0*/  @!P0 LDG.E.U16.CONSTANT R4, desc[UR14][R4.64] ;  /* 0x0000000e04048981 */ /* 0x000ea2000c1e9500 */
[----:B------:R-:W0:Y:S01]  /*08b0*/  S2UR UR13, SR_CgaCtaId ;  /* 0x00000000000d79c3 */ /* 0x000e220000008800 */
[----:B------:R-:W-:Y:S01]  /*08c0*/  UMOV UR5, 0x400 ;  /* 0x0000040000057882 */ /* 0x000fe20000000000 */
[----:B------:R-:W-:Y:S02]  /*08d0*/  HFMA2 R9, -RZ, RZ, 0, 0 ;  /* 0x00000000ff097431 */ /* 0x000fe400000001ff */
[----:B------:R-:W-:Y:S02]  /*08e0*/  IMAD R10, R11, R7, R12 ;  /* 0x000000070b0a7224 */ /* 0x000fe400078e020c */
[----:B------:R-:W-:Y:S01]  /*08f0*/  VIADD R8, R8, UR7 ;  /* 0x0000000708087c36 */ /* 0x000fe20008000000 */
[----:B0-----:R-:W-:-:S06]  /*0900*/  ULEA UR5, UR13, UR5, 0x18 ;  /* 0x000000050d057291 */ /* 0x001fcc000f8ec0ff */
[----:B------:R-:W-:Y:S01]  /*0910*/  LEA R10, R10, UR5, 0x2 ;  /* 0x000000050a0a7c11 */ /* 0x000fe2000f8e10ff */
[----:B--2---:R-:W-:Y:S01]  /*0920*/  @!P0 IMAD.U32 R9, R4, 0x10000, RZ ;  /* 0x0001000004098824 */ /* 0x004fe200078e00ff */
[----:B------:R-:W-:-:S04]  /*0930*/  ISETP.GE.U32.AND P0, PT, R8, UR8, PT ;  /* 0x0000000808007c0c */ /* 0x000fc8000bf06070 */
[----:B------:R3:W-:Y:S09]  /*0940*/  STS [R10], R9 ;  /* 0x000000090a007388 */ /* 0x0007f20000000800 */
[----:B------:R-:W-:Y:S05]  /*0950*/  @!P0 BRA `(.L_x_3) ;  /* 0xfffffffc004c8947 */ /* 0x000fea000383ffff */
.L_x_2:
[----:B0-----:R-:W-:Y:S05]  /*0960*/  BSYNC.RECONVERGENT B0 ;  /* 0x0000000000007941 */ /* 0x001fea0003800200 */
.L_x_1:
[----:B------:R-:W-:Y:S04]  /*0970*/  BSSY.RECONVERGENT B0, `(.L_x_4) ;  /* 0x0000031000007945 */ /* 0x000fe80003800200 */
[----:B------:R-:W-:Y:S05]  /*0980*/  @P1 BRA `(.L_x_5) ;  /* 0x0000000000bc1947 */ /* 0x000fea0003800000 */
[----:B------:R-:W0:Y:S01]  /*0990*/  S2R R6, SR_CTAID.X ;  /* 0x0000000000067919 */ /* 0x000e220000002500 */
[----:B------:R-:W1:Y:S01]  /*09a0*/  LDC R7, c[0x0][0x3b8] ;  /* 0x0000ee00ff077b82 */ /* 0x000e620000000800 */
[----:B------:R-:W2:Y:S01]  /*09b0*/  LDCU UR5, c[0x0][0x3b4] ;  /* 0x00007680ff0577ac */ /* 0x000ea20008000800 */
[----:B------:R-:W-:Y:S02]  /*09c0*/  MOV R8, R21 ;  /* 0x0000001500087202 */ /* 0x000fe40000000f00 */
[----:B--2---:R-:W-:-:S13]  /*09d0*/  ISETP.NE.U32.AND P1, PT, RZ, UR5, PT ;  /* 0x00000005ff007c0c */ /* 0x004fda000bf25070 */
.L_x_6:
[----:B---3--:R-:W2:Y:S01]  /*09e0*/  I2F.U32.RP R9, UR19 ;  /* 0x0000001300097d06 */ /* 0x008ea20008209000 */
[----:B------:R-:W-:-:S07]  /*09f0*/  HFMA2 R4, -RZ, RZ, 0, 0 ;  /* 0x00000000ff047431 */ /* 0x000fce00000001ff */
[----:B--2---:R-:W2:Y:S02]  /*0a00*/  MUFU.RCP R9, R9 ;  /* 0x0000000900097308 */ /* 0x004ea40000001000 */
[----:B--2---:R-:W-:-:S06]  /*0a10*/  VIADD R10, R9, 0xffffffe ;  /* 0x0ffffffe090a7836 */ /* 0x004fcc0000000000 */
[----:B------:R-:W2:Y:S02]  /*0a20*/  F2I.FTZ.U32.TRUNC.NTZ R5, R10 ;  /* 0x0000000a00057305 */ /* 0x000ea4000021f000 */
[----:B--2---:R-:W-:-:S04]  /*0a30*/  IMAD.MOV R11, RZ, RZ, -R5 ;  /* 0x000000ffff0b7224 */ /* 0x004fc800078e0a05 */
[----:B------:R-:W-:-:S04]  /*0a40*/  IMAD R11, R11, UR19, RZ ;  /* 0x000000130b0b7c24 */ /* 0x000fc8000f8e02ff */
[----:B------:R-:W-:-:S06]  /*0a50*/  IMAD.HI.U32 R11, R5, R11, R4 ;  /* 0x0000000b050b7227 */ /* 0x000fcc00078e0004 */
[----:B------:R-:W-:-:S04]  /*0a60*/  IMAD.HI.U32 R4, R11, R8, RZ ;  /* 0x000000080b047227 */ /* 0x000fc800078e00ff */
[----:B------:R-:W-:-:S04]  /*0a70*/  IMAD.MOV R5, RZ, RZ, -R4 ;  /* 0x000000ffff057224 */ /* 0x000fc800078e0a04 */
[----:B------:R-:W-:-:S05]  /*0a80*/  IMAD R5, R5, UR19, R8 ;  /* 0x0000001305057c24 */ /* 0x000fca000f8e0208 */
[----:B------:R-:W-:-:S13]  /*0a90*/  ISETP.GE.U32.AND P0, PT, R5, UR19, PT ;  /* 0x0000001305007c0c */ /* 0x000fda000bf06070 */
[----:B------:R-:W-:Y:S01]  /*0aa0*/  @P0 VIADD R5, R5, -UR19 ;  /* 0x8000001305050c36 */ /* 0x000fe20008000000 */
[----:B------:R-:W-:-:S04]  /*0ab0*/  @P0 IADD3 R4, PT, PT, R4, 0x1, RZ ;  /* 0x0000000104040810 */ /* 0x000fc80007ffe0ff */
[----:B------:R-:W-:Y:S02]  /*0ac0*/  ISETP.GE.U32.AND P2, PT, R5, UR19, PT ;  /* 0x0000001305007c0c */ /* 0x000fe4000bf46070 */
[----:B------:R-:W-:-:S11]  /*0ad0*/  LOP3.LUT R5, RZ, UR19, RZ, 0x33, !PT ;  /* 0x00000013ff057c12 */ /* 0x000fd6000f8e33ff */
[----:B------:R-:W-:-:S05]  /*0ae0*/  @P2 VIADD R4, R4, 0x1 ;  /* 0x0000000104042836 */ /* 0x000fca0000000000 */
[----:B------:R-:W-:-:S05]  /*0af0*/  SEL R12, R5, R4, !P1 ;  /* 0x00000004050c7207 */ /* 0x000fca0004800000 */
[--C-:B------:R-:W-:Y:S02]  /*0b00*/  IMAD.MOV R5, RZ, RZ, -R12.reuse ;  /* 0x000000ffff057224 */ /* 0x100fe400078e0a0c */
[----:B-1----:R-:W-:Y:S02]  /*0b10*/  IMAD R9, R7, UR4, R12 ;  /* 0x0000000407097c24 */ /* 0x002fe4000f8e020c */
[----:B------:R-:W-:-:S04]  /*0b20*/  IMAD R11, R5, UR19, R8 ;  /* 0x00000013050b7c24 */ /* 0x000fc8000f8e0208 */
[----:B0-----:R-:W-:-:S05]  /*0b30*/  IMAD R14, R6, UR19, R11 ;  /* 0x00000013060e7c24 */ /* 0x001fca000f8e020b */
[----:B------:R-:W-:-:S04]  /*0b40*/  ISETP.GE.U32.AND P0, PT, R14, UR20, PT ;  /* 0x000000140e007c0c */ /* 0x000fc8000bf06070 */
[----:B------:R-:W-:-:S13]  /*0b50*/  ISETP.GE.U32.OR P0, PT, R9, UR21, P0 ;  /* 0x0000001509007c0c */ /* 0x000fda0008706470 */
[----:B------:R-:W0:Y:S01]  /*0b60*/  @!P0 S2R R10, SR_CTAID.Z ;  /* 0x00000000000a8919 */ /* 0x000e220000002700 */
[----:B------:R-:W1:Y:S01]  /*0b70*/  @!P0 LDC.64 R4, c[0x0][0x388] ;  /* 0x0000e200ff048b82 */ /* 0x000e620000000a00 */
[----:B------:R-:W-:Y:S02]  /*0b80*/  @!P0 IMAD R9, R9, UR20, R14 ;  /* 0x0000001409098c24 */ /* 0x000fe4000f8e020e */
[----:B0-----:R-:W-:-:S04]  /*0b90*/  @!P0 IMAD R10, R10, UR20, RZ ;  /* 0x000000140a0a8c24 */ /* 0x001fc8000f8e02ff */
[----:B------:R-:W-:-:S05]  /*0ba0*/  @!P0 IMAD R10, R10, UR21, RZ ;  /* 0x000000150a0a8c24 */ /* 0x000fca000f8e02ff */
[----:B------:R-:W-:-:S04]  /*0bb0*/  @!P0 IADD3 R9, P2, PT, R10, R9, RZ ;  /* 0x000000090a098210 */ /* 0x000fc80007f5e0ff */
[----:B------:R-:W-:Y:S02]  /*0bc0*/  @!P0 IADD3.X R10, PT, PT, RZ, RZ, RZ, P2, !PT ;  /* 0x000000ffff0a8210 */ /* 0x000fe400017fe4ff */
[----:B-1----:R-:W-:-:S04]  /*0bd0*/  @!P0 LEA R4, P2, R9, R4, 0x1 ;  /* 0x0000000409048211 */ /* 0x002fc800078408ff */
[----:B------:R-:W-:-:S05]  /*0be0*/  @!P0 LEA.HI.X R5, R9, R5, R10, 0x1, P2 ;  /* 0x0000000509058211 */ /* 0x000fca00010f0c0a */
[----:B------:R-:W2:Y:S01]  /*0bf0*/  @!P0 LDG.E.U16.CONSTANT R4, desc[UR14][R4.64] ;  /* 0x0000000e04048981 */ /* 0x000ea2000c1e9500 */
[----:B------:R-:W-:Y:S02]  /*0c00*/  IMAD R11, R12, UR19, R11 ;  /* 0x000000130c0b7c24 */ /* 0x000fe4000f8e020b */
[----:B------:R-:W-:Y:S02]  /*0c10*/  IMAD.MOV.U32 R9, RZ, RZ, RZ ;  /* 0x000000ffff097224 */ /* 0x000fe400078e00ff */
[----:B------:R-:W-:Y:S02]  /*0c20*/  IMAD R10, R11, 0x4, R20 ;  /* 0x000000040b0a7824 */ /* 0x000fe400078e0214 */
[----:B------:R-:W-:Y:S01]  /*0c30*/  VIADD R8, R8, UR7 ;  /* 0x0000000708087c36 */ /* 0x000fe20008000000 */
[----:B--2---:R-:W-:-:S04]  /*0c40*/  @!P0 SHF.L.U32 R9, R4, 0x10, RZ ;  /* 0x0000001004098819 */ /* 0x004fc800000006ff */
[----:B------:R-:W-:Y:S01]  /*0c50*/  ISETP.GE.U32.AND P0, PT, R8, UR23, PT ;  /* 0x0000001708007c0c */ /* 0x000fe2000bf06070 */
[----:B------:R2:W-:-:S12]  /*0c60*/  STS [R10], R9 ;  /* 0x000000090a007388 */ /* 0x0005d80000000800 */
[----:B--2---:R-:W-:Y:S05]  /*0c70*/  @!P0 BRA `(.L_x_6) ;  /* 0xfffffffc00588947 */ /* 0x004fea000383ffff */
.L_x_5:
[----:B------:R-:W-:Y:S05]  /*0c80*/  BSYNC.RECONVERGENT B0 ;  /* 0x0000000000007941 */ /* 0x000fea0003800200 */
.L_x_4:
[----:B------:R-:W0:Y:S01]  /*0c90*/  LDCU UR5, c[0x0][0x3bc] ;  /* 0x00007780ff0577ac */ /* 0x000e220008000800 */
[----:B------:R-:W-:Y:S01]  /*0ca0*/  UIADD3 UR4, UPT, UPT, UR4, 0x1, URZ ;  /* 0x0000000104047890 */ /* 0x000fe2000fffe0ff */
[----:B------:R-:W-:Y:S05]  /*0cb0*/  BAR.SYNC.DEFER_BLOCKING 0x0 ;  /* 0x0000000000007b1d */ /* 0x000fea0000010000 */
[----:B------:R-:W-:Y:S01]  /*0cc0*/  ISETP.LE.U32.AND P1, PT, R3, UR4, PT ;  /* 0x0000000403007c0c */ /* 0x000fe2000bf23070 */
[----:B0-----:R-:W-:-:S09]  /*0cd0*/  UISETP.NE.AND UP0, UPT, UR5, URZ, UPT ;  /* 0x000000ff0500728c */ /* 0x001fd2000bf05270 */
[----:B------:R-:W-:Y:S05]  /*0ce0*/  BRA.U !UP0, `(.L_x_7) ;  /* 0x0000001508207547 */ /* 0x000fea000b800000 */
[----:B------:R-:W-:-:S05]  /*0cf0*/  UMOV UR5, URZ ;  /* 0x000000ff00057c82 */ /* 0x000fca0008000000 */
.L_x_26:
[----:B0-----:R-:W0:Y:S01]  /*0d00*/  LDCU UR9, c[0x0][0x3bc] ;  /* 0x00007780ff0977ac */ /* 0x001e220008000800 */
[----:B--234-:R-:W-:Y:S01]  /*0d10*/  IMAD.MOV.U32 R5, RZ, RZ, RZ ;  /* 0x000000ffff057224 */ /* 0x01cfe200078e00ff */
[----:B0-----:R-:W-:-:S09]  /*0d20*/  UISETP.GE.U32.AND UP0, UPT, UR9, 0x8, UPT ;  /* 0x000000080900788c */ /* 0x001fd2000bf06070 */
[----:B-----5:R-:W-:Y:S05]  /*0d30*/  BRA.U !UP0, `(.L_x_8) ;  /* 0x0000000108847547 */ /* 0x020fea000b800000 */
[----:B------:R-:W0:Y:S01]  /*0d40*/  S2UR UR10, SR_CgaCtaId ;  /* 0x00000000000a79c3 */ /* 0x000e220000008800 */
[----:B------:R-:W-:Y:S01]  /*0d50*/  HFMA2 R13, -RZ, RZ, 0, 0 ;  /* 0x00000000ff0d7431 */ /* 0x000fe200000001ff */
[----:B------:R-:W-:-:S06]  /*0d60*/  UMOV UR8, 0x400 ;  /* 0x0000040000087882 */ /* 0x000fcc0000000000 */
[----:B------:R-:W1:Y:S01]  /*0d70*/  LDC R15, c[0x0][0x3b8] ;  /* 0x0000ee00ff0f7b82 */ /* 0x000e620000000800 */
[----:B0-----:R-:W-:-:S12]  /*0d80*/  ULEA UR8, UR10, UR8, 0x18 ;  /* 0x000000080a087291 */ /* 0x001fd8000f8ec0ff */
.L_x_9:
[----:B0-----:R-:W0:Y:S01]  /*0d90*/  S2R R4, SR_TID.Y ;  /* 0x0000000000047919 */ /* 0x001e220000002200 */
[----:B------:R-:W-:Y:S01]  /*0da0*/  LEA R12, R13, R0, 0x2 ;  /* 0x000000000d0c7211 */ /* 0x000fe200078e10ff */
[----:B------:R-:W-:Y:S02]  /*0db0*/  ULOP3.LUT UR10, UR11, 0xfffffff8, URZ, 0xc0, !UPT ;  /* 0xfffffff80b0a7892 */ /* 0x000fe4000f8ec0ff */
[----:B0-----:R-:W-:-:S04]  /*0dc0*/  IMAD R4, R4, UR11, RZ ;  /* 0x0000000b04047c24 */ /* 0x001fc8000f8e02ff */
[----:B------:R-:W-:Y:S02]  /*0dd0*/  IMAD.IADD R4, R4, 0x1, R13 ;  /* 0x0000000104047824 */ /* 0x000fe400078e020d */
[----:B------:R-:W-:Y:S02]  /*0de0*/  VIADD R13, R13, 0x8 ;  /* 0x000000080d0d7836 */ /* 0x000fe40000000000 */
[----:B-1----:R-:W-:-:S03]  /*0df0*/  IMAD R4, R4, R15, UR5 ;  /* 0x0000000504047e24 */ /* 0x002fc6000f8e020f */
[----:B------:R-:W-:Y:S02]  /*0e00*/  ISETP.NE.AND P0, PT, R13, UR10, PT ;  /* 0x0000000a0d007c0c */ /* 0x000fe4000bf05270 */
[----:B------:R-:W-:-:S05]  /*0e10*/  LEA R4, R4, UR8, 0x2 ;  /* 0x0000000804047c11 */ /* 0x000fca000f8e10ff */
[C---:B------:R-:W-:Y:S02]  /*0e20*/  IMAD R5, R15.reuse, 0x4, R4 ;  /* 0x000000040f057824 */ /* 0x040fe400078e0204 */
[----:B------:R-:W-:Y:S03]  /*0e30*/  LDS R4, [R4] ;  /* 0x0000000004047984 */ /* 0x000fe60000000800 */
[C---:B------:R-:W-:Y:S02]  /*0e40*/  LEA R6, R15.reuse, R5, 0x2 ;  /* 0x000000050f067211 */ /* 0x040fe400078e10ff */
[----:B------:R-:W-:Y:S03]  /*0e50*/  LDS R5, [R5] ;  /* 0x0000000005057984 */ /* 0x000fe60000000800 */
[----:B------:R-:W-:-:S02]  /*0e60*/  IMAD R7, R15, 0x4, R6 ;  /* 0x000000040f077824 */ /* 0x000fc400078e0206 */
[----:B------:R-:W-:Y:S02]  /*0e70*/  LDS R6, [R6] ;  /* 0x0000000006067984 */ /* 0x000fe40000000800 */
[C---:B------:R-:W-:Y:S02]  /*0e80*/  IMAD R8, R15.reuse, 0x4, R7 ;  /* 0x000000040f087824 */ /* 0x040fe400078e0207 */
[----:B------:R-:W0:Y:S03]  /*0e90*/  LDS R7, [R7] ;  /* 0x0000000007077984 */ /* 0x000e260000000800 */
[C---:B---3--:R-:W-:Y:S02]  /*0ea0*/  LEA R9, R15.reuse, R8, 0x2 ;  /* 0x000000080f097211 */ /* 0x048fe400078e10ff */
[----:B------:R-:W-:Y:S03]  /*0eb0*/  LDS R8, [R8] ;  /* 0x0000000008087984 */ /* 0x000fe60000000800 */
[----:B------:R-:W-:-:S02]  /*0ec0*/  IMAD R10, R15, 0x4, R9 ;  /* 0x000000040f0a7824 */ /* 0x000fc400078e0209 */
[----:B------:R-:W-:Y:S02]  /*0ed0*/  LDS R9, [R9] ;  /* 0x0000000009097984 */ /* 0x000fe40000000800 */
[----:B------:R-:W-:Y:S02]  /*0ee0*/  IMAD R11, R15, 0x4, R10 ;  /* 0x000000040f0b7824 */ /* 0x000fe400078e020a */
[----:B------:R-:W-:Y:S04]  /*0ef0*/  LDS R10, [R10] ;  /* 0x000000000a0a7984 */ /* 0x000fe80000000800 */
[----:B------:R-:W1:Y:S04]  /*0f00*/  LDS R11, [R11] ;  /* 0x000000000b0b7984 */ /* 0x000e680000000800 */
[----:B0-----:R0:W-:Y:S04]  /*0f10*/  STL.128 [R12], R4 ;  /* 0x000000040c007387 */ /* 0x0011e80000100c00 */
[----:B-1----:R0:W-:Y:S01]  /*0f20*/  STL.128 [R12+0x10], R8 ;  /* 0x000010080c007387 */ /* 0x0021e20000100c00 */
[----:B------:R-:W-:Y:S05]  /*0f30*/  @P0 BRA `(.L_x_9) ;  /* 0xfffffffc00940947 */ /* 0x000fea000383ffff */
[----:B0-----:R-:W-:-:S07]  /*0f40*/  IMAD.U32 R5, RZ, RZ, UR10 ;  /* 0x0000000aff057e24 */ /* 0x001fce000f8e00ff */
.L_x_8:
[----:B------:R-:W-:-:S04]  /*0f50*/  ULOP3.LUT UR8, UR11, 0x7, URZ, 0xc0, !UPT ;  /* 0x000000070b087892 */ /* 0x000fc8000f8ec0ff */
[----:B------:R-:W-:-:S09]  /*0f60*/  UISETP.NE.AND UP0, UPT, UR8, URZ, UPT ;  /* 0x000000ff0800728c */ /* 0x000fd2000bf05270 */
[----:B------:R-:W-:Y:S05]  /*0f70*/  BRA.U !UP0, `(.L_x_10) ;  /* 0x0000000108d47547 */ /* 0x000fea000b800000 */
[----:B------:R-:W0:Y:S01]  /*0f80*/  S2R R4, SR_TID.Y ;  /* 0x0000000000047919 */ /* 0x000e220000002200 */
[----:B------:R-:W-:Y:S02]  /*0f90*/  UIADD3 UR8, UPT, UPT, UR8, -0x1, URZ ;  /* 0xffffffff08087890 */ /* 0x000fe4000fffe0ff */
[----:B------:R-:W-:Y:S02]  /*0fa0*/  ULOP3.LUT UP1, UR13, UR9, 0x3, URZ, 0xc0, !UPT ;  /* 0x00000003090d7892 */ /* 0x000fe4000f82c0ff */
[----:B------:R-:W-:Y:S01]  /*0fb0*/  UISETP.GE.U32.AND UP0, UPT, UR8, 0x3, UPT ;  /* 0x000000030800788c */ /* 0x000fe2000bf06070 */
[----:B0-----:R-:W-:-:S08]  /*0fc0*/  IMAD R12, R4, UR11, RZ ;  /* 0x0000000b040c7c24 */ /* 0x001fd0000f8e02ff */
[----:B------:R-:W-:Y:S05]  /*0fd0*/  BRA.U !UP0, `(.L_x_11) ;  /* 0x0000000108487547 */ /* 0x000fea000b800000 */
[----:B------:R-:W0:Y:S01]  /*0fe0*/  S2UR UR10, SR_CgaCtaId ;  /* 0x00000000000a79c3 */ /* 0x000e220000008800 */
[----:B------:R-:W-:Y:S01]  /*0ff0*/  IADD3 R4, PT, PT, R12, R5, RZ ;  /* 0x000000050c047210 */ /* 0x000fe20007ffe0ff */
[----:B------:R-:W-:Y:S01]  /*1000*/  UMOV UR8, 0x400 ;  /* 0x0000040000087882 */ /* 0x000fe20000000000 */
[C---:B------:R-:W-:Y:S02]  /*1010*/  IMAD R8, R5.reuse, 0x4, R0 ;  /* 0x0000000405087824 */ /* 0x040fe400078e0200 */
[----:B------:R-:W-:-:S03]  /*1020*/  VIADD R5, R5, 0x4 ;  /* 0x0000000405057836 */ /* 0x000fc60000000000 */
[----:B------:R-:W1:Y:S01]  /*1030*/  LDC R11, c[0x0][0x3b8] ;  /* 0x0000ee00ff0b7b82 */ /* 0x000e620000000800 */
[----:B0-----:R-:W-:Y:S01]  /*1040*/  ULEA UR8, UR10, UR8, 0x18 ;  /* 0x000000080a087291 */ /* 0x001fe2000f8ec0ff */
[----:B-1----:R-:W-:-:S05]  /*1050*/  IMAD R4, R4, R11, UR5 ;  /* 0x0000000504047e24 */ /* 0x002fca000f8e020b */
[----:B------:R-:W-:-:S05]  /*1060*/  LEA R4, R4, UR8, 0x2 ;  /* 0x0000000804047c11 */ /* 0x000fca000f8e10ff */
[C---:B------:R-:W-:Y:S01]  /*1070*/  IMAD R7, R11.reuse, 0x4, R4 ;  /* 0x000000040b077824 */ /* 0x040fe200078e0204 */
[----:B------:R-:W-:Y:S03]  /*1080*/  LDS R6, [R4] ;  /* 0x0000000004067984 */ /* 0x000fe60000000800 */
[C---:B---3--:R-:W-:Y:S02]  /*1090*/  IMAD R9, R11.reuse, 0x4, R7 ;  /* 0x000000040b097824 */ /* 0x048fe400078e0207 */
[----:B------:R-:W0:Y:S03]  /*10a0*/  LDS R7, [R7] ;  /* 0x0000000007077984 */ /* 0x000e260000000800 */
[----:B------:R-:W-:Y:S01]  /*10b0*/  LEA R11, R11, R9, 0x2 ;  /* 0x000000090b0b7211 */ /* 0x000fe200078e10ff */
[----:B------:R-:W-:Y:S05]  /*10c0*/  LDS R10, [R9] ;  /* 0x00000000090a7984 */ /* 0x000fea0000000800 */
[----:B------:R-:W1:Y:S04]  /*10d0*/  LDS R11, [R11] ;  /* 0x000000000b0b7984 */ /* 0x000e680000000800 */
[----:B0-----:R0:W-:Y:S04]  /*10e0*/  STL.64 [R8], R6 ;  /* 0x0000000608007387 */ /* 0x0011e80000100a00 */
[----:B-1----:R0:W-:Y:S02]  /*10f0*/  STL.64 [R8+0x8], R10 ;  /* 0x0000080a08007387 */ /* 0x0021e40000100a00 */
.L_x_11:
[----:B------:R-:W-:Y:S05]  /*1100*/  BRA.U !UP1, `(.L_x_10) ;  /* 0x0000000109707547 */ /* 0x000fea000b800000 */
[----:B------:R-:W-:Y:S02]  /*1110*/  UISETP.NE.AND UP0, UPT, UR13, 0x1, UPT ;  /* 0x000000010d00788c */ /* 0x000fe4000bf05270 */
[----:B------:R-:W-:-:S04]  /*1120*/  ULOP3.LUT UR8, UR9, 0x1, URZ, 0xc0, !UPT ;  /* 0x0000000109087892 */ /* 0x000fc8000f8ec0ff */
[----:B------:R-:W-:-:S03]  /*1130*/  UISETP.NE.U32.AND UP1, UPT, UR8, 0x1, UPT ;  /* 0x000000010800788c */ /* 0x000fc6000bf25070 */
[----:B------:R-:W-:Y:S08]  /*1140*/  BRA.U !UP0, `(.L_x_12) ;  /* 0x0000000108347547 */ /* 0x000ff0000b800000 */
[----:B------:R-:W1:Y:S01]  /*1150*/  S2UR UR9, SR_CgaCtaId ;  /* 0x00000000000979c3 */ /* 0x000e620000008800 */
[----:B------:R-:W-:Y:S01]  /*1160*/  IADD3 R4, PT, PT, R12, R5, RZ ;  /* 0x000000050c047210 */ /* 0x000fe20007ffe0ff */
[----:B------:R-:W-:Y:S01]  /*1170*/  UMOV UR8, 0x400 ;  /* 0x0000040000087882 */ /* 0x000fe20000000000 */
[C---:B0-----:R-:W-:Y:S01]  /*1180*/  IMAD R8, R5.reuse, 0x4, R0 ;  /* 0x0000000405087824 */ /* 0x041fe200078e0200 */
[----:B------:R-:W-:-:S04]  /*1190*/  IADD3 R5, PT, PT, R5, 0x2, RZ ;  /* 0x0000000205057810 */ /* 0x000fc80007ffe0ff */
[----:B------:R-:W0:Y:S01]  /*11a0*/  LDC R7, c[0x0][0x3b8] ;  /* 0x0000ee00ff077b82 */ /* 0x000e220000000800 */
[----:B-1----:R-:W-:Y:S01]  /*11b0*/  ULEA UR8, UR9, UR8, 0x18 ;  /* 0x0000000809087291 */ /* 0x002fe2000f8ec0ff */
[----:B0-----:R-:W-:-:S05]  /*11c0*/  IMAD R4, R4, R7, UR5 ;  /* 0x0000000504047e24 */ /* 0x001fca000f8e0207 */
[----:B------:R-:W-:-:S05]  /*11d0*/  LEA R4, R4, UR8, 0x2 ;  /* 0x0000000804047c11 */ /* 0x000fca000f8e10ff */
[----:B------:R-:W-:Y:S01]  /*11e0*/  IMAD R7, R7, 0x4, R4 ;  /* 0x0000000407077824 */ /* 0x000fe200078e0204 */
[----:B------:R-:W-:Y:S05]  /*11f0*/  LDS R6, [R4] ;  /* 0x0000000004067984 */ /* 0x000fea0000000800 */
[----:B------:R-:W0:Y:S04]  /*1200*/  LDS R7, [R7] ;  /* 0x0000000007077984 */ /* 0x000e280000000800 */
[----:B0-----:R1:W-:Y:S02]  /*1210*/  STL.64 [R8], R6 ;  /* 0x0000000608007387 */ /* 0x0013e40000100a00 */
.L_x_12:
[----:B------:R-:W-:Y:S05]  /*1220*/  BRA.U UP1, `(.L_x_10) ;  /* 0x0000000101287547 */ /* 0x000fea000b800000 */
[----:B------:R-:W2:Y:S01]  /*1230*/  S2UR UR9, SR_CgaCtaId ;  /* 0x00000000000979c3 */ /* 0x000ea20000008800 */
[----:B------:R-:W-:Y:S01]  /*1240*/  IMAD.IADD R4, R12, 0x1, R5 ;  /* 0x000000010c047824 */ /* 0x000fe200078e0205 */
[----:B------:R-:W-:Y:S01]  /*1250*/  UMOV UR8, 0x400 ;  /* 0x0000040000087882 */ /* 0x000fe20000000000 */
[----:B------:R-:W-:-:S05]  /*1260*/  LEA R5, R5, R0, 0x2 ;  /* 0x0000000005057211 */ /* 0x000fca00078e10ff */
[----:B01----:R-:W0:Y:S01]  /*1270*/  LDC R7, c[0x0][0x3b8] ;  /* 0x0000ee00ff077b82 */ /* 0x003e220000000800 */
[----:B--2---:R-:W-:Y:S01]  /*1280*/  ULEA UR8, UR9, UR8, 0x18 ;  /* 0x0000000809087291 */ /* 0x004fe2000f8ec0ff */
[----:B0-----:R-:W-:-:S05]  /*1290*/  IMAD R4, R4, R7, UR5 ;  /* 0x0000000504047e24 */ /* 0x001fca000f8e0207 */
[----:B------:R-:W-:-:S06]  /*12a0*/  LEA R4, R4, UR8, 0x2 ;  /* 0x0000000804047c11 */ /* 0x000fcc000f8e10ff */
[----:B------:R-:W0:Y:S04]  /*12b0*/  LDS R4, [R4] ;  /* 0x0000000004047984 */ /* 0x000e280000000800 */
[----:B0-----:R2:W-:Y:S02]  /*12c0*/  STL [R5], R4 ;  /* 0x0000000405007387 */ /* 0x0015e40000100800 */
.L_x_10:
[----:B--2---:R-:W2:Y:S01]  /*12d0*/  S2R R5, SR_TID.X ;  /* 0x0000000000057919 */ /* 0x004ea20000002100 */
[----:B------:R-:W4:Y:S01]  /*12e0*/  LDCU UR8, c[0x0][0x3c0] ;  /* 0x00007800ff0877ac */ /* 0x000f220008000800 */
[----:B------:R-:W2:Y:S01]  /*12f0*/  LDC R22, c[0x0][0x3c0] ;  /* 0x0000f000ff167b82 */ /* 0x000ea20000000800 */
[----:B------:R-:W-:-:S07]  /*1300*/  IMAD.MOV.U32 R12, RZ, RZ, RZ ;  /* 0x000000ffff0c7224 */ /* 0x000fce00078e00ff */
[----:B------:R-:W5:Y:S01]  /*1310*/  LDC R23, c[0x0][0x3b4] ;  /* 0x0000ed00ff177b82 */ /* 0x000f620000000800 */
[----:B----4-:R-:W-:Y:S01]  /*1320*/  UISETP.GE.U32.AND UP0, UPT, UR8, 0x4, UPT ;  /* 0x000000040800788c */ /* 0x010fe2000bf06070 */
[----:B--2---:R-:W-:-:S04]  /*1330*/  IMAD R4, R5, R22, RZ ;  /* 0x0000001605047224 */ /* 0x004fc800078e02ff */
[----:B-----5:R-:W-:-:S04]  /*1340*/  IMAD R23, R23, UR5, R4 ;  /* 0x0000000517177c24 */ /* 0x020fc8000f8e0204 */
[----:B------:R-:W-:Y:S05]  /*1350*/  BRA.U !UP0, `(.L_x_13) ;  /* 0x0000000508347547 */ /* 0x000fea000b800000 */
[----:B------:R-:W-:Y:S01]  /*1360*/  UISETP.GT.AND UP1, UPT, UR12, URZ, UPT ;  /* 0x000000ff0c00728c */ /* 0x000fe2000bf24270 */
[----:B------:R-:W-:-:S08]  /*1370*/  MOV R24, RZ ;  /* 0x000000ff00187202 */ /* 0x000fd00000000f00 */
[----:B------:R-:W-:Y:S05]  /*1380*/  BRA.U !UP1, `(.L_x_14) ;  /* 0x0000000109f87547 */ /* 0x000fea000b800000 */
[----:B------:R-:W-:Y:S02]  /*1390*/  IADD3 R4, PT, PT, -R24, UR12, RZ ;  /* 0x0000000c18047c10 */ /* 0x000fe4000fffe1ff */
[----:B------:R-:W-:Y:S02]  /*13a0*/  PLOP3.LUT P0, PT, PT, PT, PT, 0x80, 0x8 ;  /* 0x000000000008781c */ /* 0x000fe40003f0f070 */
[----:B------:R-:W-:-:S13]  /*13b0*/  ISETP.GT.AND P2, PT, R4, 0xc, PT ;  /* 0x0000000c0400780c */ /* 0x000fda0003f44270 */
[----:B------:R-:W-:Y:S05]  /*13c0*/  @!P2 BRA `(.L_x_15) ;  /* 0x00000000008ca947 */ /* 0x000fea0003800000 */
[----:B------:R-:W-:-:S13]  /*13d0*/  PLOP3.LUT P0, PT, PT, PT, PT, 0x8, 0x80 ;  /* 0x000000000080781c */ /* 0x000fda0003f0e170 */
.L_x_16:
[----:B----4-:R-:W-:Y:S01]  /*13e0*/  IMAD.IADD R5, R23, 0x1, R24 ;  /* 0x0000000117057824 */ /* 0x010fe200078e0218 */
[C---:B------:R-:W-:Y:S01]  /*13f0*/  IADD3 R27, PT, PT, R24.reuse, 0x4, RZ ;  /* 0x00000004181b7810 */ /* 0x040fe20007ffe0ff */
[C---:B------:R-:W-:Y:S01]  /*1400*/  VIADD R29, R24.reuse, 0x8 ;  /* 0x00000008181d7836 */ /* 0x040fe20000000000 */
[C---:B------:R-:W-:Y:S01]  /*1410*/  IADD3 R28, PT, PT, R24.reuse, 0xc, RZ ;  /* 0x0000000c181c7810 */ /* 0x040fe20007ffe0ff */
[--C-:B------:R-:W-:Y:S01]  /*1420*/  IMAD R26, R24, 0x4, R2.reuse ;  /* 0x00000004181a7824 */ /* 0x100fe200078e0202 */
[----:B------:R-:W-:Y:S01]  /*1430*/  LEA R25, R5, R20, 0x2 ;  /* 0x0000001405197211 */ /* 0x000fe200078e10ff */
[--C-:B------:R-:W-:Y:S01]  /*1440*/  IMAD R27, R27, 0x4, R2.reuse ;  /* 0x000000041b1b7824 */ /* 0x100fe200078e0202 */
[----:B------:R-:W-:Y:S01]  /*1450*/  LEA R29, R29, R2, 0x2 ;  /* 0x000000021d1d7211 */ /* 0x000fe200078e10ff */
[----:B------:R-:W-:Y:S01]  /*1460*/  IMAD R28, R28, 0x4, R2 ;  /* 0x000000041c1c7824 */ /* 0x000fe200078e0202 */
[----:B------:R-:W-:Y:S01]  /*1470*/  UIADD3 UR8, UPT, UPT, UR12, -0xc, URZ ;  /* 0xfffffff40c087890 */ /* 0x000fe2000fffe0ff */
[----:B------:R-:W-:Y:S01]  /*1480*/  LDS R4, [R25] ;  /* 0x0000000019047984 */ /* 0x000fe20000000800 */
[----:B------:R-:W-:-:S03]  /*1490*/  IADD3 R24, PT, PT, R24, 0x10, RZ ;  /* 0x0000001018187810 */ /* 0x000fc60007ffe0ff */
[----:B------:R-:W-:Y:S01]  /*14a0*/  LDS R5, [R25+0x4] ;  /* 0x0000040019057984 */ /* 0x000fe20000000800 */
[----:B------:R-:W-:-:S03]  /*14b0*/  ISETP.GE.AND P2, PT, R24, UR8, PT ;  /* 0x0000000818007c0c */ /* 0x000fc6000bf46270 */
[----:B01----:R-:W-:Y:S04]  /*14c0*/  LDS R6, [R25+0x8] ;  /* 0x0000080019067984 */ /* 0x003fe80000000800 */
[----:B------:R-:W0:Y:S04]  /*14d0*/  LDS R7, [R25+0xc] ;  /* 0x00000c0019077984 */ /* 0x000e280000000800 */
[----:B------:R-:W-:Y:S04]  /*14e0*/  LDS R8, [R25+0x10] ;  /* 0x0000100019087984 */ /* 0x000fe80000000800 */
[----:B---3--:R-:W-:Y:S04]  /*14f0*/  LDS R9, [R25+0x14] ;  /* 0x0000140019097984 */ /* 0x008fe80000000800 */
[----:B------:R-:W-:Y:S04]  /*1500*/  LDS R10, [R25+0x18] ;  /* 0x00001800190a7984 */ /* 0x000fe80000000800 */
[----:B------:R-:W1:Y:S04]  /*1510*/  LDS R11, [R25+0x1c] ;  /* 0x00001c00190b7984 */ /* 0x000e680000000800 */
[----:B------:R-:W-:Y:S04]  /*1520*/  LDS R12, [R25+0x20] ;  /* 0x00002000190c7984 */ /* 0x000fe80000000800 */
[----:B------:R-:W-:Y:S04]  /*1530*/  LDS R13, [R25+0x24] ;  /* 0x00002400190d7984 */ /* 0x000fe80000000800 */
[----:B------:R-:W-:Y:S04]  /*1540*/  LDS R14, [R25+0x28] ;  /* 0x00002800190e7984 */ /* 0x000fe80000000800 */
[----:B------:R-:W2:Y:S04]  /*1550*/  LDS R15, [R25+0x2c] ;  /* 0x00002c00190f7984 */ /* 0x000ea80000000800 */
[----:B------:R-:W-:Y:S04]  /*1560*/  LDS R16, [R25+0x30] ;  /* 0x0000300019107984 */ /* 0x000fe80000000800 */
[----:B------:R-:W-:Y:S04]  /*1570*/  LDS R17, [R25+0x34] ;  /* 0x0000340019117984 */ /* 0x000fe80000000800 */
[----:B------:R-:W-:Y:S04]  /*1580*/  LDS R18, [R25+0x38] ;  /* 0x0000380019127984 */ /* 0x000fe80000000800 */
[----:B------:R-:W3:Y:S04]  /*1590*/  LDS R19, [R25+0x3c] ;  /* 0x00003c0019137984 */ /* 0x000ee80000000800 */
[----:B0-----:R4:W-:Y:S04]  /*15a0*/  STL.128 [R26], R4 ;  /* 0x000000041a007387 */ /* 0x0019e80000100c00 */
[----:B-1----:R4:W-:Y:S04]  /*15b0*/  STL.128 [R27], R8 ;  /* 0x000000081b007387 */ /* 0x0029e80000100c00 */
[----:B--2---:R4:W-:Y:S04]  /*15c0*/  STL.128 [R29], R12 ;  /* 0x0000000c1d007387 */ /* 0x0049e80000100c00 */
[----:B---3--:R4:W-:Y:S01]  /*15d0*/  STL.128 [R28], R16 ;  /* 0x000000101c007387 */ /* 0x0089e20000100c00 */
[----:B------:R-:W-:Y:S05]  /*15e0*/  @!P2 BRA `(.L_x_16) ;  /* 0xfffffffc007ca947 */ /* 0x000fea000383ffff */
[----:B----4-:R-:W-:-:S07]  /*15f0*/  IMAD.U32 R12, RZ, RZ, UR12 ;  /* 0x0000000cff0c7e24 */ /* 0x010fce000f8e00ff */
.L_x_15:
[----:B------:R-:W-:-:S04]  /*1600*/  IADD3 R4, PT, PT, -R24, UR12, RZ ;  /* 0x0000000c18047c10 */ /* 0x000fc8000fffe1ff */
[----:B------:R-:W-:-:S13]  /*1610*/  ISETP.GT.AND P2, PT, R4, 0x4, PT ;  /* 0x000000040400780c */ /* 0x000fda0003f44270 */
[----:B------:R-:W-:Y:S05]  /*1620*/  @!P2 BRA `(.L_x_17) ;  /* 0x000000000048a947 */ /* 0x000fea0003800000 */
[----:B------:R-:W-:Y:S01]  /*1630*/  IADD3 R5, PT, PT, R23, R24, RZ ;  /* 0x0000001817057210 */ /* 0x000fe20007ffe0ff */
[C---:B------:R-:W-:Y:S01]  /*1640*/  IMAD R14, R24.reuse, 0x4, R2 ;  /* 0x00000004180e7824 */ /* 0x040fe200078e0202 */
[C---:B------:R-:W-:Y:S01]  /*1650*/  IADD3 R15, PT, PT, R24.reuse, 0x4, RZ ;  /* 0x00000004180f7810 */ /* 0x040fe20007ffe0ff */
[----:B------:R-:W-:Y:S01]  /*1660*/  IMAD.U32 R12, RZ, RZ, UR12 ;  /* 0x0000000cff0c7e24 */ /* 0x000fe2000f8e00ff */
[----:B------:R-:W-:Y:S01]  /*1670*/  PLOP3.LUT P0, PT, PT, PT, PT, 0x8, 0x80 ;  /* 0x000000000080781c */ /* 0x000fe20003f0e170 */
[----:B------:R-:W-:Y:S01]  /*1680*/  IMAD R13, R5, 0x4, R20 ;  /* 0x00000004050d7824 */ /* 0x000fe200078e0214 */
[----:B------:R-:W-:Y:S02]  /*1690*/  LEA R15, R15, R2, 0x2 ;  /* 0x000000020f0f7211 */ /* 0x000fe400078e10ff */
[----:B------:R-:W-:Y:S02]  /*16a0*/  IADD3 R24, PT, PT, R24, 0x8, RZ ;  /* 0x0000000818187810 */ /* 0x000fe40007ffe0ff */
[----:B------:R-:W-:Y:S04]  /*16b0*/  LDS R4, [R13] ;  /* 0x000000000d047984 */ /* 0x000fe80000000800 */
[----:B------:R-:W-:Y:S04]  /*16c0*/  LDS R5, [R13+0x4] ;  /* 0x000004000d057984 */ /* 0x000fe80000000800 */
[----:B01----:R-:W-:Y:S04]  /*16d0*/  LDS R6, [R13+0x8] ;  /* 0x000008000d067984 */ /* 0x003fe80000000800 */
[----:B------:R-:W0:Y:S04]  /*16e0*/  LDS R7, [R13+0xc] ;  /* 0x00000c000d077984 */ /* 0x000e280000000800 */
[----:B------:R-:W-:Y:S04]  /*16f0*/  LDS R8, [R13+0x10] ;  /* 0x000010000d087984 */ /* 0x000fe80000000800 */
[----:B---3--:R-:W-:Y:S04]  /*1700*/  LDS R9, [R13+0x14] ;  /* 0x000014000d097984 */ /* 0x008fe80000000800 */
[----:B------:R-:W-:Y:S04]  /*1710*/  LDS R10, [R13+0x18] ;  /* 0x000018000d0a7984 */ /* 0x000fe80000000800 */
[----:B------:R-:W1:Y:S04]  /*1720*/  LDS R11, [R13+0x1c] ;  /* 0x00001c000d0b7984 */ /* 0x000e680000000800 */
[----:B0-----:R2:W-:Y:S04]  /*1730*/  STL.128 [R14], R4 ;  /* 0x000000040e007387 */ /* 0x0015e80000100c00 */
[----:B-1----:R2:W-:Y:S02]  /*1740*/  STL.128 [R15], R8 ;  /* 0x000000080f007387 */ /* 0x0025e40000100c00 */
.L_x_17:
[----:B------:R-:W-:-:S13]  /*1750*/  ISETP.EQ.AND P2, PT, R24, UR12, PT ;  /* 0x0000000c18007c0c */ /* 0x000fda000bf42270 */
[----:B------:R-:W-:Y:S05]  /*1760*/  @!P0 BRA P2, `(.L_x_13) ;  /* 0x0000000000308947 */ /* 0x000fea0001000000 */
.L_x_14:
[----:B--2-4-:R-:W-:Y:S02]  /*1770*/  IMAD.IADD R5, R23, 0x1, R24 ;  /* 0x0000000117057824 */ /* 0x014fe400078e0218 */
[C---:B---3--:R-:W-:Y:S01]  /*1780*/  IMAD R9, R24.reuse, 0x4, R2 ;  /* 0x0000000418097824 */ /* 0x048fe200078e0202 */
[----:B------:R-:W-:Y:S02]  /*1790*/  IADD3 R24, PT, PT, R24, 0x4, RZ ;  /* 0x0000000418187810 */ /* 0x000fe40007ffe0ff */
[----:B01----:R-:W-:Y:S02]  /*17a0*/  LEA R8, R5, R20, 0x2 ;  /* 0x0000001405087211 */ /* 0x003fe400078e10ff */
[----:B------:R-:W-:-:S03]  /*17b0*/  ISETP.NE.AND P0, PT, R24, UR12, PT ;  /* 0x0000000c18007c0c */ /* 0x000fc6000bf05270 */
[----:B------:R-:W-:Y:S04]  /*17c0*/  LDS R4, [R8] ;  /* 0x0000000008047984 */ /* 0x000fe80000000800 */
[----:B------:R-:W-:Y:S04]  /*17d0*/  LDS R5, [R8+0x4] ;  /* 0x0000040008057984 */ /* 0x000fe80000000800 */
[----:B------:R-:W-:Y:S04]  /*17e0*/  LDS R6, [R8+0x8] ;  /* 0x0000080008067984 */ /* 0x000fe80000000800 */
[----:B------:R-:W0:Y:S04]  /*17f0*/  LDS R7, [R8+0xc] ;  /* 0x00000c0008077984 */ /* 0x000e280000000800 */
[----:B0-----:R4:W-:Y:S01]  /*1800*/  STL.128 [R9], R4 ;  /* 0x0000000409007387 */ /* 0x0019e20000100c00 */
[----:B------:R-:W-:Y:S05]  /*1810*/  @P0 BRA `(.L_x_14) ;  /* 0xfffffffc00d40947 */ /* 0x000fea000383ffff */
[----:B------:R-:W-:-:S07]  /*1820*/  IMAD.U32 R12, RZ, RZ, UR12 ;  /* 0x0000000cff0c7e24 */ /* 0x000fce000f8e00ff */
.L_x_13:
[----:B------:R-:W-:-:S04]  /*1830*/  VIMNMX.U32 R22, PT, PT, R22, 0x1, !PT ;  /* 0x0000000116167848 */ /* 0x000fc80007fe0000 */
[----:B------:R-:W-:-:S04]  /*1840*/  LOP3.LUT R22, R22, 0x3, RZ, 0xc0, !PT ;  /* 0x0000000316167812 */ /* 0x000fc800078ec0ff */
[----:B------:R-:W-:-:S13]  /*1850*/  ISETP.NE.AND P2, PT, R22, RZ, PT ;  /* 0x000000ff1600720c */ /* 0x000fda0003f45270 */
[----:B------:R-:W-:Y:S05]  /*1860*/  @!P2 BRA `(.L_x_18) ;  /* 0x000000000030a947 */ /* 0x000fea0003800000 */
[----:B------:R-:W-:Y:S02]  /*1870*/  IADD3 R23, PT, PT, R23, R12, RZ ;  /* 0x0000000c17177210 */ /* 0x000fe40007ffe0ff */
[----:B--2-4-:R-:W-:Y:S02]  /*1880*/  LEA R5, R12, R2, 0x2 ;  /* 0x000000020c057211 */ /* 0x014fe400078e10ff */
[----:B------:R-:W-:Y:S01]  /*1890*/  ISETP.NE.AND P0, PT, R22, 0x1, PT ;  /* 0x000000011600780c */ /* 0x000fe20003f05270 */
[----:B------:R-:W-:-:S05]  /*18a0*/  IMAD R23, R23, 0x4, R20 ;  /* 0x0000000417177824 */ /* 0x000fca00078e0214 */
[----:B------:R-:W2:Y:S04]  /*18b0*/  LDS R4, [R23] ;  /* 0x0000000017047984 */ /* 0x000ea80000000800 */
[----:B--2---:R2:W-:Y:S03]  /*18c0*/  STL [R5], R4 ;  /* 0x0000000405007387 */ /* 0x0045e60000100800 */
[----:B------:R-:W-:Y:S05]  /*18d0*/  @!P0 BRA `(.L_x_18) ;  /* 0x0000000000148947 */ /* 0x000fea0003800000 */
[----:B------:R-:W-:Y:S01]  /*18e0*/  ISETP.NE.AND P0, PT, R22, 0x2, PT ;  /* 0x000000021600780c */ /* 0x000fe20003f05270 */
[----:B--2---:R-:W2:-:S12]  /*18f0*/  LDS R4, [R23+0x4] ;  /* 0x0000040017047984 */ /* 0x004e980000000800 */
[----:B01----:R-:W0:Y:S04]  /*1900*/  @P0 LDS R6, [R23+0x8] ;  /* 0x0000080017060984 */ /* 0x003e280000000800 */
[----:B--2---:R1:W-:Y:S04]  /*1910*/  STL [R5+0x4], R4 ;  /* 0x0000040405007387 */ /* 0x0043e80000100800 */
[----:B0-----:R1:W-:Y:S02]  /*1920*/  @P0 STL [R5+0x8], R6 ;  /* 0x0000080605000387 */ /* 0x0013e40000100800 */
.L_x_18:
[----:B------:R-:W-:-:S07]  /*1930*/  IMAD.MOV.U32 R25, RZ, RZ, RZ ;  /* 0x000000ffff197224 */ /* 0x000fce00078e00ff */
.L_x_25:
[C---:B0----5:R-:W-:Y:S01]  /*1940*/  LEA R23, R25.reuse, R0, 0x2 ;  /* 0x0000000019177211 */ /* 0x061fe200078e10ff */
[----:B---3--:R-:W3:Y:S05]  /*1950*/  LDCU UR8, c[0x0][0x3bc] ;  /* 0x00007780ff0877ac */ /* 0x008eea0008000800 */
[----:B------:R-:W5:Y:S01]  /*1960*/  LDL R23, [R23] ;  /* 0x0000000017177983 */ /* 0x000f620000100800 */
[C---:B------:R-:W-:Y:S02]  /*1970*/  IMAD R22, R25.reuse, 0x20, R1 ;  /* 0x0000002019167824 */ /* 0x040fe400078e0201 */
[----:B012---:R-:W-:Y:S02]  /*1980*/  HFMA2 R8, -RZ, RZ, 0, 0 ;  /* 0x00000000ff087431 */ /* 0x007fe400000001ff */
[----:B------:R-:W-:-:S05]  /*1990*/  VIADD R25, R25, 0x1 ;  /* 0x0000000119197836 */ /* 0x000fca0000000000 */
[----:B---3--:R-:W-:Y:S01]  /*19a0*/  ISETP.NE.AND P3, PT, R25, UR8, PT ;  /* 0x0000000819007c0c */ /* 0x008fe2000bf65270 */
[----:B------:R-:W-:-:S12]  /*19b0*/  BRA.U !UP0, `(.L_x_19) ;  /* 0x0000000508707547 */ /* 0x000fd8000b800000 */
[----:B------:R-:W-:Y:S01]  /*19c0*/  UISETP.GT.AND UP1, UPT, UR12, URZ, UPT ;  /* 0x000000ff0c00728c */ /* 0x000fe2000bf24270 */
[----:B------:R-:W-:-:S08]  /*19d0*/  IMAD.MOV.U32 R24, RZ, RZ, RZ ;  /* 0x000000ffff187224 */ /* 0x000fd000078e00ff */
[----:B------:R-:W-:Y:S05]  /*19e0*/  BRA.U !UP1, `(.L_x_20) ;  /* 0x0000000509307547 */ /* 0x000fea000b800000 */
[----:B----4-:R-:W-:Y:S02]  /*19f0*/  IADD3 R4, PT, PT, -R24, UR12, RZ ;  /* 0x0000000c18047c10 */ /* 0x010fe4000fffe1ff */
[----:B------:R-:W-:Y:S02]  /*1a00*/  PLOP3.LUT P0, PT, PT, PT, PT, 0x80, 0x8 ;  /* 0x000000000008781c */ /* 0x000fe40003f0f070 */
[----:B------:R-:W-:-:S13]  /*1a10*/  ISETP.GT.AND P4, PT, R4, 0xc, PT ;  /* 0x0000000c0400780c */ /* 0x000fda0003f84270 */
[----:B------:R-:W-:Y:S05]  /*1a20*/  @!P4 BRA `(.L_x_21) ;  /* 0x0000000000b4c947 */ /* 0x000fea0003800000 */
[----:B------:R-:W-:Y:S01]  /*1a30*/  PLOP3.LUT P0, PT, PT, PT, PT, 0x8, 0x80 ;  /* 0x000000000080781c */ /* 0x000fe20003f0e170 */
[----:B------:R-:W-:-:S12]  /*1a40*/  UIADD3 UR8, UPT, UPT, UR12, -0xc, URZ ;  /* 0xfffffff40c087890 */ /* 0x000fd8000fffe0ff */
.L_x_22:
[C---:B-1----:R-:W-:Y:S01]  /*1a50*/  LEA R16, R24.reuse, R1, 0x2 ;  /* 0x0000000118107211 */ /* 0x042fe200078e10ff */
[----:B------:R-:W-:-:S04]  /*1a60*/  IMAD R28, R24, 0x4, R22 ;  /* 0x00000004181c7824 */ /* 0x000fc800078e0216 */
[----:B------:R-:W2:Y:S04]  /*1a70*/  LDL.128 R4, [R16+0x120] ;  /* 0x0001200010047983 */ /* 0x000ea80000100c00 */
[----:B------:R-:W2:Y:S01]  /*1a80*/  LDL.128 R8, [R28] ;  /* 0x000000001c087983 */ /* 0x000ea20000100c00 */
[----:B------:R-:W-:-:S05]  /*1a90*/  IADD3 R26, PT, PT, R24, 0x4, RZ ;  /* 0x00000004181a7810 */ /* 0x000fca0007ffe0ff */
[C---:B------:R-:W-:Y:S01]  /*1aa0*/  IMAD R29, R26.reuse, 0x4, R1 ;  /* 0x000000041a1d7824 */ /* 0x040fe200078e0201 */
[----:B------:R-:W-:Y:S01]  /*1ab0*/  LEA R26, R26, R22, 0x2 ;  /* 0x000000161a1a7211 */ /* 0x000fe200078e10ff */
[C---:B--2--5:R-:W-:Y:S01]  /*1ac0*/  FFMA R12, R23.reuse, R4, R8 ;  /* 0x00000004170c7223 */ /* 0x064fe20000000008 */
[C---:B------:R-:W-:Y:S01]  /*1ad0*/  FFMA R13, R23.reuse, R5, R9 ;  /* 0x00000005170d7223 */ /* 0x040fe20000000009 */
[C---:B------:R-:W-:Y:S01]  /*1ae0*/  FFMA R14, R23.reuse, R6, R10 ;  /* 0x00000006170e7223 */ /* 0x040fe2000000000a */
[----:B------:R-:W-:-:S05]  /*1af0*/  FFMA R15, R23, R7, R11 ;  /* 0x00000007170f7223 */ /* 0x000fca000000000b */
[----:B------:R0:W-:Y:S04]  /*1b00*/  STL.128 [R28], R12 ;  /* 0x0000000c1c007387 */ /* 0x0001e80000100c00 */
[----:B------:R-:W2:Y:S04]  /*1b10*/  LDL.128 R4, [R29+0x120] ;  /* 0x000120001d047983 */ /* 0x000ea80000100c00 */
[----:B------:R-:W2:Y:S01]  /*1b20*/  LDL.128 R8, [R26] ;  /* 0x000000001a087983 */ /* 0x000ea20000100c00 */
[----:B------:R-:W-:Y:S02]  /*1b30*/  VIADD R27, R24, 0x8 ;  /* 0x00000008181b7836 */ /* 0x000fe40000000000 */
[C---:B--2---:R-:W-:Y:S01]  /*1b40*/  FFMA R16, R23.reuse, R4, R8 ;  /* 0x0000000417107223 */ /* 0x044fe20000000008 */
[C---:B------:R-:W-:Y:S01]  /*1b50*/  FFMA R17, R23.reuse, R5, R9 ;  /* 0x0000000517117223 */ /* 0x040fe20000000009 */
[C---:B------:R-:W-:Y:S01]  /*1b60*/  FFMA R18, R23.reuse, R6, R10 ;  /* 0x0000000617127223 */ /* 0x040fe2000000000a */
[----:B------:R-:W-:Y:S01]  /*1b70*/  FFMA R19, R23, R7, R11 ;  /* 0x0000000717137223 */ /* 0x000fe2000000000b */
[C---:B------:R-:W-:Y:S01]  /*1b80*/  LEA R4, R27.reuse, R1, 0x2 ;  /* 0x000000011b047211 */ /* 0x040fe200078e10ff */
[----:B------:R-:W-:-:S03]  /*1b90*/  IMAD R27, R27, 0x4, R22 ;  /* 0x000000041b1b7824 */ /* 0x000fc600078e0216 */
[----:B------:R1:W-:Y:S04]  /*1ba0*/  STL.128 [R26], R16 ;  /* 0x000000101a007387 */ /* 0x0003e80000100c00 */
[----:B------:R-:W2:Y:S04]  /*1bb0*/  LDL.128 R4, [R4+0x120] ;  /* 0x0001200004047983 */ /* 0x000ea80000100c00 */
[----:B------:R-:W2:Y:S01]  /*1bc0*/  LDL.128 R8, [R27] ;  /* 0x000000001b087983 */ /* 0x000ea20000100c00 */
[----:B0-----:R-:W-:-:S05]  /*1bd0*/  IADD3 R28, PT, PT, R24, 0xc, RZ ;  /* 0x0000000c181c7810 */ /* 0x001fca0007ffe0ff */
[C---:B------:R-:W-:Y:S01]  /*1be0*/  IMAD R29, R28.reuse, 0x4, R1 ;  /* 0x000000041c1d7824 */ /* 0x040fe200078e0201 */
[----:B------:R-:W-:Y:S01]  /*1bf0*/  LEA R28, R28, R22, 0x2 ;  /* 0x000000161c1c7211 */ /* 0x000fe200078e10ff */
[C---:B--2---:R-:W-:Y:S01]  /*1c00*/  FFMA R12, R23.reuse, R4, R8 ;  /* 0x00000004170c7223 */ /* 0x044fe20000000008 */
[C---:B------:R-:W-:Y:S01]  /*1c10*/  FFMA R13, R23.reuse, R5, R9 ;  /* 0x00000005170d7223 */ /* 0x040fe20000000009 */
[C---:B------:R-:W-:Y:S01]  /*1c20*/  FFMA R14, R23.reuse, R6, R10 ;  /* 0x00000006170e7223 */ /* 0x040fe2000000000a */
[----:B------:R-:W-:-:S05]  /*1c30*/  FFMA R15, R23, R7, R11 ;  /* 0x00000007170f7223 */ /* 0x000fca000000000b */
[----:B------:R1:W-:Y:S04]  /*1c40*/  STL.128 [R27], R12 ;  /* 0x0000000c1b007387 */ /* 0x0003e80000100c00 */
[----:B------:R-:W2:Y:S04]  /*1c50*/  LDL.128 R4, [R29+0x120] ;  /* 0x000120001d047983 */ /* 0x000ea80000100c00 */
[----:B------:R-:W2:Y:S01]  /*1c60*/  LDL.128 R8, [R28] ;  /* 0x000000001c087983 */ /* 0x000ea20000100c00 */
[----:B------:R-:W-:-:S05]  /*1c70*/  VIADD R24, R24, 0x10 ;  /* 0x0000001018187836 */ /* 0x000fca0000000000 */
[----:B------:R-:W-:Y:S01]  /*1c80*/  ISETP.GE.AND P4, PT, R24, UR8, PT ;  /* 0x0000000818007c0c */ /* 0x000fe2000bf86270 */
[C---:B--2---:R-:W-:Y:S01]  /*1c90*/  FFMA R4, R23.reuse, R4, R8 ;  /* 0x0000000417047223 */ /* 0x044fe20000000008 */
[C---:B------:R-:W-:Y:S01]  /*1ca0*/  FFMA R5, R23.reuse, R5, R9 ;  /* 0x0000000517057223 */ /* 0x040fe20000000009 */
[C---:B------:R-:W-:Y:S01]  /*1cb0*/  FFMA R6, R23.reuse, R6, R10 ;  /* 0x0000000617067223 */ /* 0x040fe2000000000a */
[----:B------:R-:W-:-:S05]  /*1cc0*/  FFMA R7, R23, R7, R11 ;  /* 0x0000000717077223 */ /* 0x000fca000000000b */
[----:B------:R1:W-:Y:S04]  /*1cd0*/  STL.128 [R28], R4 ;  /* 0x000000041c007387 */ /* 0x0003e80000100c00 */
[----:B------:R-:W-:Y:S05]  /*1ce0*/  @!P4 BRA `(.L_x_22) ;  /* 0xfffffffc0058c947 */ /* 0x000fea000383ffff */
[----:B------:R-:W-:-:S07]  /*1cf0*/  MOV R8, UR12 ;  /* 0x0000000c00087c02 */ /* 0x000fce0008000f00 */
.L_x_21:
[----:B-1----:R-:W-:-:S04]  /*1d00*/  IADD3 R4, PT, PT, -R24, UR12, RZ ;  /* 0x0000000c18047c10 */ /* 0x002fc8000fffe1ff */
[----:B------:R-:W-:-:S13]  /*1d10*/  ISETP.GT.AND P4, PT, R4, 0x4, PT ;  /* 0x000000040400780c */ /* 0x000fda0003f84270 */
[----:B------:R-:W-:Y:S05]  /*1d20*/  @!P4 BRA `(.L_x_23) ;  /* 0x000000000058c947 */ /* 0x000fea0003800000 */
[C---:B------:R-:W-:Y:S01]  /*1d30*/  IMAD R18, R24.reuse, 0x4, R1 ;  /* 0x0000000418127824 */ /* 0x040fe200078e0201 */
[----:B------:R-:W-:-:S04]  /*1d40*/  LEA R16, R24, R22, 0x2 ;  /* 0x0000001618107211 */ /* 0x000fc800078e10ff */
[----:B------:R-:W2:Y:S04]  /*1d50*/  LDL.128 R4, [R18+0x120] ;  /* 0x0001200012047983 */ /* 0x000ea80000100c00 */
[----:B------:R-:W2:Y:S01]  /*1d60*/  LDL.128 R8, [R16] ;  /* 0x0000000010087983 */ /* 0x000ea20000100c00 */
[----:B------:R-:W-:-:S05]  /*1d70*/  VIADD R17, R24, 0x4 ;  /* 0x0000000418117836 */ /* 0x000fca0000000000 */
[C---:B------:R-:W-:Y:S01]  /*1d80*/  LEA R19, R17.reuse, R1, 0x2 ;  /* 0x0000000111137211 */ /* 0x040fe200078e10ff */
[----:B------:R-:W-:Y:S02]  /*1d90*/  IMAD R17, R17, 0x4, R22 ;  /* 0x0000000411117824 */ /* 0x000fe400078e0216 */
[C---:B--2--5:R-:W-:Y:S01]  /*1da0*/  FFMA R12, R23.reuse, R4, R8 ;  /* 0x00000004170c7223 */ /* 0x064fe20000000008 */
[C---:B------:R-:W-:Y:S01]  /*1db0*/  FFMA R13, R23.reuse, R5, R9 ;  /* 0x00000005170d7223 */ /* 0x040fe20000000009 */
[C---:B------:R-:W-:Y:S01]  /*1dc0*/  FFMA R14, R23.reuse, R6, R10 ;  /* 0x00000006170e7223 */ /* 0x040fe2000000000a */
[----:B------:R-:W-:-:S05]  /*1dd0*/  FFMA R15, R23, R7, R11 ;  /* 0x00000007170f7223 */ /* 0x000fca000000000b */
[----:B------:R0:W-:Y:S04]  /*1de0*/  STL.128 [R16], R12 ;  /* 0x0000000c10007387 */ /* 0x0001e80000100c00 */
[----:B------:R-:W2:Y:S04]  /*1df0*/  LDL.128 R4, [R19+0x120] ;  /* 0x0001200013047983 */ /* 0x000ea80000100c00 */
[----:B------:R-:W2:Y:S01]  /*1e00*/  LDL.128 R8, [R17] ;  /* 0x0000000011087983 */ /* 0x000ea20000100c00 */
[----:B------:R-:W-:Y:S01]  /*1e10*/  PLOP3.LUT P0, PT, PT, PT, PT, 0x8, 0x80 ;  /* 0x000000000080781c */ /* 0x000fe20003f0e170 */
[----:B------:R-:W-:-:S02]  /*1e20*/  VIADD R24, R24, 0x8 ;  /* 0x0000000818187836 */ /* 0x000fc40000000000 */
[C---:B--2---:R-:W-:Y:S01]  /*1e30*/  FFMA R4, R23.reuse, R4, R8 ;  /* 0x0000000417047223 */ /* 0x044fe20000000008 */
[C---:B------:R-:W-:Y:S01]  /*1e40*/  FFMA R5, R23.reuse, R5, R9 ;  /* 0x0000000517057223 */ /* 0x040fe20000000009 */
[C---:B------:R-:W-:Y:S01]  /*1e50*/  FFMA R6, R23.reuse, R6, R10 ;  /* 0x0000000617067223 */ /* 0x040fe2000000000a */
[----:B------:R-:W-:Y:S01]  /*1e60*/  FFMA R7, R23, R7, R11 ;  /* 0x0000000717077223 */ /* 0x000fe2000000000b */
[----:B------:R-:W-:-:S04]  /*1e70*/  MOV R8, UR12 ;  /* 0x0000000c00087c02 */ /* 0x000fc80008000f00 */
[----:B------:R0:W-:Y:S03]  /*1e80*/  STL.128 [R17], R4 ;  /* 0x0000000411007387 */ /* 0x0001e60000100c00 */
.L_x_23:
[----:B------:R-:W-:-:S13]  /*1e90*/  ISETP.NE.OR P0, PT, R24, UR12, P0 ;  /* 0x0000000c18007c0c */ /* 0x000fda0008705670 */
[----:B------:R-:W-:Y:S05]  /*1ea0*/  @!P0 BRA `(.L_x_19) ;  /* 0x0000000000348947 */ /* 0x000fea0003800000 */
.L_x_20:
[C---:B0-----:R-:W-:Y:S01]  /*1eb0*/  LEA R12, R24.reuse, R1, 0x2 ;  /* 0x00000001180c7211 */ /* 0x041fe200078e10ff */
[----:B-1----:R-:W-:-:S04]  /*1ec0*/  IMAD R13, R24, 0x4, R22 ;  /* 0x00000004180d7824 */ /* 0x002fc800078e0216 */
[----:B----4-:R-:W2:Y:S04]  /*1ed0*/  LDL.128 R4, [R12+0x120] ;  /* 0x000120000c047983 */ /* 0x010ea80000100c00 */
[----:B------:R-:W2:Y:S01]  /*1ee0*/  LDL.128 R8, [R13] ;  /* 0x000000000d087983 */ /* 0x000ea20000100c00 */
[----:B------:R-:W-:-:S04]  /*1ef0*/  IADD3 R24, PT, PT, R24, 0x4, RZ ;  /* 0x0000000418187810 */ /* 0x000fc80007ffe0ff */
[----:B------:R-:W-:Y:S01]  /*1f00*/  ISETP.NE.AND P0, PT, R24, UR12, PT ;  /* 0x0000000c18007c0c */ /* 0x000fe2000bf05270 */
[C---:B--2--5:R-:W-:Y:S01]  /*1f10*/  FFMA R4, R23.reuse, R4, R8 ;  /* 0x0000000417047223 */ /* 0x064fe20000000008 */
[C---:B------:R-:W-:Y:S01]  /*1f20*/  FFMA R5, R23.reuse, R5, R9 ;  /* 0x0000000517057223 */ /* 0x040fe20000000009 */
[C---:B------:R-:W-:Y:S01]  /*1f30*/  FFMA R6, R23.reuse, R6, R10 ;  /* 0x0000000617067223 */ /* 0x040fe2000000000a */
[----:B------:R-:W-:-:S05]  /*1f40*/  FFMA R7, R23, R7, R11 ;  /* 0x0000000717077223 */ /* 0x000fca000000000b */
[----:B------:R1:W-:Y:S04]  /*1f50*/  STL.128 [R13], R4 ;  /* 0x000000040d007387 */ /* 0x0003e80000100c00 */
[----:B------:R-:W-:Y:S05]  /*1f60*/  @P0 BRA `(.L_x_20) ;  /* 0xfffffffc00d00947 */ /* 0x000fea000383ffff */
[----:B------:R-:W-:-:S07]  /*1f70*/  IMAD.U32 R8, RZ, RZ, UR12 ;  /* 0x0000000cff087e24 */ /* 0x000fce000f8e00ff */
.L_x_19:
[----:B------:R-:W-:Y:S05]  /*1f80*/  @!P2 BRA `(.L_x_24) ;  /* 0x000000000058a947 */ /* 0x000fea0003800000 */
[C---:B01--4-:R-:W-:Y:S01]  /*1f90*/  LEA R7, R8.reuse, R1, 0x2 ;  /* 0x0000000108077211 */ /* 0x053fe200078e10ff */
[----:B------:R-:W-:Y:S01]  /*1fa0*/  IMAD R8, R8, 0x4, R22 ;  /* 0x0000000408087824 */ /* 0x000fe200078e0216 */
[----:B------:R-:W0:Y:S03]  /*1fb0*/  LDCU UR8, c[0x0][0x3c0] ;  /* 0x00007800ff0877ac */ /* 0x000e260008000800 */
[----:B------:R-:W2:Y:S04]  /*1fc0*/  LDL R4, [R7+0x120] ;  /* 0x0001200007047983 */ /* 0x000ea80000100800 */
[----:B------:R-:W2:Y:S01]  /*1fd0*/  LDL R6, [R8] ;  /* 0x0000000008067983 */ /* 0x000ea20000100800 */
[----:B0-----:R-:W-:-:S04]  /*1fe0*/  UISETP.LT.U32.AND UP1, UPT, UR8, 0x1, UPT ;  /* 0x000000010800788c */ /* 0x001fc8000bf21070 */
[----:B------:R-:W-:-:S04]  /*1ff0*/  USEL UR8, UR8, 0x1, !UP1 ;  /* 0x0000000108087887 */ /* 0x000fc8000c800000 */
[----:B------:R-:W-:-:S04]  /*2000*/  ULOP3.LUT UR8, UR8, 0x3, URZ, 0xc0, !UPT ;  /* 0x0000000308087892 */ /* 0x000fc8000f8ec0ff */
[----:B------:R-:W-:Y:S01]  /*2010*/  UISETP.NE.AND UP1, UPT, UR8, 0x1, UPT ;  /* 0x000000010800788c */ /* 0x000fe2000bf25270 */
[----:B--2--5:R-:W-:-:S05]  /*2020*/  FFMA R5, R23, R4, R6 ;  /* 0x0000000417057223 */ /* 0x024fca0000000006 */
[----:B------:R2:W-:Y:S03]  /*2030*/  STL [R8], R5 ;  /* 0x0000000508007387 */ /* 0x0005e60000100800 */
[----:B------:R-:W-:Y:S05]  /*2040*/  BRA.U !UP1, `(.L_x_24) ;  /* 0x0000000109287547 */ /* 0x000fea000b800000 */
[----:B------:R-:W2:Y:S04]  /*2050*/  LDL R4, [R7+0x124] ;  /* 0x0001240007047983 */ /* 0x000ea80000100800 */
[----:B------:R-:W2:Y:S01]  /*2060*/  LDL R6, [R8+0x4] ;  /* 0x0000040008067983 */ /* 0x000ea20000100800 */
[----:B------:R-:W-:Y:S01]  /*2070*/  UISETP.NE.AND UP1, UPT, UR8, 0x2, UPT ;  /* 0x000000020800788c */ /* 0x000fe2000bf25270 */
[----:B--2---:R-:W-:-:S05]  /*2080*/  FFMA R5, R23, R4, R6 ;  /* 0x0000000417057223 */ /* 0x004fca0000000006 */
[----:B------:R3:W-:Y:S03]  /*2090*/  STL [R8+0x4], R5 ;  /* 0x0000040508007387 */ /* 0x0007e60000100800 */
[----:B------:R-:W-:Y:S05]  /*20a0*/  BRA.U !UP1, `(.L_x_24) ;  /* 0x0000000109107547 */ /* 0x000fea000b800000 */
[----:B------:R-:W2:Y:S04]  /*20b0*/  LDL R4, [R7+0x128] ;  /* 0x0001280007047983 */ /* 0x000ea80000100800 */
[----:B------:R-:W2:Y:S02]  /*20c0*/  LDL R6, [R8+0x8] ;  /* 0x0000080008067983 */ /* 0x000ea40000100800 */
[----:B--2---:R-:W-:-:S05]  /*20d0*/  FFMA R23, R23, R4, R6 ;  /* 0x0000000417177223 */ /* 0x004fca0000000006 */
[----:B------:R0:W-:Y:S02]  /*20e0*/  STL [R8+0x8], R23 ;  /* 0x0000081708007387 */ /* 0x0001e40000100800 */
.L_x_24:
[----:B------:R-:W-:Y:S05]  /*20f0*/  @P3 BRA `(.L_x_25) ;  /* 0xfffffff800103947 */ /* 0x000fea000383ffff */
[----:B------:R-:W1:Y:S01]  /*2100*/  LDCU UR8, c[0x0][0x3b8] ;  /* 0x00007700ff0877ac */ /* 0x000e620008000800 */
[----:B------:R-:W-:Y:S02]  /*2110*/  UIADD3 UR5, UPT, UPT, UR5, 0x1, URZ ;  /* 0x0000000105057890 */ /* 0x000fe4000fffe0ff */
[----:B-1----:R-:W-:-:S04]  /*2120*/  UISETP.LT.U32.AND UP0, UPT, UR8, 0x1, UPT ;  /* 0x000000010800788c */ /* 0x002fc8000bf01070 */
[----:B------:R-:W-:-:S04]  /*2130*/  USEL UR8, UR8, 0x1, !UP0 ;  /* 0x0000000108087887 */ /* 0x000fc8000c000000 */
[----:B------:R-:W-:-:S09]  /*2140*/  UISETP.NE.AND UP0, UPT, UR5, UR8, UPT ;  /* 0x000000080500728c */ /* 0x000fd2000bf05270 */
[----:B------:R-:W-:Y:S05]  /*2150*/  BRA.U UP0, `(.L_x_26) ;  /* 0xffffffe900e87547 */ /* 0x000fea000b83ffff */
[----:B------:R-:W-:Y:S05]  /*2160*/  BRA `(.L_x_27) ;  /* 0x0000000400b47947 */ /* 0x000fea0003800000 */
.L_x_7:
[----:B------:R-:W-:-:S05]  /*2170*/  UMOV UR5, URZ ;  /* 0x000000ff00057c82 */ /* 0x000fca0008000000 */
.L_x_34:
[----:B012-4-:R-:W0:Y:S01]  /*2180*/  S2R R5, SR_TID.X ;  /* 0x0000000000057919 */ /* 0x017e220000002100 */
[----:B------:R-:W0:Y:S01]  /*2190*/  LDC R22, c[0x0][0x3c0] ;  /* 0x0000f000ff167b82 */ /* 0x000e220000000800 */
[----:B------:R-:W1:Y:S01]  /*21a0*/  LDCU UR9, c[0x0][0x3c0] ;  /* 0x00007800ff0977ac */ /* 0x000e620008000800 */
[----:B------:R-:W-:Y:S01]  /*21b0*/  HFMA2 R12, -RZ, RZ, 0, 0 ;  /* 0x00000000ff0c7431 */ /* 0x000fe200000001ff */
[----:B------:R-:W2:Y:S05]  /*21c0*/  LDCU UR8, c[0x0][0x3b8] ;  /* 0x00007700ff0877ac */ /* 0x000eaa0008000800 */
[----:B------:R-:W4:Y:S01]  /*21d0*/  LDC R23, c[0x0][0x3b4] ;  /* 0x0000ed00ff177b82 */ /* 0x000f220000000800 */
[----:B-1----:R-:W-:-:S02]  /*21e0*/  UISETP.GE.U32.AND UP1, UPT, UR9, 0x4, UPT ;  /* 0x000000040900788c */ /* 0x002fc4000bf26070 */
[----:B--2---:R-:W-:-:S04]  /*21f0*/  UISETP.LT.U32.AND UP0, UPT, UR8, 0x1, UPT ;  /* 0x000000010800788c */ /* 0x004fc8000bf01070 */
[----:B------:R-:W-:Y:S01]  /*2200*/  USEL UR8, UR8, 0x1, !UP0 ;  /* 0x0000000108087887 */ /* 0x000fe2000c000000 */
[----:B0-----:R-:W-:-:S04]  /*2210*/  IMAD R4, R5, R22, RZ ;  /* 0x0000001605047224 */ /* 0x001fc800078e02ff */
[----:B----4-:R-:W-:Y:S01]  /*2220*/  IMAD R23, R23, UR5, R4 ;  /* 0x0000000517177c24 */ /* 0x010fe2000f8e0204 */
[----:B------:R-:W-:-:S04]  /*2230*/  UIADD3 UR5, UPT, UPT, UR5, 0x1, URZ ;  /* 0x0000000105057890 */ /* 0x000fc8000fffe0ff */
[----:B------:R-:W-:Y:S01]  /*2240*/  UISETP.NE.AND UP0, UPT, UR5, UR8, UPT ;  /* 0x000000080500728c */ /* 0x000fe2000bf05270 */
[----:B------:R-:W-:Y:S10]  /*2250*/  BRA.U !UP1, `(.L_x_28) ;  /* 0x0000000509347547 */ /* 0x000ff4000b800000 */
[----:B------:R-:W-:Y:S01]  /*2260*/  UISETP.GT.AND UP1, UPT, UR12, URZ, UPT ;  /* 0x000000ff0c00728c */ /* 0x000fe2000bf24270 */
[----:B------:R-:W-:-:S08]  /*2270*/  IMAD.MOV.U32 R24, RZ, RZ, RZ ;  /* 0x000000ffff187224 */ /* 0x000fd000078e00ff */
[----:B------:R-:W-:Y:S05]  /*2280*/  BRA.U !UP1, `(.L_x_29) ;  /* 0x0000000109f87547 */ /* 0x000fea000b800000 */
[----:B------:R-:W-:Y:S02]  /*2290*/  IADD3 R4, PT, PT, -R24, UR12, RZ ;  /* 0x0000000c18047c10 */ /* 0x000fe4000fffe1ff */
[----:B------:R-:W-:Y:S02]  /*22a0*/  PLOP3.LUT P0, PT, PT, PT, PT, 0x80, 0x8 ;  /* 0x000000000008781c */ /* 0x000fe40003f0f070 */
[----:B------:R-:W-:-:S13]  /*22b0*/  ISETP.GT.AND P2, PT, R4, 0xc, PT ;  /* 0x0000000c0400780c */ /* 0x000fda0003f44270 */
[----:B------:R-:W-:Y:S05]  /*22c0*/  @!P2 BRA `(.L_x_30) ;  /* 0x00000000008ca947 */ /* 0x000fea0003800000 */
[----:B------:R-:W-:-:S13]  /*22d0*/  PLOP3.LUT P0, PT, PT, PT, PT, 0x8, 0x80 ;  /* 0x000000000080781c */ /* 0x000fda0003f0e170 */
.L_x_31:
[----:B0-----:R-:W-:Y:S01]  /*22e0*/  IADD3 R5, PT, PT, R23, R24, RZ ;  /* 0x0000001817057210 */ /* 0x001fe20007ffe0ff */
[C---:B------:R-:W-:Y:S01]  /*22f0*/  VIADD R27, R24.reuse, 0x4 ;  /* 0x00000004181b7836 */ /* 0x040fe20000000000 */
[C---:B------:R-:W-:Y:S01]  /*2300*/  IADD3 R29, PT, PT, R24.reuse, 0x8, RZ ;  /* 0x00000008181d7810 */ /* 0x040fe20007ffe0ff */
[C---:B------:R-:W-:Y:S01]  /*2310*/  VIADD R28, R24.reuse, 0xc ;  /* 0x0000000c181c7836 */ /* 0x040fe20000000000 */
[-C--:B------:R-:W-:Y:S01]  /*2320*/  LEA R26, R24, R2.reuse, 0x2 ;  /* 0x00000002181a7211 */ /* 0x080fe200078e10ff */
[----:B------:R-:W-:Y:S01]  /*2330*/  IMAD R25, R5, 0x4, R20 ;  /* 0x0000000405197824 */ /* 0x000fe200078e0214 */
[-C--:B------:R-:W-:Y:S01]  /*2340*/  LEA R27, R27, R2.reuse, 0x2 ;  /* 0x000000021b1b7211 */ /* 0x080fe200078e10ff */
[----:B------:R-:W-:Y:S01]  /*2350*/  IMAD R29, R29, 0x4, R2 ;  /* 0x000000041d1d7824 */ /* 0x000fe200078e0202 */
[----:B------:R-:W-:Y:S01]  /*2360*/  LEA R28, R28, R2, 0x2 ;  /* 0x000000021c1c7211 */ /* 0x000fe200078e10ff */
[----:B------:R-:W-:Y:S01]  /*2370*/  UIADD3 UR8, UPT, UPT, UR12, -0xc, URZ ;  /* 0xfffffff40c087890 */ /* 0x000fe2000fffe0ff */
[----:B------:R-:W-:Y:S01]  /*2380*/  LDS R4, [R25] ;  /* 0x0000000019047984 */ /* 0x000fe20000000800 */
[----:B------:R-:W-:-:S03]  /*2390*/  VIADD R24, R24, 0x10 ;  /* 0x0000001018187836 */ /* 0x000fc60000000000 */
[----:B------:R-:W-:Y:S02]  /*23a0*/  LDS R5, [R25+0x4] ;  /* 0x0000040019057984 */ /* 0x000fe40000000800 */
[----:B------:R-:W-:Y:S02]  /*23b0*/  ISETP.GE.AND P2, PT, R24, UR8, PT ;  /* 0x0000000818007c0c */ /* 0x000fe4000bf46270 */
[----:B------:R-:W-:Y:S04]  /*23c0*/  LDS R6, [R25+0x8] ;  /* 0x0000080019067984 */ /* 0x000fe80000000800 */
        /* <DEDUP_REMOVED lines=18> */
[----:B0-----:R-:W-:-:S07]  /*24f0*/  MOV R12, UR12 ;  /* 0x0000000c000c7c02 */ /* 0x001fce0008000f00 */
.L_x_30:
[----:B------:R-:W-:-:S04]  /*2500*/  IADD3 R4, PT, PT, -R24, UR12, RZ ;  /* 0x0000000c18047c10 */ /* 0x000fc8000fffe1ff */
[----:B------:R-:W-:-:S13]  /*2510*/  ISETP.GT.AND P2, PT, R4, 0x4, PT ;  /* 0x000000040400780c */ /* 0x000fda0003f44270 */
[----:B------:R-:W-:Y:S05]  /*2520*/  @!P2 BRA `(.L_x_32) ;  /* 0x000000000048a947 */ /* 0x000fea0003800000 */
[----:B------:R-:W-:Y:S01]  /*2530*/  IMAD.IADD R5, R23, 0x1, R24 ;  /* 0x0000000117057824 */ /* 0x000fe200078e0218 */
[C---:B------:R-:W-:Y:S01]  /*2540*/  LEA R14, R24.reuse, R2, 0x2 ;  /* 0x00000002180e7211 */ /* 0x040fe200078e10ff */
[C---:B------:R-:W-:Y:S01]  /*2550*/  VIADD R15, R24.reuse, 0x4 ;  /* 0x00000004180f7836 */ /* 0x040fe20000000000 */
[----:B------:R-:W-:Y:S01]  /*2560*/  PLOP3.LUT P0, PT, PT, PT, PT, 0x8, 0x80 ;  /* 0x000000000080781c */ /* 0x000fe20003f0e170 */
[----:B------:R-:W-:Y:S01]  /*2570*/  VIADD R24, R24, 0x8 ;  /* 0x0000000818187836 */ /* 0x000fe20000000000 */
[----:B------:R-:W-:Y:S01]  /*2580*/  LEA R13, R5, R20, 0x2 ;  /* 0x00000014050d7211 */ /* 0x000fe200078e10ff */
[----:B------:R-:W-:Y:S01]  /*2590*/  IMAD R15, R15, 0x4, R2 ;  /* 0x000000040f0f7824 */ /* 0x000fe200078e0202 */
[----:B------:R-:W-:-:S03]  /*25a0*/  MOV R12, UR12 ;  /* 0x0000000c000c7c02 */ /* 0x000fc60008000f00 */
[----:B------:R-:W-:Y:S04]  /*25b0*/  LDS R4, [R13] ;  /* 0x000000000d047984 */ /* 0x000fe80000000800 */
[----:B------:R-:W-:Y:S04]  /*25c0*/  LDS R5, [R13+0x4] ;  /* 0x000004000d057984 */ /* 0x000fe80000000800 */
[----:B------:R-:W-:Y:S04]  /*25d0*/  LDS R6, [R13+0x8] ;  /* 0x000008000d067984 */ /* 0x000fe80000000800 */
[----:B------:R-:W0:Y:S04]  /*25e0*/  LDS R7, [R13+0xc] ;  /* 0x00000c000d077984 */ /* 0x000e280000000800 */
[----:B------:R-:W-:Y:S04]  /*25f0*/  LDS R8, [R13+0x10] ;  /* 0x000010000d087984 */ /* 0x000fe80000000800 */
[----:B---3--:R-:W-:Y:S04]  /*2600*/  LDS R9, [R13+0x14] ;  /* 0x000014000d097984 */ /* 0x008fe80000000800 */
[----:B------:R-:W-:Y:S04]  /*2610*/  LDS R10, [R13+0x18] ;  /* 0x000018000d0a7984 */ /* 0x000fe80000000800 */
[----:B------:R-:W1:Y:S04]  /*2620*/  LDS R11, [R13+0x1c] ;  /* 0x00001c000d0b7984 */ /* 0x000e680000000800 */
[----:B0-----:R0:W-:Y:S04]  /*2630*/  STL.128 [R14], R4 ;  /* 0x000000040e007387 */ /* 0x0011e80000100c00 */
[----:B-1----:R0:W-:Y:S02]  /*2640*/  STL.128 [R15], R8 ;  /* 0x000000080f007387 */ /* 0x0021e40000100c00 */
.L_x_32:
[----:B------:R-:W-:-:S13]  /*2650*/  ISETP.NE.OR P0, PT, R24, UR12, P0 ;  /* 0x0000000c18007c0c */ /* 0x000fda0008705670 */
[----:B------:R-:W-:Y:S05]  /*2660*/  @!P0 BRA `(.L_x_28) ;  /* 0x0000000000308947 */ /* 0x000fea0003800000 */
.L_x_29:
[----:B01----:R-:W-:Y:S02]  /*2670*/  IADD3 R5, PT, PT, R23, R24, RZ ;  /* 0x0000001817057210 */ /* 0x003fe40007ffe0ff */
[C---:B---3--:R-:W-:Y:S01]  /*2680*/  LEA R9, R24.reuse, R2, 0x2 ;  /* 0x0000000218097211 */ /* 0x048fe200078e10ff */
[----:B------:R-:W-:Y:S02]  /*2690*/  VIADD R24, R24, 0x4 ;  /* 0x0000000418187836 */ /* 0x000fe40000000000 */
[----:B------:R-:W-:-:S03]  /*26a0*/  IMAD R8, R5, 0x4, R20 ;  /* 0x0000000405087824 */ /* 0x000fc600078e0214 */
[----:B------:R-:W-:Y:S02]  /*26b0*/  ISETP.NE.AND P0, PT, R24, UR12, PT ;  /* 0x0000000c18007c0c */ /* 0x000fe4000bf05270 */
[----:B------:R-:W-:Y:S04]  /*26c0*/  LDS R4, [R8] ;  /* 0x0000000008047984 */ /* 0x000fe80000000800 */
[----:B------:R-:W-:Y:S04]  /*26d0*/  LDS R5, [R8+0x4] ;  /* 0x0000040008057984 */ /* 0x000fe80000000800 */
[----:B------:R-:W-:Y:S04]  /*26e0*/  LDS R6, [R8+0x8] ;  /* 0x0000080008067984 */ /* 0x000fe80000000800 */
[----:B------:R-:W0:Y:S04]  /*26f0*/  LDS R7, [R8+0xc] ;  /* 0x00000c0008077984 */ /* 0x000e280000000800 */
[----:B0-----:R1:W-:Y:S01]  /*2700*/  STL.128 [R9], R4 ;  /* 0x0000000409007387 */ /* 0x0013e20000100c00 */
[----:B------:R-:W-:Y:S05]  /*2710*/  @P0 BRA `(.L_x_29) ;  /* 0xfffffffc00d40947 */ /* 0x000fea000383ffff */
[----:B------:R-:W-:-:S07]  /*2720*/  MOV R12, UR12 ;  /* 0x0000000c000c7c02 */ /* 0x000fce0008000f00 */
.L_x_28:
[----:B------:R-:W-:-:S04]  /*2730*/  VIMNMX.U32 R22, PT, PT, R22, 0x1, !PT ;  /* 0x0000000116167848 */ /* 0x000fc80007fe0000 */
[----:B------:R-:W-:-:S04]  /*2740*/  LOP3.LUT R22, R22, 0x3, RZ, 0xc0, !PT ;  /* 0x0000000316167812 */ /* 0x000fc800078ec0ff */
[----:B------:R-:W-:-:S13]  /*2750*/  ISETP.NE.AND P0, PT, R22, RZ, PT ;  /* 0x000000ff1600720c */ /* 0x000fda0003f05270 */
[----:B------:R-:W-:Y:S05]  /*2760*/  @!P0 BRA `(.L_x_33) ;  /* 0x0000000000308947 */ /* 0x000fea0003800000 */
[----:B------:R-:W-:Y:S01]  /*2770*/  IMAD.IADD R23, R23, 0x1, R12 ;  /* 0x0000000117177824 */ /* 0x000fe200078e020c */
[----:B------:R-:W-:Y:S01]  /*2780*/  ISETP.NE.AND P0, PT, R22, 0x1, PT ;  /* 0x000000011600780c */ /* 0x000fe20003f05270 */
[----:B01----:R-:W-:-:S03]  /*2790*/  IMAD R5, R12, 0x4, R2 ;  /* 0x000000040c057824 */ /* 0x003fc600078e0202 */
[----:B------:R-:W-:-:S05]  /*27a0*/  LEA R23, R23, R20, 0x2 ;  /* 0x0000001417177211 */ /* 0x000fca00078e10ff */
[----:B------:R-:W0:Y:S04]  /*27b0*/  LDS R4, [R23] ;  /* 0x0000000017047984 */ /* 0x000e280000000800 */
[----:B0-----:R2:W-:Y:S01]  /*27c0*/  STL [R5], R4 ;  /* 0x0000000405007387 */ /* 0x0015e20000100800 */
[----:B------:R-:W-:Y:S05]  /*27d0*/  @!P0 BRA `(.L_x_33) ;  /* 0x0000000000148947 */ /* 0x000fea0003800000 */
[----:B------:R-:W-:Y:S01]  /*27e0*/  ISETP.NE.AND P0, PT, R22, 0x2, PT ;  /* 0x000000021600780c */ /* 0x000fe20003f05270 */
[----:B--2---:R-:W0:-:S12]  /*27f0*/  LDS R4, [R23+0x4] ;  /* 0x0000040017047984 */ /* 0x004e180000000800 */
[----:B------:R-:W1:Y:S04]  /*2800*/  @P0 LDS R6, [R23+0x8] ;  /* 0x0000080017060984 */ /* 0x000e680000000800 */
[----:B0-----:R4:W-:Y:S04]  /*2810*/  STL [R5+0x4], R4 ;  /* 0x0000040405007387 */ /* 0x0019e80000100800 */
[----:B-1----:R4:W-:Y:S02]  /*2820*/  @P0 STL [R5+0x8], R6 ;  /* 0x0000080605000387 */ /* 0x0029e40000100800 */
.L_x_33:
[----:B------:R-:W-:Y:S05]  /*2830*/  BRA.U UP0, `(.L_x_34) ;  /* 0xfffffff900507547 */ /* 0x000fea000b83ffff */
.L_x_27:
[----:B------:R-:W-:Y:S06]  /*2840*/  BAR.SYNC.DEFER_BLOCKING 0x0 ;  /* 0x0000000000007b1d */ /* 0x000fec0000010000 */
[----:B------:R-:W-:Y:S05]  /*2850*/  @!P1 BRA `(.L_x_35) ;  /* 0xffffffdc00449947 */ /* 0x000fea000383ffff */
.L_x_0:
[----:B------:R-:W0:Y:S02]  /*2860*/  LDCU UR5, c[0x0][0x3bc] ;  /* 0x00007780ff0577ac */ /* 0x000e240008000800 */
[----:B0-----:R-:W-:-:S13]  /*2870*/  ISETP.NE.AND P0, PT, RZ, UR5, PT ;  /* 0x00000005ff007c0c */ /* 0x001fda000bf05270 */
[----:B------:R-:W-:Y:S05]  /*2880*/  @!P0 EXIT ;  /* 0x000000000000894d */ /* 0x000fea0003800000 */
[----:B------:R-:W0:Y:S01]  /*2890*/  S2R R0, SR_TID.X ;  /* 0x0000000000007919 */ /* 0x000e220000002100 */
[----:B------:R-:W3:Y:S01]  /*28a0*/  S2UR UR5, SR_CTAID.X ;  /* 0x00000000000579c3 */ /* 0x000ee20000002500 */
[----:B------:R-:W3:Y:S01]  /*28b0*/  LDCU UR4, c[0x0][0x3c0] ;  /* 0x00007800ff0477ac */ /* 0x000ee20008000800 */
[----:B-12-4-:R-:W1:Y:S01]  /*28c0*/  S2R R4, SR_TID.Y ;  /* 0x0000000000047919 */ /* 0x016e620000002200 */
[----:B------:R-:W0:Y:S05]  /*28d0*/  LDCU UR7, c[0x0][0x3c0] ;  /* 0x00007800ff0777ac */ /* 0x000e2a0008000800 */
[----:B------:R-:W2:Y:S01]  /*28e0*/  LDC.64 R2, c[0x0][0x3b0] ;  /* 0x0000ec00ff027b82 */ /* 0x000ea20000000a00 */
[----:B------:R-:W1:Y:S07]  /*28f0*/  LDCU UR10, c[0x0][0x3bc] ;  /* 0x00007780ff0a77ac */ /* 0x000e6e0008000800 */
[----:B------:R-:W4:Y:S01]  /*2900*/  S2UR UR8, SR_CTAID.Y ;  /* 0x00000000000879c3 */ /* 0x000f220000002600 */
[----:B---3--:R-:W-:-:S04]  /*2910*/  UISETP.LT.U32.AND UP0, UPT, UR4, 0x1, UPT ;  /* 0x000000010400788c */ /* 0x008fc8000bf01070 */
[----:B------:R-:W-:-:S04]  /*2920*/  USEL UR4, UR4, 0x1, !UP0 ;  /* 0x0000000104047887 */ /* 0x000fc8000c000000 */
[----:B------:R-:W-:Y:S01]  /*2930*/  ULOP3.LUT UR9, UR4, 0xfffffffc, URZ, 0xc0, !UPT ;  /* 0xfffffffc04097892 */ /* 0x000fe2000f8ec0ff */
[----:B0-----:R-:W-:Y:S01]  /*2940*/  IMAD R0, R0, UR7, RZ ;  /* 0x0000000700007c24 */ /* 0x001fe2000f8e02ff */
[----:B------:R-:W-:Y:S01]  /*2950*/  ULOP3.LUT UR7, UR4, 0x3, URZ, 0xc0, !UPT ;  /* 0x0000000304077892 */ /* 0x000fe2000f8ec0ff */
[----:B-1----:R-:W-:Y:S02]  /*2960*/  IMAD R5, R4, UR10, RZ ;  /* 0x0000000a04057c24 */ /* 0x002fe4000f8e02ff */
[----:B--2---:R-:W-:Y:S01]  /*2970*/  IMAD R0, R3, UR5, R0 ;  /* 0x0000000503007c24 */ /* 0x004fe2000f8e0200 */
[----:B------:R-:W-:Y:S01]  /*2980*/  IADD3 R3, PT, PT, R1, 0x8, RZ ;  /* 0x0000000801037810 */ /* 0x000fe20007ffe0ff */
[----:B------:R-:W-:Y:S01]  /*2990*/  IMAD.MOV.U32 R4, RZ, RZ, RZ ;  /* 0x000000ffff047224 */ /* 0x000fe200078e00ff */
[----:B------:R-:W-:Y:S01]  /*29a0*/  UIADD3 UR5, UPT, UPT, -UR9, URZ, URZ ;  /* 0x000000ff09057290 */ /* 0x000fe2000fffe1ff */
[----:B----4-:R-:W-:Y:S01]  /*29b0*/  IMAD R2, R2, UR8, R5 ;  /* 0x0000000802027c24 */ /* 0x010fe2000f8e0205 */
[----:B------:R-:W-:-:S10]  /*29c0*/  IADD3 R5, PT, PT, R0, 0x3, RZ ;  /* 0x0000000300057810 */ /* 0x000fd40007ffe0ff */
.L_x_44:
[----:B0-----:R-:W0:Y:S01]  /*29d0*/  LDCU UR4, c[0x0][0x3a4] ;  /* 0x00007480ff0477ac */ /* 0x001e220008000800 */
[----:B-1----:R-:W-:Y:S01]  /*29e0*/  IMAD.IADD R7, R2, 0x1, R4 ;  /* 0x0000000102077824 */ /* 0x002fe200078e0204 */
[----:B------:R-:W-:Y:S04]  /*29f0*/  BSSY.RECONVERGENT B0, `(.L_x_36) ;  /* 0x0000093000007945 */ /* 0x000fe80003800200 */
[----:B0-----:R-:W-:-:S13]  /*2a00*/  ISETP.GE.U32.AND P0, PT, R7, UR4, PT ;  /* 0x0000000407007c0c */ /* 0x001fda000bf06070 */
[----:B------:R-:W-:Y:S05]  /*2a10*/  @P0 BRA `(.L_x_37) ;  /* 0x0000000800400947 */ /* 0x000fea0003800000 */
[----:B------:R-:W0:Y:S01]  /*2a20*/  LDCU UR4, c[0x0][0x3c0] ;  /* 0x00007800ff0477ac */ /* 0x000e220008000800 */
[----:B------:R-:W-:Y:S01]  /*2a30*/  HFMA2 R11, -RZ, RZ, 0, 0 ;  /* 0x00000000ff0b7431 */ /* 0x000fe200000001ff */
[----:B0-----:R-:W-:-:S09]  /*2a40*/  UISETP.GE.U32.AND UP0, UPT, UR4, 0x4, UPT ;  /* 0x000000040400788c */ /* 0x001fd2000bf06070 */
[----:B------:R-:W-:Y:S05]  /*2a50*/  BRA.U !UP0, `(.L_x_38) ;  /* 0x0000000508307547 */ /* 0x000fea000b800000 */
[----:B------:R-:W0:Y:S01]  /*2a60*/  LDCU UR4, c[0x0][0x3a8] ;  /* 0x00007500ff0477ac */ /* 0x000e220008000800 */
[----:B------:R-:W-:Y:S02]  /*2a70*/  IMAD R8, R4, 0x20, R3 ;  /* 0x0000002004087824 */ /* 0x000fe400078e0203 */
[----:B------:R-:W-:Y:S01]  /*2a80*/  IMAD.MOV.U32 R6, RZ, RZ, R5 ;  /* 0x000000ffff067224 */ /* 0x000fe200078e0005 */
[----:B------:R-:W1:Y:S01]  /*2a90*/  LDCU UR8, c[0x0][0x3a8] ;  /* 0x00007500ff0877ac */ /* 0x000e620008000800 */
[----:B0-----:R-:W-:Y:S01]  /*2aa0*/  IMAD R9, R7, UR4, R0 ;  /* 0x0000000407097c24 */ /* 0x001fe2000f8e0200 */
[----:B------:R-:W-:-:S06]  /*2ab0*/  UMOV UR4, UR5 ;  /* 0x0000000500047c82 */ /* 0x000fcc0008000000 */
.L_x_39:
[C---:B0-----:R-:W-:Y:S01]  /*2ac0*/  IADD3 R11, PT, PT, R6.reuse, -0x3, RZ ;  /* 0xfffffffd060b7810 */ /* 0x041fe20007ffe0ff */
[C---:B------:R-:W-:Y:S01]  /*2ad0*/  VIADD R15, R6.reuse, 0xfffffffe ;  /* 0xfffffffe060f7836 */ /* 0x040fe20000000000 */
[C---:B------:R-:W-:Y:S02]  /*2ae0*/  IADD3 R19, PT, PT, R6.reuse, -0x1, RZ ;  /* 0xffffffff06137810 */ /* 0x040fe40007ffe0ff */
[----:B-1----:R-:W-:Y:S02]  /*2af0*/  ISETP.GE.U32.AND P3, PT, R11, UR8, PT ;  /* 0x000000080b007c0c */ /* 0x002fe4000bf66070 */
[----:B------:R-:W-:Y:S02]  /*2b00*/  ISETP.GE.U32.AND P2, PT, R15, UR8, PT ;  /* 0x000000080f007c0c */ /* 0x000fe4000bf46070 */
[----:B------:R-:W-:Y:S02]  /*2b10*/  ISETP.GE.U32.AND P1, PT, R19, UR8, PT ;  /* 0x0000000813007c0c */ /* 0x000fe4000bf26070 */
[----:B------:R-:W-:-:S07]  /*2b20*/  ISETP.GE.U32.AND P0, PT, R6, UR8, PT ;  /* 0x0000000806007c0c */ /* 0x000fce000bf06070 */
[----:B------:R-:W0:Y:S01]  /*2b30*/  @!P3 LDC.64 R12, c[0x0][0x390] ;  /* 0x0000e400ff0cbb82 */ /* 0x000e220000000a00 */
[----:B------:R-:W2:Y:S04]  /*2b40*/  @!P3 LDL R10, [R8+-0x8] ;  /* 0xfffff800080ab983 */ /* 0x000ea80000100800 */
[----:B------:R-:W3:Y:S03]  /*2b50*/  @!P1 LDL R20, [R8] ;  /* 0x0000000008149983 */ /* 0x000ee60000100800 */
[----:B------:R-:W1:Y:S01]  /*2b60*/  @!P2 LDC.64 R26, c[0x0][0x390] ;  /* 0x0000e400ff1aab82 */ /* 0x000e620000000a00 */
[----:B------:R-:W4:Y:S07]  /*2b70*/  @!P0 LDL R21, [R8+0x4] ;  /* 0x0000040008158983 */ /* 0x000f2e0000100800 */
[----:B------:R-:W1:Y:S01]  /*2b80*/  @!P1 LDC.64 R16, c[0x0][0x390] ;  /* 0x0000e400ff109b82 */ /* 0x000e620000000a00 */
[----:B0-----:R-:W-:-:S07]  /*2b90*/  @!P3 IMAD.WIDE.U32 R12, R11, 0x2, R12 ;  /* 0x000000020b0cb825 */ /* 0x001fce00078e000c */
[----:B------:R-:W0:Y:S01]  /*2ba0*/  @!P0 LDC.64 R24, c[0x0][0x390] ;  /* 0x0000e400ff188b82 */ /* 0x000e220000000a00 */
[----:B------:R1:W2:Y:S02]  /*2bb0*/  @!P3 LDG.E.U16.CONSTANT R11, desc[UR14][R12.64] ;  /* 0x0000000e0c0bb981 */ /* 0x0002a4000c1e9500 */
[----:B-1----:R-:W-:-:S05]  /*2bc0*/  @!P2 IMAD.WIDE.U32 R26, R15, 0x2, R26 ;  /* 0x000000020f1aa825 */ /* 0x002fca00078e001a */
[----:B------:R-:W1:Y:S01]  /*2bd0*/  @!P3 LDC.64 R14, c[0x0][0x398] ;  /* 0x0000e600ff0ebb82 */ /* 0x000e620000000a00 */
[----:B------:R0:W3:Y:S01]  /*2be0*/  @!P2 LDG.E.U16.CONSTANT R22, desc[UR14][R26.64] ;  /* 0x0000000e1a16a981 */ /* 0x0000e2000c1e9500 */
[----:B------:R-:W-:-:S03]  /*2bf0*/  @!P1 IMAD.WIDE.U32 R16, R19, 0x2, R16 ;  /* 0x0000000213109825 */ /* 0x000fc600078e0010 */
[----:B------:R-:W4:Y:S03]  /*2c00*/  @!P2 LDL R19, [R8+-0x4] ;  /* 0xfffffc000813a983 */ /* 0x000f260000100800 */
[----:B------:R-:W2:Y:S01]  /*2c10*/  @!P2 LDC.64 R12, c[0x0][0x398] ;  /* 0x0000e600ff0cab82 */ /* 0x000ea20000000a00 */
[----:B-----5:R1:W4:Y:S01]  /*2c20*/  @!P1 LDG.E.U16.CONSTANT R23, desc[UR14][R16.64] ;  /* 0x0000000e10179981 */ /* 0x020322000c1e9500 */
[----:B0-----:R-:W-:-:S05]  /*2c30*/  @!P0 IMAD.WIDE.U32 R24, R6, 0x2, R24 ;  /* 0x0000000206188825 */ /* 0x001fca00078e0018 */
[----:B------:R0:W4:Y:S01]  /*2c40*/  @!P0 LDG.E.U16.CONSTANT R18, desc[UR14][R24.64] ;  /* 0x0000000e18128981 */ /* 0x000122000c1e9500 */
[----:B------:R-:W-:-:S04]  /*2c50*/  @!P3 IADD3 R28, P4, PT, R9, UR6, RZ ;  /* 0x00000006091cbc10 */ /* 0x000fc8000ff9e0ff */
[----:B------:R-:W-:Y:S02]  /*2c60*/  @!P3 IADD3.X R26, PT, PT, RZ, RZ, RZ, P4, !PT ;  /* 0x000000ffff1ab210 */ /* 0x000fe400027fe4ff */
[----:B-1----:R-:W-:Y:S01]  /*2c70*/  @!P3 LEA R16, P4, R28, R14, 0x1 ;  /* 0x0000000e1c10b211 */ /* 0x002fe200078808ff */
[----:B0-----:R-:W-:-:S03]  /*2c80*/  @!P2 VIADD R24, R9, 0x1 ;  /* 0x000000010918a836 */ /* 0x001fc60000000000 */
[----:B------:R-:W-:Y:S01]  /*2c90*/  @!P3 LEA.HI.X R17, R28, R15, R26, 0x1, P4 ;  /* 0x0000000f1c11b211 */ /* 0x000fe200020f0c1a */
[----:B------:R-:W-:-:S04]  /*2ca0*/  UIADD3 UR4, UPT, UPT, UR4, 0x4, URZ ;  /* 0x0000000404047890 */ /* 0x000fc8000fffe0ff */
[----:B------:R-:W-:Y:S01]  /*2cb0*/  UISETP.NE.AND UP0, UPT, UR4, URZ, UPT ;  /* 0x000000ff0400728c */ /* 0x000fe2000bf05270 */
[----:B------:R-:W-:Y:S01]  /*2cc0*/  VIADD R6, R6, 0x4 ;  /* 0x0000000406067836 */ /* 0x000fe20000000000 */
[----:B------:R-:W-:Y:S01]  /*2cd0*/  IADD3 R8, PT, PT, R8, 0x10, RZ ;  /* 0x0000001008087810 */ /* 0x000fe20007ffe0ff */
[----:B--2---:R-:W-:-:S04]  /*2ce0*/  @!P3 IMAD.U32 R11, R11, 0x10000, RZ ;  /* 0x000100000b0bb824 */ /* 0x004fc800078e00ff */
[----:B------:R-:W-:-:S05]  /*2cf0*/  @!P3 FADD R10, R11, R10 ;  /* 0x0000000a0b0ab221 */ /* 0x000fca0000000000 */
[----:B------:R-:W-:Y:S02]  /*2d00*/  @!P3 F2FP.BF16.F32.PACK_AB R14, RZ, R10 ;  /* 0x0000000aff0eb23e */ /* 0x000fe400000010ff */
[----:B------:R-:W0:Y:S02]  /*2d10*/  @!P1 LDC.64 R10, c[0x0][0x398] ;  /* 0x0000e600ff0a9b82 */ /* 0x000e240000000a00 */
[----:B------:R-:W-:-:S06]  /*2d20*/  PRMT R27, R14, 0x7610, R27 ;  /* 0x000076100e1b7816 */ /* 0x000fcc000000001b */
[----:B------:R-:W1:Y:S01]  /*2d30*/  @!P0 LDC.64 R14, c[0x0][0x398] ;  /* 0x0000e600ff0e8b82 */ /* 0x000e620000000a00 */
[----:B------:R2:W-:Y:S01]  /*2d40*/  @!P3 STG.E.U16 desc[UR14][R16.64], R27 ;  /* 0x0000001b1000b986 */ /* 0x0005e2000c10150e */
[----:B------:R-:W-:Y:S01]  /*2d50*/  @!P2 IADD3 R25, P3, PT, R24, UR6, RZ ;  /* 0x000000061819ac10 */ /* 0x000fe2000ff7e0ff */
[----:B------:R-:W-:-:S03]  /*2d60*/  @!P1 VIADD R24, R9, 0x2 ;  /* 0x0000000209189836 */ /* 0x000fc60000000000 */
[----:B------:R-:W-:Y:S02]  /*2d70*/  @!P2 IADD3.X R26, PT, PT, RZ, RZ, RZ, P3, !PT ;  /* 0x000000ffff1aa210 */ /* 0x000fe40001ffe4ff */
[C---:B------:R-:W-:Y:S02]  /*2d80*/  @!P2 LEA R12, P3, R25.reuse, R12, 0x1 ;  /* 0x0000000c190ca211 */ /* 0x040fe400078608ff */
[----:B------:R-:W-:Y:S02]  /*2d90*/  @!P1 IADD3 R24, P4, PT, R24, UR6, RZ ;  /* 0x0000000618189c10 */ /* 0x000fe4000ff9e0ff */
[----:B------:R-:W-:Y:S02]  /*2da0*/  @!P2 LEA.HI.X R13, R25, R13, R26, 0x1, P3 ;  /* 0x0000000d190da211 */ /* 0x000fe400018f0c1a */
[----:B------:R-:W-:Y:S01]  /*2db0*/  @!P0 IADD3 R25, PT, PT, R9, 0x3, RZ ;  /* 0x0000000309198810 */ /* 0x000fe20007ffe0ff */
[----:B---3--:R-:W-:Y:S01]  /*2dc0*/  @!P2 IMAD.U32 R22, R22, 0x10000, RZ ;  /* 0x000100001616a824 */ /* 0x008fe200078e00ff */
[----:B----4-:R-:W-:-:S02]  /*2dd0*/  @!P1 SHF.L.U32 R23, R23, 0x10, RZ ;  /* 0x0000001017179819 */ /* 0x010fc400000006ff */
[----:B--2---:R-:W-:Y:S01]  /*2de0*/  @!P1 IADD3.X R16, PT, PT, RZ, RZ, RZ, P4, !PT ;  /* 0x000000ffff109210 */ /* 0x004fe200027fe4ff */
[----:B------:R-:W-:Y:S01]  /*2df0*/  @!P0 IMAD.U32 R18, R18, 0x10000, RZ ;  /* 0x0001000012128824 */ /* 0x000fe200078e00ff */
[----:B0-----:R-:W-:Y:S02]  /*2e00*/  @!P1 LEA R10, P3, R24, R10, 0x1 ;  /* 0x0000000a180a9211 */ /* 0x001fe400078608ff */
[----:B------:R-:W-:Y:S01]  /*2e10*/  @!P0 IADD3 R25, P4, PT, R25, UR6, RZ ;  /* 0x0000000619198c10 */ /* 0x000fe2000ff9e0ff */
[----:B------:R-:W-:Y:S01]  /*2e20*/  @!P2 FADD R19, R22, R19 ;  /* 0x000000131613a221 */ /* 0x000fe20000000000 */
[----:B------:R-:W-:Y:S01]  /*2e30*/  @!P1 FADD R20, R23, R20 ;  /* 0x0000001417149221 */ /* 0x000fe20000000000 */
[----:B------:R-:W-:Y:S01]  /*2e40*/  @!P1 LEA.HI.X R11, R24, R11, R16, 0x1, P3 ;  /* 0x0000000b180b9211 */ /* 0x000fe200018f0c10 */
[----:B------:R-:W-:Y:S01]  /*2e50*/  @!P0 FADD R18, R18, R21 ;  /* 0x0000001512128221 */ /* 0x000fe20000000000 */
[----:B------:R-:W-:Y:S01]  /*2e60*/  @!P0 IMAD.X R16, RZ, RZ, RZ, P4 ;  /* 0x000000ffff108224 */ /* 0x000fe200020e06ff */
[----:B-1----:R-:W-:-:S02]  /*2e70*/  @!P0 LEA R14, P3, R25, R14, 0x1 ;  /* 0x0000000e190e8211 */ /* 0x002fc400078608ff */
[----:B------:R-:W-:Y:S02]  /*2e80*/  @!P2 F2FP.BF16.F32.PACK_AB R19, RZ, R19 ;  /* 0x00000013ff13a23e */ /* 0x000fe400000010ff */
[----:B------:R-:W-:Y:S02]  /*2e90*/  @!P1 F2FP.BF16.F32.PACK_AB R20, RZ, R20 ;  /* 0x00000014ff14923e */ /* 0x000fe400000010ff */
[----:B------:R-:W-:Y:S02]  /*2ea0*/  @!P0 F2FP.BF16.F32.PACK_AB R18, RZ, R18 ;  /* 0x00000012ff12823e */ /* 0x000fe400000010ff */
[----:B------:R-:W-:Y:S01]  /*2eb0*/  @!P0 LEA.HI.X R15, R25, R15, R16, 0x1, P3 ;  /* 0x0000000f190f8211 */ /* 0x000fe200018f0c10 */
[----:B------:R0:W-:Y:S04]  /*2ec0*/  @!P2 STG.E.U16 desc[UR14][R12.64], R19 ;  /* 0x000000130c00a986 */ /* 0x0001e8000c10150e */
[----:B------:R0:W-:Y:S04]  /*2ed0*/  @!P1 STG.E.U16 desc[UR14][R10.64], R20 ;  /* 0x000000140a009986 */ /* 0x0001e8000c10150e */
[----:B------:R0:W-:Y:S01]  /*2ee0*/  @!P0 STG.E.U16 desc[UR14][R14.64], R18 ;  /* 0x000000120e008986 */ /* 0x0001e2000c10150e */
[----:B------:R-:W-:Y:S01]  /*2ef0*/  IADD3 R9, PT, PT, R9, 0x4, RZ ;  /* 0x0000000409097810 */ /* 0x000fe20007ffe0ff */
[----:B------:R-:W-:Y:S06]  /*2f00*/  BRA.U UP0, `(.L_x_39) ;  /* 0xfffffff900ec7547 */ /* 0x000fec000b83ffff */
[----:B0-----:R-:W-:-:S07]  /*2f10*/  IMAD.U32 R11, RZ, RZ, UR9 ;  /* 0x00000009ff0b7e24 */ /* 0x001fce000f8e00ff */
.L_x_38:
[----:B------:R-:W-:-:S09]  /*2f20*/  UISETP.NE.AND UP0, UPT, UR7, URZ, UPT ;  /* 0x000000ff0700728c */ /* 0x000fd2000bf05270 */
[----:B------:R-:W-:Y:S05]  /*2f30*/  BRA.U !UP0, `(.L_x_37) ;  /* 0x0000000108f87547 */ /* 0x000fea000b800000 */
[----:B------:R-:W0:Y:S01]  /*2f40*/  LDC R6, c[0x0][0x3a8] ;  /* 0x0000ea00ff067b82 */ /* 0x000e220000000800 */
[----:B------:R-:W-:Y:S01]  /*2f50*/  IADD3 R9, PT, PT, R0, R11, RZ ;  /* 0x0000000b00097210 */ /* 0x000fe20007ffe0ff */
[----:B------:R-:W-:Y:S01]  /*2f60*/  IMAD R8, R4, 0x20, R1 ;  /* 0x0000002004087824 */ /* 0x000fe200078e0201 */
[----:B------:R-:W-:Y:S03]  /*2f70*/  BSSY.RECONVERGENT B1, `(.L_x_40) ;  /* 0x0000012000017945 */ /* 0x000fe60003800200 */
[----:B------:R-:W-:Y:S01]  /*2f80*/  IMAD R8, R11, 0x4, R8 ;  /* 0x000000040b087824 */ /* 0x000fe200078e0208 */
[----:B0-----:R-:W-:-:S13]  /*2f90*/  ISETP.GE.U32.AND P0, PT, R9, R6, PT ;  /* 0x000000060900720c */ /* 0x001fda0003f06070 */
[----:B------:R-:W-:Y:S05]  /*2fa0*/  @P0 BRA `(.L_x_41) ;  /* 0x0000000000380947 */ /* 0x000fea0003800000 */
[----:B------:R-:W0:Y:S01]  /*2fb0*/  LDC.64 R12, c[0x0][0x390] ;  /* 0x0000e400ff0c7b82 */ /* 0x000e220000000a00 */
[----:B------:R-:W2:Y:S01]  /*2fc0*/  LDL R11, [R8] ;  /* 0x00000000080b7983 */ /* 0x000ea20000100800 */
[----:B------:R-:W1:Y:S01]  /*2fd0*/  LDCU.64 UR10, c[0x0][0x398] ;  /* 0x00007300ff0a77ac */ /* 0x000e620008000a00 */
[----:B0-----:R-:W-:-:S06]  /*2fe0*/  IMAD.WIDE.U32 R12, R9, 0x2, R12 ;  /* 0x00000002090c7825 */ /* 0x001fcc00078e000c */
[----:B------:R-:W3:Y:S01]  /*2ff0*/  LDG.E.U16.CONSTANT R12, desc[UR14][R12.64] ;  /* 0x0000000e0c0c7981 */ /* 0x000ee2000c1e9500 */
[----:B------:R-:W-:-:S05]  /*3000*/  IMAD R14, R7, R6, R9 ;  /* 0x00000006070e7224 */ /* 0x000fca00078e0209 */
[----:B------:R-:W-:-:S05]  /*3010*/  IADD3 R14, P0, PT, R14, UR6, RZ ;  /* 0x000000060e0e7c10 */ /* 0x000fca000ff1e0ff */
[----:B------:R-:W-:Y:S01]  /*3020*/  IMAD.X R15, RZ, RZ, RZ, P0 ;  /* 0x000000ffff0f7224 */ /* 0x000fe200000e06ff */
[----:B---3--:R-:W-:-:S05]  /*3030*/  SHF.L.U32 R10, R12, 0x10, RZ ;  /* 0x000000100c0a7819 */ /* 0x008fca00000006ff */
[----:B--2---:R-:W-:Y:S01]  /*3040*/  FADD R11, R10, R11 ;  /* 0x0000000b0a0b7221 */ /* 0x004fe20000000000 */
[----:B-1----:R-:W-:-:S04]  /*3050*/  LEA R10, P0, R14, UR10, 0x1 ;  /* 0x0000000a0e0a7c11 */ /* 0x002fc8000f8008ff */
[----:B------:R-:W-:Y:S02]  /*3060*/  F2FP.BF16.F32.PACK_AB R13, RZ, R11 ;  /* 0x0000000bff0d723e */ /* 0x000fe400000010ff */
[----:B------:R-:W-:-:S05]  /*3070*/  LEA.HI.X R11, R14, UR11, R15, 0x1, P0 ;  /* 0x0000000b0e0b7c11 */ /* 0x000fca00080f0c0f */
[----:B------:R0:W-:Y:S02]  /*3080*/  STG.E.U16 desc[UR14][R10.64], R13 ;  /* 0x0000000d0a007986 */ /* 0x0001e4000c10150e */
.L_x_41:
[----:B------:R-:W-:Y:S05]  /*3090*/  BSYNC.RECONVERGENT B1 ;  /* 0x0000000000017941 */ /* 0x000fea0003800200 */
.L_x_40:
[----:B------:R-:W-:-:S09]  /*30a0*/  UISETP.NE.AND UP0, UPT, UR7, 0x1, UPT ;  /* 0x000000010700788c */ /* 0x000fd2000bf05270 */
[----:B------:R-:W-:Y:S05]  /*30b0*/  BRA.U !UP0, `(.L_x_37) ;  /* 0x0000000108987547 */ /* 0x000fea000b800000 */
[----:B0-----:R-:W-:Y:S01]  /*30c0*/  IADD3 R11, PT, PT, R9, 0x1, RZ ;  /* 0x00000001090b7810 */ /* 0x001fe20007ffe0ff */
[----:B------:R-:W-:Y:S03]  /*30d0*/  BSSY.RECONVERGENT B1, `(.L_x_42) ;  /* 0x0000011000017945 */ /* 0x000fe60003800200 */
[----:B------:R-:W-:-:S13]  /*30e0*/  ISETP.GE.U32.AND P0, PT, R11, R6, PT ;  /* 0x000000060b00720c */ /* 0x000fda0003f06070 */
[----:B------:R-:W-:Y:S05]  /*30f0*/  @P0 BRA `(.L_x_43) ;  /* 0x0000000000380947 */ /* 0x000fea0003800000 */
[----:B------:R-:W0:Y:S01]  /*3100*/  LDC.64 R12, c[0x0][0x390] ;  /* 0x0000e400ff0c7b82 */ /* 0x000e220000000a00 */
[----:B------:R-:W2:Y:S01]  /*3110*/  LDL R15, [R8+0x4] ;  /* 0x00000400080f7983 */ /* 0x000ea20000100800 */
[----:B------:R-:W1:Y:S01]  /*3120*/  LDCU.64 UR10, c[0x0][0x398] ;  /* 0x00007300ff0a77ac */ /* 0x000e620008000a00 */
[----:B0-----:R-:W-:-:S06]  /*3130*/  IMAD.WIDE.U32 R12, R11, 0x2, R12 ;  /* 0x000000020b0c7825 */ /* 0x001fcc00078e000c */
[----:B------:R-:W3:Y:S01]  /*3140*/  LDG.E.U16.CONSTANT R12, desc[UR14][R12.64] ;  /* 0x0000000e0c0c7981 */ /* 0x000ee2000c1e9500 */
[----:B------:R-:W-:-:S05]  /*3150*/  IMAD R11, R7, R6, R11 ;  /* 0x00000006070b7224 */ /* 0x000fca00078e020b */
[----:B------:R-:W-:Y:S01]  /*3160*/  IADD3 R14, P0, PT, R11, UR6, RZ ;  /* 0x000000060b0e7c10 */ /* 0x000fe2000ff1e0ff */
[----:B---3--:R-:W-:-:S04]  /*3170*/  IMAD.U32 R10, R12, 0x10000, RZ ;  /* 0x000100000c0a7824 */ /* 0x008fc800078e00ff */
[----:B--2---:R-:W-:Y:S01]  /*3180*/  FADD R11, R10, R15 ;  /* 0x0000000f0a0b7221 */ /* 0x004fe20000000000 */
[----:B------:R-:W-:Y:S02]  /*3190*/  IADD3.X R15, PT, PT, RZ, RZ, RZ, P0, !PT ;  /* 0x000000ffff0f7210 */ /* 0x000fe400007fe4ff */
[C---:B-1----:R-:W-:Y:S02]  /*31a0*/  LEA R10, P0, R14.reuse, UR10, 0x1 ;  /* 0x0000000a0e0a7c11 */ /* 0x042fe4000f8008ff */
[----:B------:R-:W-:Y:S02]  /*31b0*/  F2FP.BF16.F32.PACK_AB R13, RZ, R11 ;  /* 0x0000000bff0d723e */ /* 0x000fe400000010ff */
[----:B------:R-:W-:-:S05]  /*31c0*/  LEA.HI.X R11, R14, UR11, R15, 0x1, P0 ;  /* 0x0000000b0e0b7c11 */ /* 0x000fca00080f0c0f */
[----:B------:R0:W-:Y:S04]  /*31d0*/  STG.E.U16 desc[UR14][R10.64], R13 ;  /* 0x0000000d0a007986 */ /* 0x0001e8000c10150e */
.L_x_43:
[----:B------:R-:W-:Y:S05]  /*31e0*/  BSYNC.RECONVERGENT B1 ;  /* 0x0000000000017941 */ /* 0x000fea0003800200 */
.L_x_42:
[----:B------:R-:W-:-:S09]  /*31f0*/  UISETP.NE.AND UP0, UPT, UR7, 0x2, UPT ;  /* 0x000000020700788c */ /* 0x000fd2000bf05270 */
[----:B------:R-:W-:Y:S05]  /*3200*/  BRA.U !UP0, `(.L_x_37) ;  /* 0x0000000108447547 */ /* 0x000fea000b800000 */
[----:B------:R-:W-:-:S05]  /*3210*/  VIADD R9, R9, 0x2 ;  /* 0x0000000209097836 */ /* 0x000fca0000000000 */
[----:B------:R-:W-:-:S13]  /*3220*/  ISETP.GE.U32.AND P0, PT, R9, R6, PT ;  /* 0x000000060900720c */ /* 0x000fda0003f06070 */
[----:B------:R-:W-:Y:S05]  /*3230*/  @P0 BRA `(.L_x_37) ;  /* 0x0000000000380947 */ /* 0x000fea0003800000 */
[----:B0-----:R-:W0:Y:S01]  /*3240*/  LDC.64 R10, c[0x0][0x390] ;  /* 0x0000e400ff0a7b82 */ /* 0x001e220000000a00 */
[----:B------:R-:W2:Y:S01]  /*3250*/  LDL R13, [R8+0x8] ;  /* 0x00000800080d7983 */ /* 0x000ea20000100800 */
[----:B------:R-:W1:Y:S01]  /*3260*/  LDCU.64 UR10, c[0x0][0x398] ;  /* 0x00007300ff0a77ac */ /* 0x000e620008000a00 */
[----:B0-----:R-:W-:-:S06]  /*3270*/  IMAD.WIDE.U32 R10, R9, 0x2, R10 ;  /* 0x00000002090a7825 */ /* 0x001fcc00078e000a */
[----:B------:R-:W3:Y:S01]  /*3280*/  LDG.E.U16.CONSTANT R10, desc[UR14][R10.64] ;  /* 0x0000000e0a0a7981 */ /* 0x000ee2000c1e9500 */
[----:B------:R-:W-:-:S05]  /*3290*/  IMAD R7, R7, R6, R9 ;  /* 0x0000000607077224 */ /* 0x000fca00078e0209 */
[----:B------:R-:W-:Y:S02]  /*32a0*/  IADD3 R12, P0, PT, R7, UR6, RZ ;  /* 0x00000006070c7c10 */ /* 0x000fe4000ff1e0ff */
[----:B---3--:R-:W-:-:S05]  /*32b0*/  SHF.L.U32 R6, R10, 0x10, RZ ;  /* 0x000000100a067819 */ /* 0x008fca00000006ff */
[----:B--2---:R-:W-:Y:S01]  /*32c0*/  FADD R7, R6, R13 ;  /* 0x0000000d06077221 */ /* 0x004fe20000000000 */
[----:B------:R-:W-:Y:S01]  /*32d0*/  IMAD.X R13, RZ, RZ, RZ, P0 ;  /* 0x000000ffff0d7224 */ /* 0x000fe200000e06ff */
[----:B-1----:R-:W-:-:S03]  /*32e0*/  LEA R6, P0, R12, UR10, 0x1 ;  /* 0x0000000a0c067c11 */ /* 0x002fc6000f8008ff */
[----:B------:R-:W-:Y:S02]  /*32f0*/  F2FP.BF16.F32.PACK_AB R9, RZ, R7 ;  /* 0x00000007ff09723e */ /* 0x000fe400000010ff */
[----:B------:R-:W-:-:S05]  /*3300*/  LEA.HI.X R7, R12, UR11, R13, 0x1, P0 ;  /* 0x0000000b0c077c11 */ /* 0x000fca00080f0c0d */
[----:B------:R1:W-:Y:S03]  /*3310*/  STG.E.U16 desc[UR14][R6.64], R9 ;  /* 0x0000000906007986 */ /* 0x0003e6000c10150e */
.L_x_37:
[----:B------:R-:W-:Y:S05]  /*3320*/  BSYNC.RECONVERGENT B0 ;  /* 0x0000000000007941 */ /* 0x000fea0003800200 */
.L_x_36:
[----:B------:R-:W2:Y:S01]  /*3330*/  LDCU UR4, c[0x0][0x3bc] ;  /* 0x00007780ff0477ac */ /* 0x000ea20008000800 */
[----:B------:R-:W-:-:S04]  /*3340*/  IADD3 R4, PT, PT, R4, 0x1, RZ ;  /* 0x0000000104047810 */ /* 0x000fc80007ffe0ff */
[----:B--2---:R-:W-:-:S13]  /*3350*/  ISETP.NE.AND P0, PT, R4, UR4, PT ;  /* 0x0000000404007c0c */ /* 0x004fda000bf05270 */
[----:B------:R-:W-:Y:S05]  /*3360*/  @P0 BRA `(.L_x_44) ;  /* 0xfffffff400980947 */ /* 0x000fea000383ffff */
[----:B------:R-:W-:Y:S05]  /*3370*/  EXIT ;  /* 0x000000000000794d */ /* 0x000fea0003800000 */
.L_x_45:
[----:B------:R-:W-:-:S00]  /*3380*/  BRA `(.L_x_45) ;  /* 0xfffffffc00fc7947 */ /* 0x000fc0000383ffff */
[----:B------:R-:W-:-:S00]  /*3390*/  NOP ;  /* 0x0000000000007918 */ /* 0x000fc00000000000 */
        /* <DEDUP_REMOVED lines=14> */
.L_x_754:


//--------------------- .text.matmul_bias_bf16    --------------------------
	.section	.text.matmul_bias_bf16,"ax",@progbits
	.align	128
        .global         matmul_bias_bf16
        .type           matmul_bias_bf16,@function
        .size           matmul_bias_bf16,(.L_x_755 - matmul_bias_bf16)
        .other          matmul_bias_bf16,@"STO_CUDA_ENTRY STV_DEFAULT"
matmul_bias_bf16:
.text.matmul_bias_bf16:
[----:B------:R-:W0:Y:S08]  /*0000*/  LDC R1, c[0x0][0x37c] ;  /* 0x0000df00ff017b82 */ /* 0x000e300000000800 */
[----:B------:R-:W1:Y:S01]  /*0010*/  LDC R4, c[0x0][0x3bc] ;  /* 0x0000ef00ff047b82 */ /* 0x000e620000000800 */
[----:B------:R-:W2:Y:S01]  /*0020*/  LDCU.64 UR4, c[0x0][0x3b0] ;  /* 0x00007600ff0477ac */ /* 0x000ea20008000a00 */
[----:B0-----:R-:W-:Y:S01]  /*0030*/  IADD3 R1, PT, PT, R1, -0x140, RZ ;  /* 0xfffffec001017810 */ /* 0x001fe20007ffe0ff */
[----:B------:R-:W0:Y:S04]  /*0040*/  LDCU UR6, c[0x0][0x360] ;  /* 0x00006c00ff0677ac */ /* 0x000e280008000800 */
[----:B------:R3:W-:Y:S01]  /*0050*/  STL.128 [R1], RZ ;  /* 0x000000ff01007387 */ /* 0x0007e20000100c00 */
[----:B------:R-:W4:Y:S01]  /*0060*/  LDC.64 R6, c[0x0][0x3a8] ;  /* 0x0000ea00ff067b82 */ /* 0x000f220000000a00 */
[----:B------:R-:W0:Y:S02]  /*0070*/  LDCU.64 UR10, c[0x0][0x358] ;  /* 0x00006b00ff0a77ac */ /* 0x000e240008000a00 */
[----:B------:R3:W-:Y:S04]  /*0080*/  STL.128 [R1+0x10], RZ ;  /* 0x000010ff01007387 */ /* 0x0007e80000100c00 */
[----:B------:R3:W-:Y:S01]  /*0090*/  STL.128 [R1+0x20], RZ ;  /* 0x000020ff01007387 */ /* 0x0007e20000100c00 */
[----:B------:R-:W0:Y:S03]  /*00a0*/  S2UR UR12, SR_CTAID.Y ;  /* 0x00000000000c79c3 */ /* 0x000e260000002600 */
[----:B------:R3:W-:Y:S04]  /*00b0*/  STL.128 [R1+0x30], RZ ;  /* 0x000030ff01007387 */ /* 0x0007e80000100c00 */
[----:B------:R3:W-:Y:S01]  /*00c0*/  STL.128 [R1+0x40], RZ ;  /* 0x000040ff01007387 */ /* 0x0007e20000100c00 */
[----:B-1----:R-:W1:Y:S01]  /*00d0*/  I2F.U32.RP R0, R4 ;  /* 0x0000000400007306 */ /* 0x002e620000209000 */
[----:B------:R-:W-:-:S02]  /*00e0*/  ISETP.NE.U32.AND P2, PT, R4, RZ, PT ;  /* 0x000000ff0400720c */ /* 0x000fc40003f45070 */
[----:B------:R3:W-:Y:S04]  /*00f0*/  STL.128 [R1+0x50], RZ ;  /* 0x000050ff01007387 */ /* 0x0007e80000100c00 */
[----:B------:R3:W-:Y:S04]  /*0100*/  STL.128 [R1+0x60], RZ ;  /* 0x000060ff01007387 */ /* 0x0007e80000100c00 */
[----:B------:R3:W-:Y:S01]  /*0110*/  STL.128 [R1+0x70], RZ ;  /* 0x000070ff01007387 */ /* 0x0007e20000100c00 */
[----:B-1----:R-:W1:Y:S03]  /*0120*/  MUFU.RCP R0, R0 ;  /* 0x0000000000007308 */ /* 0x002e660000001000 */
[----:B------:R3:W-:Y:S04]  /*0130*/  STL.128 [R1+0x80], RZ ;  /* 0x000080ff01007387 */ /* 0x0007e80000100c00 */
[----:B------:R3:W-:Y:S04]  /*0140*/  STL.128 [R1+0x90], RZ ;  /* 0x000090ff01007387 */ /* 0x0007e80000100c00 */
[----:B------:R3:W-:Y:S04]  /*0150*/  STL.128 [R1+0xa0], RZ ;  /* 0x0000a0ff01007387 */ /* 0x0007e80000100c00 */
[----:B------:R3:W-:Y:S01]  /*0160*/  STL.128 [R1+0xb0], RZ ;  /* 0x0000b0ff01007387 */ /* 0x0007e20000100c00 */
[----:B-1----:R-:W-:Y:S01]  /*0170*/  VIADD R2, R0, 0xffffffe ;  /* 0x0ffffffe00027836 */ /* 0x002fe20000000000 */
[----:B----4-:R-:W-:-:S02]  /*0180*/  IADD3 R0, PT, PT, R6, -0x1, RZ ;  /* 0xffffffff06007810 */ /* 0x010fc40007ffe0ff */
[----:B------:R3:W-:Y:S01]  /*0190*/  STL.128 [R1+0xc0], RZ ;  /* 0x0000c0ff01007387 */ /* 0x0007e20000100c00 */
[----:B------:R1:W4:Y:S03]  /*01a0*/  F2I.FTZ.U32.TRUNC.NTZ R3, R2 ;  /* 0x0000000200037305 */ /* 0x000326000021f000 */
[----:B------:R3:W-:Y:S04]  /*01b0*/  STL.128 [R1+0xd0], RZ ;  /* 0x0000d0ff01007387 */ /* 0x0007e80000100c00 */
[----:B------:R3:W-:Y:S01]  /*01c0*/  STL.128 [R1+0xe0], RZ ;  /* 0x0000e0ff01007387 */ /* 0x0007e20000100c00 */
[----:B-1----:R-:W-:-:S03]  /*01d0*/  IMAD.MOV.U32 R2, RZ, RZ, RZ ;  /* 0x000000ffff027224 */ /* 0x002fc600078e00ff */
[----:B------:R3:W-:Y:S01]  /*01e0*/  STL.128 [R1+0xf0], RZ ;  /* 0x0000f0ff01007387 */ /* 0x0007e20000100c00 */
[----:B----4-:R-:W-:-:S05]  /*01f0*/  IADD3 R5, PT, PT, RZ, -R3, RZ ;  /* 0x80000003ff057210 */ /* 0x010fca0007ffe0ff */
[----:B------:R-:W-:-:S04]  /*0200*/  IMAD R5, R5, R4, RZ ;  /* 0x0000000405057224 */ /* 0x000fc800078e02ff */
[----:B------:R-:W-:Y:S02]  /*0210*/  IMAD.HI.U32 R3, R3, R5, R2 ;  /* 0x0000000503037227 */ /* 0x000fe400078e0002 */
[----:B------:R-:W1:Y:S04]  /*0220*/  S2R R5, SR_TID.X ;  /* 0x0000000000057919 */ /* 0x000e680000002100 */
[----:B--2---:R-:W-:Y:S01]  /*0230*/  IMAD.HI.U32 R20, R3, UR4, RZ ;  /* 0x0000000403147c27 */ /* 0x004fe2000f8e00ff */
[----:B------:R-:W1:Y:S04]  /*0240*/  S2R R2, SR_TID.Y ;  /* 0x0000000000027919 */ /* 0x000e680000002200 */
[----:B------:R-:W-:-:S05]  /*0250*/  IADD3 R3, PT, PT, -R20, RZ, RZ ;  /* 0x000000ff14037210 */ /* 0x000fca0007ffe1ff */
[----:B------:R-:W-:Y:S01]  /*0260*/  IMAD R3, R4, R3, UR4 ;  /* 0x0000000404037e24 */ /* 0x000fe2000f8e0203 */
[----:B------:R-:W0:Y:S04]  /*0270*/  LDCU UR4, c[0x0][0x364] ;  /* 0x00006c80ff0477ac */ /* 0x000e280008000800 */
[----:B------:R-:W-:-:S13]  /*0280*/  ISETP.GE.U32.AND P0, PT, R3, R4, PT ;  /* 0x000000040300720c */ /* 0x000fda0003f06070 */
[----:B------:R-:W-:Y:S01]  /*0290*/  @P0 IMAD.IADD R3, R3, 0x1, -R4 ;  /* 0x0000000103030824 */ /* 0x000fe200078e0a04 */
[----:B0-----:R-:W-:Y:S01]  /*02a0*/  UIMAD UR6, UR6, UR4, URZ ;  /* 0x00000004060672a4 */ /* 0x001fe2000f8e02ff */
[----:B------:R-:W-:-:S03]  /*02b0*/  @P0 VIADD R20, R20, 0x1 ;  /* 0x0000000114140836 */ /* 0x000fc60000000000 */
[----:B------:R-:W-:Y:S02]  /*02c0*/  ISETP.GE.U32.AND P1, PT, R3, R4, PT ;  /* 0x000000040300720c */ /* 0x000fe40003f26070 */
[----:B------:R-:W-:-:S04]  /*02d0*/  IADD3 R3, PT, PT, R0, UR5, RZ ;  /* 0x0000000500037c10 */ /* 0x000fc8000fffe0ff */
[----:B------:R-:W-:-:S07]  /*02e0*/  ISETP.GE.U32.AND P0, PT, R3, R0, PT ;  /* 0x000000000300720c */ /* 0x000fce0003f06070 */
[----:B------:R-:W-:Y:S01]  /*02f0*/  @P1 VIADD R20, R20, 0x1 ;  /* 0x0000000114141836 */ /* 0x000fe20000000000 */
[----:B------:R-:W-:-:S05]  /*0300*/  @!P2 LOP3.LUT R20, RZ, R4, RZ, 0x33, !PT ;  /* 0x00000004ff14a212 */ /* 0x000fca00078e33ff */
[----:B-1----:R-:W-:Y:S01]  /*0310*/  IMAD R20, R20, R2, R5 ;  /* 0x0000000214147224 */ /* 0x002fe200078e0205 */
[----:B---3--:R-:W-:Y:S06]  /*0320*/  @!P0 BRA `(.L_x_46) ;  /* 0x0000002000f48947 */ /* 0x008fec0003800000 */
[----:B------:R-:W0:Y:S01]  /*0330*/  I2F.U32.RP R2, UR5 ;  /* 0x0000000500027d06 */ /* 0x000e220008209000 */
[----:B------:R-:W-:Y:S01]  /*0340*/  ISETP.NE.U32.AND P2, PT, RZ, UR5, PT ;  /* 0x00000005ff007c0c */ /* 0x000fe2000bf45070 */
[----:B------:R-:W-:Y:S01]  /*0350*/  IMAD R7, R7, UR5, RZ ;  /* 0x0000000507077c24 */ /* 0x000fe2000f8e02ff */
[----:B------:R-:W-:Y:S01]  /*0360*/  VIMNMX.U32 R18, PT, PT, R4, 0x1, !PT ;  /* 0x0000000104127848 */ /* 0x000fe20007fe0000 */
[----:B------:R-:W-:-:S03]  /*0370*/  UMOV UR4, URZ ;  /* 0x000000ff00047c82 */ /* 0x000fc60008000000 */
[----:B------:R-:W-:Y:S01]  /*0380*/  LOP3.LUT R18, R18, 0xfffffffc, RZ, 0xc0, !PT ;  /* 0xfffffffc12127812 */ /* 0x000fe200078ec0ff */
[----:B0-----:R-:W0:Y:S02]  /*0390*/  MUFU.RCP R2, R2 ;  /* 0x0000000200027308 */ /* 0x001e240000001000 */
[----:B0-----:R-:W-:Y:S02]  /*03a0*/  IADD3 R8, PT, PT, R2, 0xffffffe, RZ ;  /* 0x0ffffffe02087810 */ /* 0x001fe40007ffe0ff */
[----:B------:R-:W-:-:S04]  /*03b0*/  MOV R2, 0x400 ;  /* 0x0000040000027802 */ /* 0x000fc80000000f00 */
[----:B------:R0:W1:Y:S02]  /*03c0*/  F2I.FTZ.U32.TRUNC.NTZ R9, R8 ;  /* 0x0000000800097305 */ /* 0x000064000021f000 */
[----:B0-----:R-:W-:Y:S02]  /*03d0*/  HFMA2 R8, -RZ, RZ, 0, 0 ;  /* 0x00000000ff087431 */ /* 0x001fe400000001ff */
[----:B-1----:R-:W-:-:S04]  /*03e0*/  IMAD.MOV R5, RZ, RZ, -R9 ;  /* 0x000000ffff057224 */ /* 0x002fc800078e0a09 */
[----:B------:R-:W-:-:S04]  /*03f0*/  IMAD R5, R5, UR5, RZ ;  /* 0x0000000505057c24 */ /* 0x000fc8000f8e02ff */
[----:B------:R-:W-:Y:S02]  /*0400*/  IMAD.HI.U32 R0, R9, R5, R8 ;  /* 0x0000000509007227 */ /* 0x000fe400078e0008 */
[----:B------:R-:W0:Y:S04]  /*0410*/  S2R R5, SR_CgaCtaId ;  /* 0x0000000000057919 */ /* 0x000e280000008800 */
[----:B------:R-:W-:-:S04]  /*0420*/  IMAD.HI.U32 R0, R0, R3, RZ ;  /* 0x0000000300007227 */ /* 0x000fc800078e00ff */
[----:B------:R-:W-:-:S04]  /*0430*/  IMAD.MOV R6, RZ, RZ, -R0 ;  /* 0x000000ffff067224 */ /* 0x000fc800078e0a00 */
[----:B------:R-:W-:-:S05]  /*0440*/  IMAD R3, R6, UR5, R3 ;  /* 0x0000000506037c24 */ /* 0x000fca000f8e0203 */
[----:B------:R-:W-:-:S13]  /*0450*/  ISETP.GE.U32.AND P0, PT, R3, UR5, PT ;  /* 0x0000000503007c0c */ /* 0x000fda000bf06070 */
[----:B------:R-:W-:Y:S01]  /*0460*/  @P0 IADD3 R3, PT, PT, R3, -UR5, RZ ;  /* 0x8000000503030c10 */ /* 0x000fe2000fffe0ff */
[----:B------:R-:W-:Y:S01]  /*0470*/  @P0 VIADD R0, R0, 0x1 ;  /* 0x0000000100000836 */ /* 0x000fe20000000000 */
[----:B0-----:R-:W-:Y:S02]  /*0480*/  LEA R2, R5, R2, 0x18 ;  /* 0x0000000205027211 */ /* 0x001fe400078ec0ff */
[----:B------:R-:W-:Y:S01]  /*0490*/  ISETP.GE.U32.AND P1, PT, R3, UR5, PT ;  /* 0x0000000503007c0c */ /* 0x000fe2000bf26070 */
[----:B------:R-:W-:Y:S02]  /*04a0*/  VIADD R3, R1, 0x120 ;  /* 0x0000012001037836 */ /* 0x000fe40000000000 */
[----:B------:R-:W-:Y:S01]  /*04b0*/  IMAD R19, R7, 0x4, R2 ;  /* 0x0000000407137824 */ /* 0x000fe200078e0202 */
[----:B------:R-:W-:-:S09]  /*04c0*/  IADD3 R2, PT, PT, R1, 0x100, RZ ;  /* 0x0000010001027810 */ /* 0x000fd20007ffe0ff */
[----:B------:R-:W-:Y:S02]  /*04d0*/  @P1 IADD3 R0, PT, PT, R0, 0x1, RZ ;  /* 0x0000000100001810 */ /* 0x000fe40007ffe0ff */
[----:B------:R-:W-:-:S07]  /*04e0*/  @!P2 LOP3.LUT R0, RZ, UR5, RZ, 0x33, !PT ;  /* 0x00000005ff00ac12 */ /* 0x000fce000f8e33ff */
.L_x_81:
[----:B0-----:R-:W0:Y:S01]  /*04f0*/  LDC.64 R10, c[0x0][0x3b0] ;  /* 0x0000ec00ff0a7b82 */ /* 0x001e220000000a00 */
[----:B-1----:R-:W1:Y:S01]  /*0500*/  LDCU UR5, c[0x0][0x3ac] ;  /* 0x00007580ff0577ac */ /* 0x002e620008000800 */
[----:B------:R-:W-:Y:S01]  /*0510*/  BSSY.RECONVERGENT B0, `(.L_x_47) ;  /* 0x0000036000007945 */ /* 0x000fe20003800200 */
[----:B--2---:R-:W2:Y:S01]  /*0520*/  LDCU UR14, c[0x0][0x3b0] ;  /* 0x00007600ff0e77ac */ /* 0x004ea20008000800 */
[----:B---3--:R-:W3:Y:S01]  /*0530*/  LDCU UR9, c[0x0][0x3a4] ;  /* 0x00007480ff0977ac */ /* 0x008ee20008000800 */
[----:B----4-:R-:W4:Y:S01]  /*0540*/  LDCU UR13, c[0x0][0x3b4] ;  /* 0x00007680ff0d77ac */ /* 0x010f220008000800 */
[----:B------:R-:W0:Y:S02]  /*0550*/  LDCU UR8, c[0x0][0x3a0] ;  /* 0x00007400ff0877ac */ /* 0x000e240008000800 */
[C---:B0-----:R-:W-:Y:S02]  /*0560*/  IMAD R5, R11.reuse, R10, RZ ;  /* 0x0000000a0b057224 */ /* 0x041fe400078e02ff */
[----:B-1----:R-:W-:-:S03]  /*0570*/  IMAD R11, R11, UR5, RZ ;  /* 0x000000050b0b7c24 */ /* 0x002fc6000f8e02ff */
[C---:B------:R-:W-:Y:S02]  /*0580*/  ISETP.GE.U32.AND P1, PT, R20.reuse, R5, PT ;  /* 0x000000051400720c */ /* 0x040fe40003f26070 */
[----:B------:R-:W-:-:S13]  /*0590*/  ISETP.GE.U32.AND P0, PT, R20, R11, PT ;  /* 0x0000000b1400720c */ /* 0x000fda0003f06070 */
[----:B--2345:R-:W-:Y:S05]  /*05a0*/  @P0 BRA `(.L_x_48) ;  /* 0x0000000000b00947 */ /* 0x03cfea0003800000 */
[----:B------:R-:W0:Y:S01]  /*05b0*/  LDCU UR5, c[0x0][0x3b4] ;  /* 0x00007680ff0577ac */ /* 0x000e220008000800 */
[----:B------:R-:W1:Y:S01]  /*05c0*/  LDC R4, c[0x0][0x3b4] ;  /* 0x0000ed00ff047b82 */ /* 0x000e620000000800 */
[----:B------:R-:W-:Y:S01]  /*05d0*/  IMAD.MOV.U32 R13, RZ, RZ, R20 ;  /* 0x000000ffff0d7224 */ /* 0x000fe200078e0014 */
[----:B0-----:R-:W0:Y:S01]  /*05e0*/  I2F.U32.RP R8, UR5 ;  /* 0x0000000500087d06 */ /* 0x001e220008209000 */
[----:B------:R-:W-:-:S07]  /*05f0*/  ISETP.NE.U32.AND P2, PT, RZ, UR5, PT ;  /* 0x00000005ff007c0c */ /* 0x000fce000bf45070 */
[----:B0-----:R-:W0:Y:S02]  /*0600*/  MUFU.RCP R8, R8 ;  /* 0x0000000800087308 */ /* 0x001e240000001000 */
[----:B0-----:R-:W-:-:S06]  /*0610*/  IADD3 R6, PT, PT, R8, 0xffffffe, RZ ;  /* 0x0ffffffe08067810 */ /* 0x001fcc0007ffe0ff */
[----:B------:R0:W2:Y:S02]  /*0620*/  F2I.FTZ.U32.TRUNC.NTZ R7, R6 ;  /* 0x0000000600077305 */ /* 0x0000a4000021f000 */
[----:B0-----:R-:W-:Y:S02]  /*0630*/  HFMA2 R6, -RZ, RZ, 0, 0 ;  /* 0x00000000ff067431 */ /* 0x001fe400000001ff */
[----:B--2---:R-:W-:-:S04]  /*0640*/  IMAD.MOV R9, RZ, RZ, -R7 ;  /* 0x000000ffff097224 */ /* 0x004fc800078e0a07 */
[----:B------:R-:W-:-:S04]  /*0650*/  IMAD R9, R9, UR5, RZ ;  /* 0x0000000509097c24 */ /* 0x000fc8000f8e02ff */
[----:B-1----:R-:W-:-:S07]  /*0660*/  IMAD.HI.U32 R10, R7, R9, R6 ;  /* 0x00000009070a7227 */ /* 0x002fce00078e0006 */
.L_x_49:
[----:B------:R-:W-:Y:S01]  /*0670*/  IMAD.HI.U32 R8, R10, R13, RZ ;  /* 0x0000000d0a087227 */ /* 0x000fe200078e00ff */
[----:B------:R-:W-:-:S04]  /*0680*/  LOP3.LUT R9, RZ, UR13, RZ, 0x33, !PT ;  /* 0x0000000dff097c12 */ /* 0x000fc8000f8e33ff */
[----:B------:R-:W-:-:S05]  /*0690*/  IADD3 R7, PT, PT, -R8, RZ, RZ ;  /* 0x000000ff08077210 */ /* 0x000fca0007ffe1ff */
[----:B------:R-:W-:-:S05]  /*06a0*/  IMAD R7, R4, R7, R13 ;  /* 0x0000000704077224 */ /* 0x000fca00078e020d */
[----:B------:R-:W-:-:S13]  /*06b0*/  ISETP.GE.U32.AND P0, PT, R7, R4, PT ;  /* 0x000000040700720c */ /* 0x000fda0003f06070 */
[----:B------:R-:W-:Y:S01]  /*06c0*/  @P0 IMAD.IADD R7, R7, 0x1, -R4 ;  /* 0x0000000107070824 */ /* 0x000fe200078e0a04 */
[----:B------:R-:W-:-:S04]  /*06d0*/  @P0 IADD3 R8, PT, PT, R8, 0x1, RZ ;  /* 0x0000000108080810 */ /* 0x000fc80007ffe0ff */
[----:B------:R-:W-:Y:S02]  /*06e0*/  ISETP.GE.U32.AND P3, PT, R7, R4, PT ;  /* 0x000000040700720c */ /* 0x000fe40003f66070 */
[----:B------:R-:W0:Y:S11]  /*06f0*/  LDC.64 R6, c[0x0][0x3a8] ;  /* 0x0000ea00ff067b82 */ /* 0x000e360000000a00 */
[----:B------:R-:W-:-:S05]  /*0700*/  @P3 VIADD R8, R8, 0x1 ;  /* 0x0000000108083836 */ /* 0x000fca0000000000 */
[----:B------:R-:W-:-:S04]  /*0710*/  SEL R12, R9, R8, !P2 ;  /* 0x00000008090c7207 */ /* 0x000fc80005000000 */
[----:B------:R-:W-:Y:S01]  /*0720*/  IADD3 R8, PT, PT, -R12, RZ, RZ ;  /* 0x000000ff0c087210 */ /* 0x000fe20007ffe1ff */
[----:B0-----:R-:W-:-:S04]  /*0730*/  IMAD R7, R7, UR12, R12 ;  /* 0x0000000c07077c24 */ /* 0x001fc8000f8e020c */
[----:B------:R-:W-:-:S04]  /*0740*/  IMAD R15, R4, R8, R13 ;  /* 0x00000008040f7224 */ /* 0x000fc800078e020d */
[----:B------:R-:W-:-:S05]  /*0750*/  IMAD R17, R4, UR4, R15 ;  /* 0x0000000404117c24 */ /* 0x000fca000f8e020f */
[----:B------:R-:W-:-:S04]  /*0760*/  ISETP.GE.U32.AND P0, PT, R17, R6, PT ;  /* 0x000000061100720c */ /* 0x000fc80003f06070 */
[----:B------:R-:W-:-:S13]  /*0770*/  ISETP.GE.U32.OR P0, PT, R7, UR8, P0 ;  /* 0x0000000807007c0c */ /* 0x000fda0008706470 */
[----:B------:R-:W0:Y:S01]  /*0780*/  @!P0 LDC.64 R8, c[0x0][0x380] ;  /* 0x0000e000ff088b82 */ /* 0x000e220000000a00 */
[----:B------:R-:W-:-:S04]  /*0790*/  @!P0 IMAD R7, R7, R6, R17 ;  /* 0x0000000607078224 */ /* 0x000fc800078e0211 */
[----:B0-----:R-:W-:-:S06]  /*07a0*/  @!P0 IMAD.WIDE.U32 R8, R7, 0x2, R8 ;  /* 0x0000000207088825 */ /* 0x001fcc00078e0008 */
[----:B------:R-:W2:Y:S01]  /*07b0*/  @!P0 LDG.E.U16.CONSTANT R8, desc[UR10][R8.64] ;  /* 0x0000000a08088981 */ /* 0x000ea2000c1e9500 */
[----:B------:R-:W0:Y:S01]  /*07c0*/  S2UR UR7, SR_CgaCtaId ;  /* 0x00000000000779c3 */ /* 0x000e220000008800 */
[----:B------:R-:W-:Y:S01]  /*07d0*/  UMOV UR5, 0x400 ;  /* 0x0000040000057882 */ /* 0x000fe20000000000 */
[----:B------:R-:W-:Y:S02]  /*07e0*/  IMAD R7, R12, R4, R15 ;  /* 0x000000040c077224 */ /* 0x000fe400078e020f */
[----:B------:R-:W-:Y:S02]  /*07f0*/  IMAD.MOV.U32 R6, RZ, RZ, RZ ;  /* 0x000000ffff067224 */ /* 0x000fe400078e00ff */
[----:B------:R-:W-:Y:S01]  /*0800*/  VIADD R13, R13, UR6 ;  /* 0x000000060d0d7c36 */ /* 0x000fe20008000000 */
[----:B0-----:R-:W-:-:S06]  /*0810*/  ULEA UR5, UR7, UR5, 0x18 ;  /* 0x0000000507057291 */ /* 0x001fcc000f8ec0ff */
[----:B------:R-:W-:Y:S02]  /*0820*/  LEA R7, R7, UR5, 0x2 ;  /* 0x0000000507077c11 */ /* 0x000fe4000f8e10ff */
[----:B--2---:R-:W-:Y:S02]  /*0830*/  @!P0 SHF.L.U32 R6, R8, 0x10, RZ ;  /* 0x0000001008068819 */ /* 0x004fe400000006ff */
[----:B------:R-:W-:-:S03]  /*0840*/  ISETP.GE.U32.AND P0, PT, R13, R11, PT ;  /* 0x0000000b0d00720c */ /* 0x000fc60003f06070 */
[----:B------:R0:W-:Y:S10]  /*0850*/  STS [R7], R6 ;  /* 0x0000000607007388 */ /* 0x0001f40000000800 */
[----:B0-----:R-:W-:Y:S05]  /*0860*/  @!P0 BRA `(.L_x_49) ;  /* 0xfffffffc00808947 */ /* 0x001fea000383ffff */
.L_x_48:
[----:B------:R-:W-:Y:S05]  /*0870*/  BSYNC.RECONVERGENT B0 ;  /* 0x0000000000007941 */ /* 0x000fea0003800200 */
.L_x_47:
[----:B------:R-:W0:Y:S01]  /*0880*/  LDCU UR7, c[0x0][0x3a8] ;  /* 0x00007500ff0777ac */ /* 0x000e220008000800 */
[----:B------:R-:W-:Y:S04]  /*0890*/  BSSY.RECONVERGENT B0, `(.L_x_50) ;  /* 0x000002b000007945 */ /* 0x000fe80003800200 */
[----:B------:R-:W-:Y:S05]  /*08a0*/  @P1 BRA `(.L_x_51) ;  /* 0x0000000000a41947 */ /* 0x000fea0003800000 */
[----:B------:R-:W1:Y:S01]  /*08b0*/  S2R R11, SR_CTAID.X ;  /* 0x00000000000b7919 */ /* 0x000e620000002500 */
[----:B------:R-:W2:Y:S01]  /*08c0*/  LDC.64 R6, c[0x0][0x3b0] ;  /* 0x0000ec00ff067b82 */ /* 0x000ea20000000a00 */
[----:B------:R-:W3:Y:S01]  /*08d0*/  LDCU UR5, c[0x0][0x3b0] ;  /* 0x00007600ff0577ac */ /* 0x000ee20008000800 */
[----:B------:R-:W-:Y:S02]  /*08e0*/  MOV R13, R20 ;  /* 0x00000014000d7202 */ /* 0x000fe40000000f00 */
[----:B---3--:R-:W-:-:S13]  /*08f0*/  ISETP.NE.U32.AND P1, PT, RZ, UR5, PT ;  /* 0x00000005ff007c0c */ /* 0x008fda000bf25070 */
.L_x_52:
[----:B---3--:R-:W3:Y:S08]  /*0900*/  I2F.U32.RP R10, UR14 ;  /* 0x0000000e000a7d06 */ /* 0x008ef00008209000 */
[----:B---3--:R-:W3:Y:S02]  /*0910*/  MUFU.RCP R10, R10 ;  /* 0x0000000a000a7308 */ /* 0x008ee40000001000 */
[----:B---3--:R-:W-:-:S06]  /*0920*/  VIADD R8, R10, 0xffffffe ;  /* 0x0ffffffe0a087836 */ /* 0x008fcc0000000000 */
[----:B------:R3:W4:Y:S02]  /*0930*/  F2I.FTZ.U32.TRUNC.NTZ R9, R8 ;  /* 0x0000000800097305 */ /* 0x000724000021f000 */
[----:B---3--:R-:W-:Y:S01]  /*0940*/  IMAD.MOV.U32 R8, RZ, RZ, RZ ;  /* 0x000000ffff087224 */ /* 0x008fe200078e00ff */
[----:B----4-:R-:W-:-:S05]  /*0950*/  IADD3 R15, PT, PT, RZ, -R9, RZ ;  /* 0x80000009ff0f7210 */ /* 0x010fca0007ffe0ff */
[----:B------:R-:W-:-:S04]  /*0960*/  IMAD R15, R15, UR14, RZ ;  /* 0x0000000e0f0f7c24 */ /* 0x000fc8000f8e02ff */
[----:B------:R-:W-:-:S06]  /*0970*/  IMAD.HI.U32 R4, R9, R15, R8 ;  /* 0x0000000f09047227 */ /* 0x000fcc00078e0008 */
[----:B------:R-:W-:-:S05]  /*0980*/  IMAD.HI.U32 R4, R4, R13, RZ ;  /* 0x0000000d04047227 */ /* 0x000fca00078e00ff */
[----:B------:R-:W-:-:S05]  /*0990*/  IADD3 R9, PT, PT, -R4, RZ, RZ ;  /* 0x000000ff04097210 */ /* 0x000fca0007ffe1ff */
[----:B--2---:R-:W-:-:S05]  /*09a0*/  IMAD R9, R6, R9, R13 ;  /* 0x0000000906097224 */ /* 0x004fca00078e020d */
[----:B------:R-:W-:-:S13]  /*09b0*/  ISETP.GE.U32.AND P0, PT, R9, R6, PT ;  /* 0x000000060900720c */ /* 0x000fda0003f06070 */
[----:B------:R-:W-:Y:S01]  /*09c0*/  @P0 IMAD.IADD R9, R9, 0x1, -R6 ;  /* 0x0000000109090824 */ /* 0x000fe200078e0a06 */
[----:B------:R-:W-:-:S04]  /*09d0*/  @P0 IADD3 R4, PT, PT, R4, 0x1, RZ ;  /* 0x0000000104040810 */ /* 0x000fc80007ffe0ff */
[----:B------:R-:W-:Y:S02]  /*09e0*/  ISETP.GE.U32.AND P2, PT, R9, R6, PT ;  /* 0x000000060900720c */ /* 0x000fe40003f46070 */
[----:B------:R-:W-:-:S11]  /*09f0*/  LOP3.LUT R9, RZ, UR14, RZ, 0x33, !PT ;  /* 0x0000000eff097c12 */ /* 0x000fd6000f8e33ff */
[----:B------:R-:W-:-:S05]  /*0a00*/  @P2 VIADD R4, R4, 0x1 ;  /* 0x0000000104042836 */ /* 0x000fca0000000000 */
[----:B------:R-:W-:-:S04]  /*0a10*/  SEL R10, R9, R4, !P1 ;  /* 0x00000004090a7207 */ /* 0x000fc80004800000 */
[----:B------:R-:W-:Y:S01]  /*0a20*/  IADD3 R4, PT, PT, -R10, RZ, RZ ;  /* 0x000000ff0a047210 */ /* 0x000fe20007ffe1ff */
[----:B------:R-:W-:-:S04]  /*0a30*/  IMAD R15, R7, UR4, R10 ;  /* 0x00000004070f7c24 */ /* 0x000fc8000f8e020a */
[----:B------:R-:W-:-:S04]  /*0a40*/  IMAD R17, R6, R4, R13 ;  /* 0x0000000406117224 */ /* 0x000fc800078e020d */
[----:B-1----:R-:W-:-:S05]  /*0a50*/  IMAD R4, R11, R6, R17 ;  /* 0x000000060b047224 */ /* 0x002fca00078e0211 */
[----:B------:R-:W-:-:S04]  /*0a60*/  ISETP.GE.U32.AND P0, PT, R4, UR9, PT ;  /* 0x0000000904007c0c */ /* 0x000fc8000bf06070 */
[----:B0-----:R-:W-:-:S13]  /*0a70*/  ISETP.GE.U32.OR P0, PT, R15, UR7, P0 ;  /* 0x000000070f007c0c */ /* 0x001fda0008706470 */
[----:B------:R-:W0:Y:S01]  /*0a80*/  @!P0 LDC.64 R8, c[0x0][0x388] ;  /* 0x0000e200ff088b82 */ /* 0x000e220000000a00 */
[----:B------:R-:W-:-:S04]  /*0a90*/  @!P0 IMAD R15, R15, UR9, R4 ;  /* 0x000000090f0f8c24 */ /* 0x000fc8000f8e0204 */
[----:B0-----:R-:W-:-:S06]  /*0aa0*/  @!P0 IMAD.WIDE.U32 R8, R15, 0x2, R8 ;  /* 0x000000020f088825 */ /* 0x001fcc00078e0008 */
[----:B------:R-:W2:Y:S01]  /*0ab0*/  @!P0 LDG.E.U16.CONSTANT R8, desc[UR10][R8.64] ;  /* 0x0000000a08088981 */ /* 0x000ea2000c1e9500 */
[----:B------:R-:W-:Y:S01]  /*0ac0*/  IMAD R10, R10, R6, R17 ;  /* 0x000000060a0a7224 */ /* 0x000fe200078e0211 */
[----:B------:R-:W-:Y:S01]  /*0ad0*/  IADD3 R13, PT, PT, R13, UR6, RZ ;  /* 0x000000060d0d7c10 */ /* 0x000fe2000fffe0ff */
[----:B------:R-:W-:-:S03]  /*0ae0*/  IMAD.MOV.U32 R4, RZ, RZ, RZ ;  /* 0x000000ffff047224 */ /* 0x000fc600078e00ff */
[----:B------:R-:W-:Y:S01]  /*0af0*/  LEA R15, R10, R19, 0x2 ;  /* 0x000000130a0f7211 */ /* 0x000fe200078e10ff */
[----:B--2---:R-:W-:Y:S01]  /*0b00*/  @!P0 IMAD.U32 R4, R8, 0x10000, RZ ;  /* 0x0001000008048824 */ /* 0x004fe200078e00ff */
[----:B------:R-:W-:-:S04]  /*0b10*/  ISETP.GE.U32.AND P0, PT, R13, R5, PT ;  /* 0x000000050d00720c */ /* 0x000fc80003f06070 */
[----:B------:R3:W-:Y:S09]  /*0b20*/  STS [R15], R4 ;  /* 0x000000040f007388 */ /* 0x0007f20000000800 */
[----:B------:R-:W-:Y:S05]  /*0b30*/  @!P0 BRA `(.L_x_52) ;  /* 0xfffffffc00708947 */ /* 0x000fea000383ffff */
.L_x_51:
[----:B0-----:R-:W-:Y:S05]  /*0b40*/  BSYNC.RECONVERGENT B0 ;  /* 0x0000000000007941 */ /* 0x001fea0003800200 */
.L_x_50:
[----:B------:R-:W0:Y:S01]  /*0b50*/  LDCU UR5, c[0x0][0x3b8] ;  /* 0x00007700ff0577ac */ /* 0x000e220008000800 */
[----:B------:R-:W1:Y:S01]  /*0b60*/  LDC.64 R16, c[0x0][0x3b8] ;  /* 0x0000ee00ff107b82 */ /* 0x000e620000000a00 */
[----:B------:R-:W-:-:S07]  /*0b70*/  UIADD3 UR4, UPT, UPT, UR4, 0x1, URZ ;  /* 0x0000000104047890 */ /* 0x000fce000fffe0ff */
[----:B------:R-:W-:Y:S01]  /*0b80*/  BAR.SYNC.DEFER_BLOCKING 0x0 ;  /* 0x0000000000007b1d */ /* 0x000fe20000010000 */
[----:B------:R-:W-:Y:S01]  /*0b90*/  ISETP.LE.U32.AND P1, PT, R0, UR4, PT ;  /* 0x0000000400007c0c */ /* 0x000fe2000bf23070 */
[----:B0-----:R-:W-:-:S09]  /*0ba0*/  UISETP.NE.AND UP0, UPT, UR5, URZ, UPT ;  /* 0x000000ff0500728c */ /* 0x001fd2000bf05270 */
[----:B------:R-:W-:Y:S05]  /*0bb0*/  BRA.U !UP0, `(.L_x_53) ;  /* 0x0000001508147547 */ /* 0x000fea000b800000 */
[----:B------:R-:W-:-:S05]  /*0bc0*/  UMOV UR5, URZ ;  /* 0x000000ff00057c82 */ /* 0x000fca0008000000 */
.L_x_72:
[----:B0-----:R-:W0:Y:S01]  /*0bd0*/  LDCU UR13, c[0x0][0x3b8] ;  /* 0x00007700ff0d77ac */ /* 0x001e220008000800 */
[----:B------:R-:W-:Y:S01]  /*0be0*/  IMAD.MOV.U32 R7, RZ, RZ, RZ ;  /* 0x000000ffff077224 */ /* 0x000fe200078e00ff */
[----:B0-----:R-:W-:-:S09]  /*0bf0*/  UISETP.GE.U32.AND UP0, UPT, UR13, 0x8, UPT ;  /* 0x000000080d00788c */ /* 0x001fd2000bf06070 */
[----:B--2345:R-:W-:Y:S05]  /*0c00*/  BRA.U !UP0, `(.L_x_54) ;  /* 0x0000000108807547 */ /* 0x03cfea000b800000 */
[----:B------:R-:W0:Y:S01]  /*0c10*/  S2UR UR8, SR_CgaCtaId ;  /* 0x00000000000879c3 */ /* 0x000e220000008800 */
[----:B------:R-:W-:Y:S01]  /*0c20*/  HFMA2 R13, -RZ, RZ, 0, 0 ;  /* 0x00000000ff0d7431 */ /* 0x000fe200000001ff */
[----:B------:R-:W-:-:S06]  /*0c30*/  UMOV UR7, 0x400 ;  /* 0x0000040000077882 */ /* 0x000fcc0000000000 */
[----:B------:R-:W2:Y:S01]  /*0c40*/  LDC R12, c[0x0][0x3b4] ;  /* 0x0000ed00ff0c7b82 */ /* 0x000ea20000000800 */
[----:B0-----:R-:W-:-:S12]  /*0c50*/  ULEA UR7, UR8, UR7, 0x18 ;  /* 0x0000000708077291 */ /* 0x001fd8000f8ec0ff */
.L_x_55:
[----:B0--3--:R-:W0:Y:S01]  /*0c60*/  S2R R4, SR_TID.Y ;  /* 0x0000000000047919 */ /* 0x009e220000002200 */
[C---:B------:R-:W-:Y:S02]  /*0c70*/  LEA R14, R13.reuse, R2, 0x2 ;  /* 0x000000020d0e7211 */ /* 0x040fe400078e10ff */
[----:B-1----:R-:W-:Y:S01]  /*0c80*/  LOP3.LUT R22, R16, 0xfffffff8, RZ, 0xc0, !PT ;  /* 0xfffffff810167812 */ /* 0x002fe200078ec0ff */
[----:B0-----:R-:W-:Y:S02]  /*0c90*/  IMAD R5, R4, UR13, R13 ;  /* 0x0000000d04057c24 */ /* 0x001fe4000f8e020d */
[----:B------:R-:W-:Y:S02]  /*0ca0*/  VIADD R13, R13, 0x8 ;  /* 0x000000080d0d7836 */ /* 0x000fe40000000000 */
[----:B--2---:R-:W-:-:S03]  /*0cb0*/  IMAD R5, R5, R12, UR5 ;  /* 0x0000000505057e24 */ /* 0x004fc6000f8e020c */
[----:B------:R-:W-:Y:S02]  /*0cc0*/  ISETP.NE.AND P0, PT, R13, R22, PT ;  /* 0x000000160d00720c */ /* 0x000fe40003f05270 */
[----:B------:R-:W-:-:S05]  /*0cd0*/  LEA R15, R5, UR7, 0x2 ;  /* 0x00000007050f7c11 */ /* 0x000fca000f8e10ff */
[C---:B------:R-:W-:Y:S01]  /*0ce0*/  IMAD R5, R12.reuse, 0x4, R15 ;  /* 0x000000040c057824 */ /* 0x040fe200078e020f */
[----:B------:R-:W-:Y:S04]  /*0cf0*/  LDS R4, [R15] ;  /* 0x000000000f047984 */ /* 0x000fe80000000800 */
[C---:B------:R-:W-:Y:S02]  /*0d00*/  LEA R21, R12.reuse, R5, 0x2 ;  /* 0x000000050c157211 */ /* 0x040fe400078e10ff */
[----:B------:R-:W-:Y:S03]  /*0d10*/  LDS R5, [R5] ;  /* 0x0000000005057984 */ /* 0x000fe60000000800 */
[C---:B------:R-:W-:Y:S01]  /*0d20*/  IMAD R7, R12.reuse, 0x4, R21 ;  /* 0x000000040c077824 */ /* 0x040fe200078e0215 */
[----:B------:R-:W-:Y:S04]  /*0d30*/  LDS R6, [R21] ;  /* 0x0000000015067984 */ /* 0x000fe80000000800 */
[----:B------:R-:W-:-:S02]  /*0d40*/  LEA R23, R12, R7, 0x2 ;  /* 0x000000070c177211 */ /* 0x000fc400078e10ff */
[----:B------:R-:W0:Y:S03]  /*0d50*/  LDS R7, [R7] ;  /* 0x0000000007077984 */ /* 0x000e260000000800 */
[C---:B------:R-:W-:Y:S01]  /*0d60*/  IMAD R9, R12.reuse, 0x4, R23 ;  /* 0x000000040c097824 */ /* 0x040fe200078e0217 */
[----:B------:R-:W-:Y:S04]  /*0d70*/  LDS R8, [R23] ;  /* 0x0000000017087984 */ /* 0x000fe80000000800 */
[C---:B------:R-:W-:Y:S02]  /*0d80*/  LEA R25, R12.reuse, R9, 0x2 ;  /* 0x000000090c197211 */ /* 0x040fe400078e10ff */
[----:B------:R-:W-:Y:S03]  /*0d90*/  LDS R9, [R9] ;  /* 0x0000000009097984 */ /* 0x000fe60000000800 */
[----:B------:R-:W-:Y:S01]  /*0da0*/  IMAD R11, R12, 0x4, R25 ;  /* 0x000000040c0b7824 */ /* 0x000fe200078e0219 */
[----:B------:R-:W-:Y:S05]  /*0db0*/  LDS R10, [R25] ;  /* 0x00000000190a7984 */ /* 0x000fea0000000800 */
[----:B------:R-:W1:Y:S04]  /*0dc0*/  LDS R11, [R11] ;  /* 0x000000000b0b7984 */ /* 0x000e680000000800 */
[----:B0-----:R0:W-:Y:S04]  /*0dd0*/  STL.128 [R14], R4 ;  /* 0x000000040e007387 */ /* 0x0011e80000100c00 */
[----:B-1----:R0:W-:Y:S01]  /*0de0*/  STL.128 [R14+0x10], R8 ;  /* 0x000010080e007387 */ /* 0x0021e20000100c00 */
[----:B------:R-:W-:Y:S05]  /*0df0*/  @P0 BRA `(.L_x_55) ;  /* 0xfffffffc00980947 */ /* 0x000fea000383ffff */
[----:B0-----:R-:W-:-:S07]  /*0e00*/  MOV R7, R22 ;  /* 0x0000001600077202 */ /* 0x001fce0000000f00 */
.L_x_54:
[----:B-1-3--:R-:W-:-:S04]  /*0e10*/  LOP3.LUT R4, R16, 0x7, RZ, 0xc0, !PT ;  /* 0x0000000710047812 */ /* 0x00afc800078ec0ff */
[----:B------:R-:W-:-:S13]  /*0e20*/  ISETP.NE.AND P0, PT, R4, RZ, PT ;  /* 0x000000ff0400720c */ /* 0x000fda0003f05270 */
[----:B------:R-:W-:Y:S05]  /*0e30*/  @!P0 BRA `(.L_x_56) ;  /* 0x0000000000d08947 */ /* 0x000fea0003800000 */
[----:B------:R-:W0:Y:S01]  /*0e40*/  S2R R6, SR_TID.Y ;  /* 0x0000000000067919 */ /* 0x000e220000002200 */
[----:B------:R-:W-:Y:S01]  /*0e50*/  VIADD R4, R4, 0xffffffff ;  /* 0xffffffff04047836 */ /* 0x000fe20000000000 */
[----:B------:R-:W-:-:S04]  /*0e60*/  ULOP3.LUT UP0, UR9, UR13, 0x3, URZ, 0xc0, !UPT ;  /* 0x000000030d097892 */ /* 0x000fc8000f80c0ff */
[----:B------:R-:W-:-:S13]  /*0e70*/  ISETP.GE.U32.AND P0, PT, R4, 0x3, PT ;  /* 0x000000030400780c */ /* 0x000fda0003f06070 */
[----:B------:R-:W-:Y:S05]  /*0e80*/  @!P0 BRA `(.L_x_57) ;  /* 0x0000000000488947 */ /* 0x000fea0003800000 */
[----:B------:R-:W1:Y:S01]  /*0e90*/  S2UR UR8, SR_CgaCtaId ;  /* 0x00000000000879c3 */ /* 0x000e620000008800 */
[----:B0-----:R-:W-:Y:S01]  /*0ea0*/  IMAD R4, R6, UR13, R7 ;  /* 0x0000000d06047c24 */ /* 0x001fe2000f8e0207 */
[----:B------:R-:W-:Y:S01]  /*0eb0*/  UMOV UR7, 0x400 ;  /* 0x0000040000077882 */ /* 0x000fe20000000000 */
[C---:B------:R-:W-:Y:S01]  /*0ec0*/  IMAD R8, R7.reuse, 0x4, R2 ;  /* 0x0000000407087824 */ /* 0x040fe200078e0202 */
[----:B------:R-:W-:-:S04]  /*0ed0*/  IADD3 R7, PT, PT, R7, 0x4, RZ ;  /* 0x0000000407077810 */ /* 0x000fc80007ffe0ff */
[----:B------:R-:W0:Y:S01]  /*0ee0*/  LDC R11, c[0x0][0x3b4] ;  /* 0x0000ed00ff0b7b82 */ /* 0x000e220000000800 */
[----:B-1----:R-:W-:Y:S01]  /*0ef0*/  ULEA UR7, UR8, UR7, 0x18 ;  /* 0x0000000708077291 */ /* 0x002fe2000f8ec0ff */
[----:B0-----:R-:W-:-:S05]  /*0f00*/  IMAD R4, R4, R11, UR5 ;  /* 0x0000000504047e24 */ /* 0x001fca000f8e020b */
[----:B------:R-:W-:-:S04]  /*0f10*/  LEA R4, R4, UR7, 0x2 ;  /* 0x0000000704047c11 */ /* 0x000fc8000f8e10ff */
[C---:B------:R-:W-:Y:S02]  /*0f20*/  LEA R5, R11.reuse, R4, 0x2 ;  /* 0x000000040b057211 */ /* 0x040fe400078e10ff */
[----:B------:R-:W-:Y:S03]  /*0f30*/  LDS R4, [R4] ;  /* 0x0000000004047984 */ /* 0x000fe60000000800 */
[C---:B------:R-:W-:Y:S02]  /*0f40*/  IMAD R9, R11.reuse, 0x4, R5 ;  /* 0x000000040b097824 */ /* 0x040fe400078e0205 */
[----:B------:R-:W0:Y:S03]  /*0f50*/  LDS R5, [R5] ;  /* 0x0000000005057984 */ /* 0x000e260000000800 */
[----:B------:R-:W-:Y:S01]  /*0f60*/  LEA R11, R11, R9, 0x2 ;  /* 0x000000090b0b7211 */ /* 0x000fe200078e10ff */
[----:B------:R-:W-:Y:S05]  /*0f70*/  LDS R10, [R9] ;  /* 0x00000000090a7984 */ /* 0x000fea0000000800 */
[----:B------:R-:W1:Y:S04]  /*0f80*/  LDS R11, [R11] ;  /* 0x000000000b0b7984 */ /* 0x000e680000000800 */
[----:B0-----:R2:W-:Y:S04]  /*0f90*/  STL.64 [R8], R4 ;  /* 0x0000000408007387 */ /* 0x0015e80000100a00 */
[----:B-1----:R2:W-:Y:S02]  /*0fa0*/  STL.64 [R8+0x8], R10 ;  /* 0x0000080a08007387 */ /* 0x0025e40000100a00 */
.L_x_57:
[----:B------:R-:W-:Y:S05]  /*0fb0*/  BRA.U !UP0, `(.L_x_56) ;  /* 0x0000000108707547 */ /* 0x000fea000b800000 */
[----:B------:R-:W-:Y:S02]  /*0fc0*/  UISETP.NE.AND UP0, UPT, UR9, 0x1, UPT ;  /* 0x000000010900788c */ /* 0x000fe4000bf05270 */
[----:B------:R-:W-:-:S04]  /*0fd0*/  ULOP3.LUT UR7, UR13, 0x1, URZ, 0xc0, !UPT ;  /* 0x000000010d077892 */ /* 0x000fc8000f8ec0ff */
[----:B------:R-:W-:-:S03]  /*0fe0*/  UISETP.NE.U32.AND UP1, UPT, UR7, 0x1, UPT ;  /* 0x000000010700788c */ /* 0x000fc6000bf25070 */
[----:B------:R-:W-:Y:S08]  /*0ff0*/  BRA.U !UP0, `(.L_x_58) ;  /* 0x0000000108347547 */ /* 0x000ff0000b800000 */
[----:B------:R-:W1:Y:S01]  /*1000*/  S2UR UR8, SR_CgaCtaId ;  /* 0x00000000000879c3 */ /* 0x000e620000008800 */
[----:B0-2---:R-:W-:Y:S01]  /*1010*/  IMAD R4, R6, UR13, R7 ;  /* 0x0000000d06047c24 */ /* 0x005fe2000f8e0207 */
[----:B------:R-:W-:Y:S01]  /*1020*/  UMOV UR7, 0x400 ;  /* 0x0000040000077882 */ /* 0x000fe20000000000 */
[C---:B------:R-:W-:Y:S01]  /*1030*/  LEA R8, R7.reuse, R2, 0x2 ;  /* 0x0000000207087211 */ /* 0x040fe200078e10ff */
[----:B------:R-:W-:-:S04]  /*1040*/  VIADD R7, R7, 0x2 ;  /* 0x0000000207077836 */ /* 0x000fc80000000000 */
[----:B------:R-:W0:Y:S01]  /*1050*/  LDC R5, c[0x0][0x3b4] ;  /* 0x0000ed00ff057b82 */ /* 0x000e220000000800 */
[----:B-1----:R-:W-:Y:S01]  /*1060*/  ULEA UR7, UR8, UR7, 0x18 ;  /* 0x0000000708077291 */ /* 0x002fe2000f8ec0ff */
[----:B0-----:R-:W-:-:S05]  /*1070*/  IMAD R4, R4, R5, UR5 ;  /* 0x0000000504047e24 */ /* 0x001fca000f8e0205 */
[----:B------:R-:W-:-:S05]  /*1080*/  LEA R4, R4, UR7, 0x2 ;  /* 0x0000000704047c11 */ /* 0x000fca000f8e10ff */
[----:B------:R-:W-:Y:S02]  /*1090*/  IMAD R5, R5, 0x4, R4 ;  /* 0x0000000405057824 */ /* 0x000fe400078e0204 */
[----:B------:R-:W-:Y:S04]  /*10a0*/  LDS R4, [R4] ;  /* 0x0000000004047984 */ /* 0x000fe80000000800 */
[----:B------:R-:W0:Y:S04]  /*10b0*/  LDS R5, [R5] ;  /* 0x0000000005057984 */ /* 0x000e280000000800 */
[----:B0-----:R1:W-:Y:S02]  /*10c0*/  STL.64 [R8], R4 ;  /* 0x0000000408007387 */ /* 0x0013e40000100a00 */
.L_x_58:
[----:B------:R-:W-:Y:S05]  /*10d0*/  BRA.U UP1, `(.L_x_56) ;  /* 0x0000000101287547 */ /* 0x000fea000b800000 */
[----:B------:R-:W3:Y:S01]  /*10e0*/  S2UR UR8, SR_CgaCtaId ;  /* 0x00000000000879c3 */ /* 0x000ee20000008800 */
[----:B0-----:R-:W-:Y:S01]  /*10f0*/  IMAD R6, R6, UR13, R7 ;  /* 0x0000000d06067c24 */ /* 0x001fe2000f8e0207 */
[----:B------:R-:W-:Y:S01]  /*1100*/  UMOV UR7, 0x400 ;  /* 0x0000040000077882 */ /* 0x000fe20000000000 */
[----:B------:R-:W-:-:S05]  /*1110*/  LEA R7, R7, R2, 0x2 ;  /* 0x0000000207077211 */ /* 0x000fca00078e10ff */
[----:B-12---:R-:W0:Y:S01]  /*1120*/  LDC R5, c[0x0][0x3b4] ;  /* 0x0000ed00ff057b82 */ /* 0x006e220000000800 */
[----:B---3--:R-:W-:Y:S01]  /*1130*/  ULEA UR7, UR8, UR7, 0x18 ;  /* 0x0000000708077291 */ /* 0x008fe2000f8ec0ff */
[----:B0-----:R-:W-:-:S05]  /*1140*/  IMAD R6, R6, R5, UR5 ;  /* 0x0000000506067e24 */ /* 0x001fca000f8e0205 */
[----:B------:R-:W-:-:S06]  /*1150*/  LEA R6, R6, UR7, 0x2 ;  /* 0x0000000706067c11 */ /* 0x000fcc000f8e10ff */
[----:B------:R-:W0:Y:S04]  /*1160*/  LDS R6, [R6] ;  /* 0x0000000006067984 */ /* 0x000e280000000800 */
[----:B0-----:R3:W-:Y:S02]  /*1170*/  STL [R7], R6 ;  /* 0x0000000607007387 */ /* 0x0017e40000100800 */
.L_x_56:
[----:B-12---:R-:W1:Y:S01]  /*1180*/  S2R R4, SR_TID.X ;  /* 0x0000000000047919 */ /* 0x006e620000002100 */
[----:B------:R-:W2:Y:S01]  /*1190*/  LDCU UR7, c[0x0][0x3bc] ;  /* 0x00007780ff0777ac */ /* 0x000ea20008000800 */
[----:B------:R-:W4:Y:S01]  /*11a0*/  LDC R21, c[0x0][0x3b0] ;  /* 0x0000ec00ff157b82 */ /* 0x000f220000000800 */
[----:B------:R-:W-:Y:S01]  /*11b0*/  IMAD.MOV.U32 R12, RZ, RZ, RZ ;  /* 0x000000ffff0c7224 */ /* 0x000fe200078e00ff */
[----:B--2---:R-:W-:Y:S01]  /*11c0*/  UISETP.GE.U32.AND UP0, UPT, UR7, 0x4, UPT ;  /* 0x000000040700788c */ /* 0x004fe2000bf06070 */
[----:B-1----:R-:W-:-:S04]  /*11d0*/  IMAD R4, R4, R17, RZ ;  /* 0x0000001104047224 */ /* 0x002fc800078e02ff */
[----:B----4-:R-:W-:-:S04]  /*11e0*/  IMAD R21, R21, UR5, R4 ;  /* 0x0000000515157c24 */ /* 0x010fc8000f8e0204 */
[----:B------:R-:W-:Y:S05]  /*11f0*/  BRA.U !UP0, `(.L_x_59) ;  /* 0x0000000508347547 */ /* 0x000fea000b800000 */
[----:B------:R-:W-:Y:S01]  /*1200*/  ISETP.GT.AND P0, PT, R18, RZ, PT ;  /* 0x000000ff1200720c */ /* 0x000fe20003f04270 */
[----:B------:R-:W-:-:S12]  /*1210*/  HFMA2 R22, -RZ, RZ, 0, 0 ;  /* 0x00000000ff167431 */ /* 0x000fd800000001ff */
[----:B------:R-:W-:Y:S05]  /*1220*/  @!P0 BRA `(.L_x_60) ;  /* 0x0000000000f88947 */ /* 0x000fea0003800000 */
[----:B------:R-:W-:Y:S01]  /*1230*/  IMAD.IADD R4, R18, 0x1, -R22 ;  /* 0x0000000112047824 */ /* 0x000fe200078e0a16 */
[----:B------:R-:W-:-:S04]  /*1240*/  PLOP3.LUT P0, PT, PT, PT, PT, 0x80, 0x8 ;  /* 0x000000000008781c */ /* 0x000fc80003f0f070 */
[----:B------:R-:W-:-:S13]  /*1250*/  ISETP.GT.AND P2, PT, R4, 0xc, PT ;  /* 0x0000000c0400780c */ /* 0x000fda0003f44270 */
[----:B------:R-:W-:Y:S05]  /*1260*/  @!P2 BRA `(.L_x_61) ;  /* 0x00000000008ca947 */ /* 0x000fea0003800000 */
[----:B------:R-:W-:Y:S02]  /*1270*/  PLOP3.LUT P0, PT, PT, PT, PT, 0x8, 0x80 ;  /* 0x000000000080781c */ /* 0x000fe40003f0e170 */
[----:B------:R-:W-:-:S11]  /*1280*/  IADD3 R23, PT, PT, R18, -0xc, RZ ;  /* 0xfffffff412177810 */ /* 0x000fd60007ffe0ff */
.L_x_62:
[----:B-1----:R-:W-:Y:S01]  /*1290*/  IMAD.IADD R4, R21, 0x1, R22 ;  /* 0x0000000115047824 */ /* 0x002fe200078e0216 */
[C---:B------:R-:W-:Y:S01]  /*12a0*/  IADD3 R26, PT, PT, R22.reuse, 0x4, RZ ;  /* 0x00000004161a7810 */ /* 0x040fe20007ffe0ff */
[C-C-:B------:R-:W-:Y:S01]  /*12b0*/  IMAD R25, R22.reuse, 0x4, R3.reuse ;  /* 0x0000000416197824 */ /* 0x140fe200078e0203 */
[----:B------:R-:W-:Y:S02]  /*12c0*/  IADD3 R28, PT, PT, R22, 0x8, RZ ;  /* 0x00000008161c7810 */ /* 0x000fe40007ffe0ff */
[----:B------:R-:W-:Y:S01]  /*12d0*/  LEA R24, R4, R19, 0x2 ;  /* 0x0000001304187211 */ /* 0x000fe200078e10ff */
[----:B------:R-:W-:Y:S01]  /*12e0*/  IMAD R26, R26, 0x4, R3 ;  /* 0x000000041a1a7824 */ /* 0x000fe200078e0203 */
[----:B------:R-:W-:-:S03]  /*12f0*/  LEA R28, R28, R3, 0x2 ;  /* 0x000000031c1c7211 */ /* 0x000fc600078e10ff */
[----:B------:R-:W-:Y:S04]  /*1300*/  LDS R8, [R24] ;  /* 0x0000000018087984 */ /* 0x000fe80000000800 */
[----:B------:R-:W-:Y:S04]  /*1310*/  LDS R9, [R24+0x4] ;  /* 0x0000040018097984 */ /* 0x000fe80000000800 */
[----:B------:R-:W-:Y:S04]  /*1320*/  LDS R10, [R24+0x8] ;  /* 0x00000800180a7984 */ /* 0x000fe80000000800 */
[----:B------:R-:W1:Y:S04]  /*1330*/  LDS R11, [R24+0xc] ;  /* 0x00000c00180b7984 */ /* 0x000e680000000800 */
[----:B------:R-:W-:Y:S04]  /*1340*/  LDS R4, [R24+0x10] ;  /* 0x0000100018047984 */ /* 0x000fe80000000800 */
[----:B------:R-:W-:Y:S04]  /*1350*/  LDS R5, [R24+0x14] ;  /* 0x0000140018057984 */ /* 0x000fe80000000800 */
[----:B0--3--:R-:W-:Y:S04]  /*1360*/  LDS R6, [R24+0x18] ;  /* 0x0000180018067984 */ /* 0x009fe80000000800 */
[----:B------:R-:W0:Y:S04]  /*1370*/  LDS R7, [R24+0x1c] ;  /* 0x00001c0018077984 */ /* 0x000e280000000800 */
[----:B------:R-:W-:Y:S04]  /*1380*/  LDS R12, [R24+0x30] ;  /* 0x00003000180c7984 */ /* 0x000fe80000000800 */
[----:B------:R-:W-:Y:S04]  /*1390*/  LDS R13, [R24+0x34] ;  /* 0x00003400180d7984 */ /* 0x000fe80000000800 */
[----:B------:R-:W-:Y:S04]  /*13a0*/  LDS R14, [R24+0x38] ;  /* 0x00003800180e7984 */ /* 0x000fe80000000800 */
[----:B------:R-:W-:Y:S04]  /*13b0*/  LDS R15, [R24+0x3c] ;  /* 0x00003c00180f7984 */ /* 0x000fe80000000800 */
[----:B-1----:R1:W-:Y:S04]  /*13c0*/  STL.128 [R25], R8 ;  /* 0x0000000819007387 */ /* 0x0023e80000100c00 */
[----:B------:R-:W-:Y:S04]  /*13d0*/  LDS R8, [R24+0x20] ;  /* 0x0000200018087984 */ /* 0x000fe80000000800 */
[----:B------:R-:W-:Y:S04]  /*13e0*/  LDS R9, [R24+0x24] ;  /* 0x0000240018097984 */ /* 0x000fe80000000800 */
[----:B------:R-:W-:Y:S04]  /*13f0*/  LDS R10, [R24+0x28] ;  /* 0x00002800180a7984 */ /* 0x000fe80000000800 */
[----:B------:R-:W2:Y:S01]  /*1400*/  LDS R11, [R24+0x2c] ;  /* 0x00002c00180b7984 */ /* 0x000ea20000000800 */
[C---:B-1----:R-:W-:Y:S01]  /*1410*/  VIADD R25, R22.reuse, 0xc ;  /* 0x0000000c16197836 */ /* 0x042fe20000000000 */
[----:B------:R-:W-:-:S02]  /*1420*/  IADD3 R22, PT, PT, R22, 0x10, RZ ;  /* 0x0000001016167810 */ /* 0x000fc40007ffe0ff */
[----:B0-----:R1:W-:Y:S01]  /*1430*/  STL.128 [R26], R4 ;  /* 0x000000041a007387 */ /* 0x0013e20000100c00 */
[----:B------:R-:W-:Y:S01]  /*1440*/  IMAD R25, R25, 0x4, R3 ;  /* 0x0000000419197824 */ /* 0x000fe200078e0203 */
[----:B------:R-:W-:Y:S02]  /*1450*/  ISETP.GE.AND P2, PT, R22, R23, PT ;  /* 0x000000171600720c */ /* 0x000fe40003f46270 */
[----:B--2---:R1:W-:Y:S04]  /*1460*/  STL.128 [R28], R8 ;  /* 0x000000081c007387 */ /* 0x0043e80000100c00 */
[----:B------:R1:W-:Y:S07]  /*1470*/  STL.128 [R25], R12 ;  /* 0x0000000c19007387 */ /* 0x0003ee0000100c00 */
[----:B------:R-:W-:Y:S05]  /*1480*/  @!P2 BRA `(.L_x_62) ;  /* 0xfffffffc0080a947 */ /* 0x000fea000383ffff */
[----:B-1----:R-:W-:-:S07]  /*1490*/  IMAD.MOV.U32 R12, RZ, RZ, R18 ;  /* 0x000000ffff0c7224 */ /* 0x002fce00078e0012 */
.L_x_61:
[----:B------:R-:W-:-:S04]  /*14a0*/  IADD3 R4, PT, PT, R18, -R22, RZ ;  /* 0x8000001612047210 */ /* 0x000fc80007ffe0ff */
        /* <DEDUP_REMOVED lines=9> */
[----:B------:R-:W-:-:S03]  /*1540*/  MOV R12, R18 ;  /* 0x00000012000c7202 */ /* 0x000fc60000000f00 */
[----:B------:R-:W-:Y:S04]  /*1550*/  LDS R4, [R13] ;  /* 0x000000000d047984 */ /* 0x000fe80000000800 */
[----:B------:R-:W-:Y:S04]  /*1560*/  LDS R5, [R13+0x4] ;  /* 0x000004000d057984 */ /* 0x000fe80000000800 */
[----:B0--3--:R-:W-:Y:S04]  /*1570*/  LDS R6, [R13+0x8] ;  /* 0x000008000d067984 */ /* 0x009fe80000000800 */
[----:B------:R-:W0:Y:S04]  /*1580*/  LDS R7, [R13+0xc] ;  /* 0x00000c000d077984 */ /* 0x000e280000000800 */
[----:B------:R-:W-:Y:S04]  /*1590*/  LDS R8, [R13+0x10] ;  /* 0x000010000d087984 */ /* 0x000fe80000000800 */
[----:B------:R-:W-:Y:S04]  /*15a0*/  LDS R9, [R13+0x14] ;  /* 0x000014000d097984 */ /* 0x000fe80000000800 */
[----:B------:R-:W-:Y:S04]  /*15b0*/  LDS R10, [R13+0x18] ;  /* 0x000018000d0a7984 */ /* 0x000fe80000000800 */
[----:B------:R-:W1:Y:S04]  /*15c0*/  LDS R11, [R13+0x1c] ;  /* 0x00001c000d0b7984 */ /* 0x000e680000000800 */
[----:B0-----:R2:W-:Y:S04]  /*15d0*/  STL.128 [R14], R4 ;  /* 0x000000040e007387 */ /* 0x0015e80000100c00 */
[----:B-1----:R2:W-:Y:S02]  /*15e0*/  STL.128 [R15], R8 ;  /* 0x000000080f007387 */ /* 0x0025e40000100c00 */
.L_x_63:
[----:B------:R-:W-:-:S13]  /*15f0*/  ISETP.EQ.AND P2, PT, R22, R18, PT ;  /* 0x000000121600720c */ /* 0x000fda0003f42270 */
[----:B------:R-:W-:Y:S05]  /*1600*/  @!P0 BRA P2, `(.L_x_59) ;  /* 0x0000000000308947 */ /* 0x000fea0001000000 */
.L_x_60:
[----:B-12---:R-:W-:Y:S02]  /*1610*/  IADD3 R4, PT, PT, R21, R22, RZ ;  /* 0x0000001615047210 */ /* 0x006fe40007ffe0ff */
[C---:B------:R-:W-:Y:S01]  /*1620*/  LEA R9, R22.reuse, R3, 0x2 ;  /* 0x0000000316097211 */ /* 0x040fe200078e10ff */
[----:B------:R-:W-:Y:S02]  /*1630*/  VIADD R22, R22, 0x4 ;  /* 0x0000000416167836 */ /* 0x000fe40000000000 */
[----:B------:R-:W-:-:S03]  /*1640*/  IMAD R8, R4, 0x4, R19 ;  /* 0x0000000404087824 */ /* 0x000fc600078e0213 */
[----:B------:R-:W-:Y:S02]  /*1650*/  ISETP.NE.AND P0, PT, R22, R18, PT ;  /* 0x000000121600720c */ /* 0x000fe40003f05270 */
[----:B------:R-:W-:Y:S04]  /*1660*/  LDS R4, [R8] ;  /* 0x0000000008047984 */ /* 0x000fe80000000800 */
[----:B------:R-:W-:Y:S04]  /*1670*/  LDS R5, [R8+0x4] ;  /* 0x0000040008057984 */ /* 0x000fe80000000800 */
[----:B0--3--:R-:W-:Y:S04]  /*1680*/  LDS R6, [R8+0x8] ;  /* 0x0000080008067984 */ /* 0x009fe80000000800 */
[----:B------:R-:W0:Y:S04]  /*1690*/  LDS R7, [R8+0xc] ;  /* 0x00000c0008077984 */ /* 0x000e280000000800 */
[----:B0-----:R1:W-:Y:S01]  /*16a0*/  STL.128 [R9], R4 ;  /* 0x0000000409007387 */ /* 0x0013e20000100c00 */
[----:B------:R-:W-:Y:S05]  /*16b0*/  @P0 BRA `(.L_x_60) ;  /* 0xfffffffc00d40947 */ /* 0x000fea000383ffff */
[----:B------:R-:W-:-:S07]  /*16c0*/  MOV R12, R18 ;  /* 0x00000012000c7202 */ /* 0x000fce0000000f00 */
.L_x_59:
[----:B-12---:R-:W-:-:S04]  /*16d0*/  VIMNMX.U32 R4, PT, PT, R17, 0x1, !PT ;  /* 0x0000000111047848 */ /* 0x006fc80007fe0000 */
[----:B0--3--:R-:W-:-:S04]  /*16e0*/  LOP3.LUT R6, R4, 0x3, RZ, 0xc0, !PT ;  /* 0x0000000304067812 */ /* 0x009fc800078ec0ff */
[----:B------:R-:W-:-:S13]  /*16f0*/  ISETP.NE.AND P2, PT, R6, RZ, PT ;  /* 0x000000ff0600720c */ /* 0x000fda0003f45270 */
[----:B------:R-:W-:Y:S05]  /*1700*/  @!P2 BRA `(.L_x_64) ;  /* 0x000000000030a947 */ /* 0x000fea0003800000 */
[----:B------:R-:W-:Y:S01]  /*1710*/  IMAD.IADD R4, R21, 0x1, R12 ;  /* 0x0000000115047824 */ /* 0x000fe200078e020c */
[----:B------:R-:W-:Y:S01]  /*1720*/  ISETP.NE.AND P0, PT, R6, 0x1, PT ;  /* 0x000000010600780c */ /* 0x000fe20003f05270 */
[----:B------:R-:W-:-:S03]  /*1730*/  IMAD R5, R12, 0x4, R3 ;  /* 0x000000040c057824 */ /* 0x000fc600078e0203 */
[----:B------:R-:W-:-:S05]  /*1740*/  LEA R7, R4, R19, 0x2 ;  /* 0x0000001304077211 */ /* 0x000fca00078e10ff */
[----:B------:R-:W0:Y:S04]  /*1750*/  LDS R4, [R7] ;  /* 0x0000000007047984 */ /* 0x000e280000000800 */
[----:B0-----:R0:W-:Y:S01]  /*1760*/  STL [R5], R4 ;  /* 0x0000000405007387 */ /* 0x0011e20000100800 */
[----:B------:R-:W-:Y:S05]  /*1770*/  @!P0 BRA `(.L_x_64) ;  /* 0x0000000000148947 */ /* 0x000fea0003800000 */
[----:B------:R-:W-:Y:S01]  /*1780*/  ISETP.NE.AND P0, PT, R6, 0x2, PT ;  /* 0x000000020600780c */ /* 0x000fe20003f05270 */
[----:B0-----:R-:W0:-:S12]  /*1790*/  LDS R4, [R7+0x4] ;  /* 0x0000040007047984 */ /* 0x001e180000000800 */
[----:B------:R-:W1:Y:S04]  /*17a0*/  @P0 LDS R6, [R7+0x8] ;  /* 0x0000080007060984 */ /* 0x000e680000000800 */
[----:B0-----:R2:W-:Y:S04]  /*17b0*/  STL [R5+0x4], R4 ;  /* 0x0000040405007387 */ /* 0x0015e80000100800 */
[----:B-1----:R2:W-:Y:S02]  /*17c0*/  @P0 STL [R5+0x8], R6 ;  /* 0x0000080605000387 */ /* 0x0025e40000100800 */
.L_x_64:
[----:B------:R-:W-:-:S07]  /*17d0*/  HFMA2 R24, -RZ, RZ, 0, 0 ;  /* 0x00000000ff187431 */ /* 0x000fce00000001ff */
.L_x_71:
[C---:B0----5:R-:W-:Y:S01]  /*17e0*/  IMAD R22, R24.reuse, 0x4, R2 ;  /* 0x0000000418167824 */ /* 0x061fe200078e0202 */
[----:B-1----:R-:W1:Y:S05]  /*17f0*/  LDCU UR7, c[0x0][0x3b8] ;  /* 0x00007700ff0777ac */ /* 0x002e6a0008000800 */
[----:B------:R-:W5:Y:S01]  /*1800*/  LDL R22, [R22] ;  /* 0x0000000016167983 */ /* 0x000f620000100800 */
[C---:B---34-:R-:W-:Y:S01]  /*1810*/  IMAD R21, R24.reuse, 0x20, R1 ;  /* 0x0000002018157824 */ /* 0x058fe200078e0201 */
[----:B------:R-:W-:Y:S01]  /*1820*/  IADD3 R24, PT, PT, R24, 0x1, RZ ;  /* 0x0000000118187810 */ /* 0x000fe20007ffe0ff */
[----:B------:R-:W-:-:S03]  /*1830*/  IMAD.MOV.U32 R8, RZ, RZ, RZ ;  /* 0x000000ffff087224 */ /* 0x000fc600078e00ff */
[----:B-1----:R-:W-:Y:S01]  /*1840*/  ISETP.NE.AND P3, PT, R24, UR7, PT ;  /* 0x0000000718007c0c */ /* 0x002fe2000bf65270 */
[----:B------:R-:W-:-:S12]  /*1850*/  BRA.U !UP0, `(.L_x_65) ;  /* 0x0000000508707547 */ /* 0x000fd8000b800000 */
[----:B------:R-:W-:Y:S02]  /*1860*/  ISETP.GT.AND P0, PT, R18, RZ, PT ;  /* 0x000000ff1200720c */ /* 0x000fe40003f04270 */
[----:B------:R-:W-:-:S11]  /*1870*/  MOV R23, RZ ;  /* 0x000000ff00177202 */ /* 0x000fd60000000f00 */
[----:B------:R-:W-:Y:S05]  /*1880*/  @!P0 BRA `(.L_x_66) ;  /* 0x0000000400308947 */ /* 0x000fea0003800000 */
[----:B0-2---:R-:W-:Y:S01]  /*1890*/  IMAD.IADD R4, R18, 0x1, -R23 ;  /* 0x0000000112047824 */ /* 0x005fe200078e0a17 */
[----:B------:R-:W-:-:S04]  /*18a0*/  PLOP3.LUT P0, PT, PT, PT, PT, 0x80, 0x8 ;  /* 0x000000000008781c */ /* 0x000fc80003f0f070 */
[----:B------:R-:W-:-:S13]  /*18b0*/  ISETP.GT.AND P4, PT, R4, 0xc, PT ;  /* 0x0000000c0400780c */ /* 0x000fda0003f84270 */
[----:B------:R-:W-:Y:S05]  /*18c0*/  @!P4 BRA `(.L_x_67) ;  /* 0x0000000000b4c947 */ /* 0x000fea0003800000 */
[----:B------:R-:W-:Y:S02]  /*18d0*/  PLOP3.LUT P0, PT, PT, PT, PT, 0x8, 0x80 ;  /* 0x000000000080781c */ /* 0x000fe40003f0e170 */
[----:B------:R-:W-:-:S11]  /*18e0*/  IADD3 R25, PT, PT, R18, -0xc, RZ ;  /* 0xfffffff412197810 */ /* 0x000fd60007ffe0ff */
.L_x_68:
[C---:B------:R-:W-:Y:S01]  /*18f0*/  IMAD R13, R23.reuse, 0x4, R1 ;  /* 0x00000004170d7824 */ /* 0x040fe200078e0201 */
[----:B------:R-:W-:-:S04]  /*1900*/  LEA R28, R23, R21, 0x2 ;  /* 0x00000015171c7211 */ /* 0x000fc800078e10ff */
[----:B0-----:R-:W2:Y:S04]  /*1910*/  LDL.128 R4, [R13+0x120] ;  /* 0x000120000d047983 */ /* 0x001ea80000100c00 */
[----:B------:R-:W2:Y:S01]  /*1920*/  LDL.128 R8, [R28] ;  /* 0x000000001c087983 */ /* 0x000ea20000100c00 */
[----:B------:R-:W-:-:S04]  /*1930*/  VIADD R12, R23, 0x4 ;  /* 0x00000004170c7836 */ /* 0x000fc80000000000 */
[C---:B------:R-:W-:Y:S01]  /*1940*/  IMAD R27, R12.reuse, 0x4, R21 ;  /* 0x000000040c1b7824 */ /* 0x040fe200078e0215 */
[----:B------:R-:W-:Y:S01]  /*1950*/  LEA R29, R12, R1, 0x2 ;  /* 0x000000010c1d7211 */ /* 0x000fe200078e10ff */
[C---:B--2--5:R-:W-:Y:S01]  /*1960*/  FFMA R4, R22.reuse, R4, R8 ;  /* 0x0000000416047223 */ /* 0x064fe20000000008 */
[C---:B------:R-:W-:Y:S01]  /*1970*/  FFMA R5, R22.reuse, R5, R9 ;  /* 0x0000000516057223 */ /* 0x040fe20000000009 */
[C---:B------:R-:W-:Y:S01]  /*1980*/  FFMA R6, R22.reuse, R6, R10 ;  /* 0x0000000616067223 */ /* 0x040fe2000000000a */
[----:B------:R-:W-:-:S05]  /*1990*/  FFMA R7, R22, R7, R11 ;  /* 0x0000000716077223 */ /* 0x000fca000000000b */
[----:B------:R0:W-:Y:S04]  /*19a0*/  STL.128 [R28], R4 ;  /* 0x000000041c007387 */ /* 0x0001e80000100c00 */
[----:B------:R-:W2:Y:S04]  /*19b0*/  LDL.128 R8, [R27] ;  /* 0x000000001b087983 */ /* 0x000ea80000100c00 */
[----:B0-----:R-:W2:Y:S01]  /*19c0*/  LDL.128 R4, [R29+0x120] ;  /* 0x000120001d047983 */ /* 0x001ea20000100c00 */
[----:B------:R-:W-:Y:S01]  /*19d0*/  IADD3 R26, PT, PT, R23, 0x8, RZ ;  /* 0x00000008171a7810 */ /* 0x000fe20007ffe0ff */
[C---:B--2---:R-:W-:Y:S01]  /*19e0*/  FFMA R12, R22.reuse, R4, R8 ;  /* 0x00000004160c7223 */ /* 0x044fe20000000008 */
[C---:B------:R-:W-:Y:S01]  /*19f0*/  FFMA R13, R22.reuse, R5, R9 ;  /* 0x00000005160d7223 */ /* 0x040fe20000000009 */
[C---:B------:R-:W-:Y:S01]  /*1a00*/  FFMA R14, R22.reuse, R6, R10 ;  /* 0x00000006160e7223 */ /* 0x040fe2000000000a */
[----:B------:R-:W-:Y:S01]  /*1a10*/  FFMA R15, R22, R7, R11 ;  /* 0x00000007160f7223 */ /* 0x000fe2000000000b */
[C---:B------:R-:W-:Y:S01]  /*1a20*/  IMAD R8, R26.reuse, 0x4, R1 ;  /* 0x000000041a087824 */ /* 0x040fe200078e0201 */
[----:B------:R-:W-:-:S03]  /*1a30*/  LEA R26, R26, R21, 0x2 ;  /* 0x000000151a1a7211 */ /* 0x000fc600078e10ff */
[----:B------:R0:W-:Y:S04]  /*1a40*/  STL.128 [R27], R12 ;  /* 0x0000000c1b007387 */ /* 0x0001e80000100c00 */
[----:B------:R-:W2:Y:S04]  /*1a50*/  LDL.128 R4, [R8+0x120] ;  /* 0x0001200008047983 */ /* 0x000ea80000100c00 */
[----:B------:R-:W2:Y:S01]  /*1a60*/  LDL.128 R8, [R26] ;  /* 0x000000001a087983 */ /* 0x000ea20000100c00 */
[----:B------:R-:W-:-:S04]  /*1a70*/  VIADD R28, R23, 0xc ;  /* 0x0000000c171c7836 */ /* 0x000fc80000000000 */
[C---:B0-----:R-:W-:Y:S01]  /*1a80*/  IMAD R12, R28.reuse, 0x4, R21 ;  /* 0x000000041c0c7824 */ /* 0x041fe200078e0215 */
[----:B------:R-:W-:Y:S01]  /*1a90*/  LEA R29, R28, R1, 0x2 ;  /* 0x000000011c1d7211 */ /* 0x000fe200078e10ff */
[C---:B--2---:R-:W-:Y:S01]  /*1aa0*/  FFMA R4, R22.reuse, R4, R8 ;  /* 0x0000000416047223 */ /* 0x044fe20000000008 */
[C---:B------:R-:W-:Y:S01]  /*1ab0*/  FFMA R5, R22.reuse, R5, R9 ;  /* 0x0000000516057223 */ /* 0x040fe20000000009 */
[C---:B------:R-:W-:Y:S01]  /*1ac0*/  FFMA R6, R22.reuse, R6, R10 ;  /* 0x0000000616067223 */ /* 0x040fe2000000000a */
[----:B------:R-:W-:-:S05]  /*1ad0*/  FFMA R7, R22, R7, R11 ;  /* 0x0000000716077223 */ /* 0x000fca000000000b */
[----:B------:R0:W-:Y:S04]  /*1ae0*/  STL.128 [R26], R4 ;  /* 0x000000041a007387 */ /* 0x0001e80000100c00 */
[----:B------:R-:W2:Y:S04]  /*1af0*/  LDL.128 R8, [R12] ;  /* 0x000000000c087983 */ /* 0x000ea80000100c00 */
[----:B0-----:R-:W2:Y:S01]  /*1b00*/  LDL.128 R4, [R29+0x120] ;  /* 0x000120001d047983 */ /* 0x001ea20000100c00 */
[----:B------:R-:W-:-:S04]  /*1b10*/  IADD3 R23, PT, PT, R23, 0x10, RZ ;  /* 0x0000001017177810 */ /* 0x000fc80007ffe0ff */
[----:B------:R-:W-:Y:S01]  /*1b20*/  ISETP.GE.AND P4, PT, R23, R25, PT ;  /* 0x000000191700720c */ /* 0x000fe20003f86270 */
[C---:B--2---:R-:W-:Y:S01]  /*1b30*/  FFMA R4, R22.reuse, R4, R8 ;  /* 0x0000000416047223 */ /* 0x044fe20000000008 */
[C---:B------:R-:W-:Y:S01]  /*1b40*/  FFMA R5, R22.reuse, R5, R9 ;  /* 0x0000000516057223 */ /* 0x040fe20000000009 */
[C---:B------:R-:W-:Y:S01]  /*1b50*/  FFMA R6, R22.reuse, R6, R10 ;  /* 0x0000000616067223 */ /* 0x040fe2000000000a */
[----:B------:R-:W-:-:S05]  /*1b60*/  FFMA R7, R22, R7, R11 ;  /* 0x0000000716077223 */ /* 0x000fca000000000b */
[----:B------:R0:W-:Y:S04]  /*1b70*/  STL.128 [R12], R4 ;  /* 0x000000040c007387 */ /* 0x0001e80000100c00 */
[----:B------:R-:W-:Y:S05]  /*1b80*/  @!P4 BRA `(.L_x_68) ;  /* 0xfffffffc0058c947 */ /* 0x000fea000383ffff */
[----:B------:R-:W-:-:S07]  /*1b90*/  IMAD.MOV.U32 R8, RZ, RZ, R18 ;  /* 0x000000ffff087224 */ /* 0x000fce00078e0012 */
.L_x_67:
[----:B0-----:R-:W-:-:S04]  /*1ba0*/  IADD3 R4, PT, PT, R18, -R23, RZ ;  /* 0x8000001712047210 */ /* 0x001fc80007ffe0ff */
        /* <DEDUP_REMOVED lines=14> */
[----:B------:R-:W2:Y:S04]  /*1c90*/  LDL.128 R8, [R12] ;  /* 0x000000000c087983 */ /* 0x000ea80000100c00 */
[----:B0-----:R-:W2:Y:S01]  /*1ca0*/  LDL.128 R4, [R15+0x120] ;  /* 0x000120000f047983 */ /* 0x001ea20000100c00 */
[----:B------:R-:W-:Y:S01]  /*1cb0*/  PLOP3.LUT P0, PT, PT, PT, PT, 0x8, 0x80 ;  /* 0x000000000080781c */ /* 0x000fe20003f0e170 */
[----:B------:R-:W-:-:S02]  /*1cc0*/  VIADD R23, R23, 0x8 ;  /* 0x0000000817177836 */ /* 0x000fc40000000000 */
[C---:B--2---:R-:W-:Y:S01]  /*1cd0*/  FFMA R4, R22.reuse, R4, R8 ;  /* 0x0000000416047223 */ /* 0x044fe20000000008 */
[C---:B------:R-:W-:Y:S01]  /*1ce0*/  FFMA R5, R22.reuse, R5, R9 ;  /* 0x0000000516057223 */ /* 0x040fe20000000009 */
[C---:B------:R-:W-:Y:S01]  /*1cf0*/  FFMA R6, R22.reuse, R6, R10 ;  /* 0x0000000616067223 */ /* 0x040fe2000000000a */
[----:B------:R-:W-:-:S05]  /*1d00*/  FFMA R7, R22, R7, R11 ;  /* 0x0000000716077223 */ /* 0x000fca000000000b */
[----:B------:R0:W-:Y:S01]  /*1d10*/  STL.128 [R12], R4 ;  /* 0x000000040c007387 */ /* 0x0001e20000100c00 */
[----:B------:R-:W-:-:S07]  /*1d20*/  MOV R8, R18 ;  /* 0x0000001200087202 */ /* 0x000fce0000000f00 */
.L_x_69:
[----:B------:R-:W-:-:S13]  /*1d30*/  ISETP.NE.OR P0, PT, R23, R18, P0 ;  /* 0x000000121700720c */ /* 0x000fda0000705670 */
[----:B------:R-:W-:Y:S05]  /*1d40*/  @!P0 BRA `(.L_x_65) ;  /* 0x0000000000348947 */ /* 0x000fea0003800000 */
.L_x_66:
[C---:B0-----:R-:W-:Y:S01]  /*1d50*/  LEA R12, R23.reuse, R1, 0x2 ;  /* 0x00000001170c7211 */ /* 0x041fe200078e10ff */
[----:B-1----:R-:W-:-:S04]  /*1d60*/  IMAD R13, R23, 0x4, R21 ;  /* 0x00000004170d7824 */ /* 0x002fc800078e0215 */
[----:B--2---:R-:W2:Y:S04]  /*1d70*/  LDL.128 R4, [R12+0x120] ;  /* 0x000120000c047983 */ /* 0x004ea80000100c00 */
[----:B------:R-:W2:Y:S01]  /*1d80*/  LDL.128 R8, [R13] ;  /* 0x000000000d087983 */ /* 0x000ea20000100c00 */
[----:B------:R-:W-:-:S04]  /*1d90*/  IADD3 R23, PT, PT, R23, 0x4, RZ ;  /* 0x0000000417177810 */ /* 0x000fc80007ffe0ff */
[----:B------:R-:W-:Y:S01]  /*1da0*/  ISETP.NE.AND P0, PT, R23, R18, PT ;  /* 0x000000121700720c */ /* 0x000fe20003f05270 */
[C---:B--2--5:R-:W-:Y:S01]  /*1db0*/  FFMA R4, R22.reuse, R4, R8 ;  /* 0x0000000416047223 */ /* 0x064fe20000000008 */
[C---:B------:R-:W-:Y:S01]  /*1dc0*/  FFMA R5, R22.reuse, R5, R9 ;  /* 0x0000000516057223 */ /* 0x040fe20000000009 */
[C---:B------:R-:W-:Y:S01]  /*1dd0*/  FFMA R6, R22.reuse, R6, R10 ;  /* 0x0000000616067223 */ /* 0x040fe2000000000a */
[----:B------:R-:W-:-:S05]  /*1de0*/  FFMA R7, R22, R7, R11 ;  /* 0x0000000716077223 */ /* 0x000fca000000000b */
[----:B------:R1:W-:Y:S04]  /*1df0*/  STL.128 [R13], R4 ;  /* 0x000000040d007387 */ /* 0x0003e80000100c00 */
[----:B------:R-:W-:Y:S05]  /*1e00*/  @P0 BRA `(.L_x_66) ;  /* 0xfffffffc00d00947 */ /* 0x000fea000383ffff */
[----:B------:R-:W-:-:S07]  /*1e10*/  IMAD.MOV.U32 R8, RZ, RZ, R18 ;  /* 0x000000ffff087224 */ /* 0x000fce00078e0012 */
.L_x_65:
[----:B------:R-:W-:Y:S05]  /*1e20*/  @!P2 BRA `(.L_x_70) ;  /* 0x000000000058a947 */ /* 0x000fea0003800000 */
[C---:B012---:R-:W-:Y:S01]  /*1e30*/  LEA R6, R8.reuse, R1, 0x2 ;  /* 0x0000000108067211 */ /* 0x047fe200078e10ff */
        /* <DEDUP_REMOVED lines=11> */
[----:B------:R-:W3:Y:S04]  /*1ef0*/  LDL R5, [R6+0x124] ;  /* 0x0001240006057983 */ /* 0x000ee80000100800 */
[----:B------:R-:W3:Y:S01]  /*1f00*/  LDL R7, [R21+0x4] ;  /* 0x0000040015077983 */ /* 0x000ee20000100800 */
[----:B------:R-:W-:Y:S01]  /*1f10*/  UISETP.NE.AND UP1, UPT, UR7, 0x2, UPT ;  /* 0x000000020700788c */ /* 0x000fe2000bf25270 */
[----:B---3--:R-:W-:-:S05]  /*1f20*/  FFMA R4, R22, R5, R7 ;  /* 0x0000000516047223 */ /* 0x008fca0000000007 */
[----:B------:R4:W-:Y:S03]  /*1f30*/  STL [R21+0x4], R4 ;  /* 0x0000040415007387 */ /* 0x0009e60000100800 */
[----:B------:R-:W-:Y:S05]  /*1f40*/  BRA.U !UP1, `(.L_x_70) ;  /* 0x0000000109107547 */ /* 0x000fea000b800000 */
[----:B------:R-:W2:Y:S04]  /*1f50*/  LDL R5, [R6+0x128] ;  /* 0x0001280006057983 */ /* 0x000ea80000100800 */
[----:B------:R-:W2:Y:S02]  /*1f60*/  LDL R7, [R21+0x8] ;  /* 0x0000080015077983 */ /* 0x000ea40000100800 */
[----:B--2---:R-:W-:-:S05]  /*1f70*/  FFMA R22, R22, R5, R7 ;  /* 0x0000000516167223 */ /* 0x004fca0000000007 */
[----:B------:R0:W-:Y:S02]  /*1f80*/  STL [R21+0x8], R22 ;  /* 0x0000081615007387 */ /* 0x0001e40000100800 */
.L_x_70:
        /* <DEDUP_REMOVED lines=8> */
.L_x_53:
[----:B------:R-:W-:-:S05]  /*2010*/  UMOV UR5, URZ ;  /* 0x000000ff00057c82 */ /* 0x000fca0008000000 */
.L_x_80:
[----:B0123--:R-:W3:Y:S01]  /*2020*/  S2R R5, SR_TID.X ;  /* 0x0000000000057919 */ /* 0x00fee20000002100 */
[----:B-1----:R-:W3:Y:S01]  /*2030*/  LDC R16, c[0x0][0x3bc] ;  /* 0x0000ef00ff107b82 */ /* 0x002ee20000000800 */
[----:B------:R-:W0:Y:S01]  /*2040*/  LDCU UR8, c[0x0][0x3bc] ;  /* 0x00007780ff0877ac */ /* 0x000e220008000800 */
[----:B------:R-:W-:Y:S01]  /*2050*/  HFMA2 R12, -RZ, RZ, 0, 0 ;  /* 0x00000000ff0c7431 */ /* 0x000fe200000001ff */
[----:B------:R-:W1:Y:S05]  /*2060*/  LDCU UR7, c[0x0][0x3b4] ;  /* 0x00007680ff0777ac */ /* 0x000e6a0008000800 */
[----:B------:R-:W2:Y:S01]  /*2070*/  LDC R17, c[0x0][0x3b0] ;  /* 0x0000ec00ff117b82 */ /* 0x000ea20000000800 */
[----:B0-----:R-:W-:-:S02]  /*2080*/  UISETP.GE.U32.AND UP1, UPT, UR8, 0x4, UPT ;  /* 0x000000040800788c */ /* 0x001fc4000bf26070 */
[----:B-1----:R-:W-:-:S04]  /*2090*/  UISETP.LT.U32.AND UP0, UPT, UR7, 0x1, UPT ;  /* 0x000000010700788c */ /* 0x002fc8000bf01070 */
[----:B------:R-:W-:Y:S01]  /*20a0*/  USEL UR7, UR7, 0x1, !UP0 ;  /* 0x0000000107077887 */ /* 0x000fe2000c000000 */
[----:B---3--:R-:W-:-:S04]  /*20b0*/  IMAD R4, R5, R16, RZ ;  /* 0x0000001005047224 */ /* 0x008fc800078e02ff */
[----:B--2---:R-:W-:Y:S01]  /*20c0*/  IMAD R17, R17, UR5, R4 ;  /* 0x0000000511117c24 */ /* 0x004fe2000f8e0204 */
[----:B------:R-:W-:-:S04]  /*20d0*/  UIADD3 UR5, UPT, UPT, UR5, 0x1, URZ ;  /* 0x0000000105057890 */ /* 0x000fc8000fffe0ff */
[----:B------:R-:W-:Y:S01]  /*20e0*/  UISETP.NE.AND UP0, UPT, UR5, UR7, UPT ;  /* 0x000000070500728c */ /* 0x000fe2000bf05270 */
[----:B------:R-:W-:Y:S10]  /*20f0*/  BRA.U !UP1, `(.L_x_74) ;  /* 0x0000000509347547 */ /* 0x000ff4000b800000 */
[----:B------:R-:W-:Y:S01]  /*2100*/  ISETP.GT.AND P0, PT, R18, RZ, PT ;  /* 0x000000ff1200720c */ /* 0x000fe20003f04270 */
[----:B------:R-:W-:-:S12]  /*2110*/  IMAD.MOV.U32 R21, RZ, RZ, RZ ;  /* 0x000000ffff157224 */ /* 0x000fd800078e00ff */
[----:B------:R-:W-:Y:S05]  /*2120*/  @!P0 BRA `(.L_x_75) ;  /* 0x0000000000f88947 */ /* 0x000fea0003800000 */
[----:B------:R-:W-:Y:S02]  /*2130*/  IADD3 R4, PT, PT, R18, -R21, RZ ;  /* 0x8000001512047210 */ /* 0x000fe40007ffe0ff */
[----:B------:R-:W-:Y:S02]  /*2140*/  PLOP3.LUT P0, PT, PT, PT, PT, 0x80, 0x8 ;  /* 0x000000000008781c */ /* 0x000fe40003f0f070 */
[----:B------:R-:W-:-:S13]  /*2150*/  ISETP.GT.AND P2, PT, R4, 0xc, PT ;  /* 0x0000000c0400780c */ /* 0x000fda0003f44270 */
[----:B------:R-:W-:Y:S05]  /*2160*/  @!P2 BRA `(.L_x_76) ;  /* 0x00000000008ca947 */ /* 0x000fea0003800000 */
[----:B------:R-:W-:Y:S01]  /*2170*/  PLOP3.LUT P0, PT, PT, PT, PT, 0x8, 0x80 ;  /* 0x000000000080781c */ /* 0x000fe20003f0e170 */
[----:B------:R-:W-:-:S12]  /*2180*/  VIADD R22, R18, 0xfffffff4 ;  /* 0xfffffff412167836 */ /* 0x000fd80000000000 */
.L_x_77:
[----:B0-----:R-:W-:Y:S01]  /*2190*/  IADD3 R4, PT, PT, R17, R21, RZ ;  /* 0x0000001511047210 */ /* 0x001fe20007ffe0ff */
[C---:B------:R-:W-:Y:S01]  /*21a0*/  VIADD R26, R21.reuse, 0x4 ;  /* 0x00000004151a7836 */ /* 0x040fe20000000000 */
[CC--:B------:R-:W-:Y:S02]  /*21b0*/  LEA R24, R21.reuse, R3.reuse, 0x2 ;  /* 0x0000000315187211 */ /* 0x0c0fe400078e10ff */
[C---:B------:R-:W-:Y:S01]  /*21c0*/  IADD3 R28, PT, PT, R21.reuse, 0xc, RZ ;  /* 0x0000000c151c7810 */ /* 0x040fe20007ffe0ff */
[----:B------:R-:W-:Y:S01]  /*21d0*/  IMAD R23, R4, 0x4, R19 ;  /* 0x0000000404177824 */ /* 0x000fe200078e0213 */
[-C--:B------:R-:W-:Y:S02]  /*21e0*/  LEA R26, R26, R3.reuse, 0x2 ;  /* 0x000000031a1a7211 */ /* 0x080fe400078e10ff */
[----:B------:R-:W-:Y:S02]  /*21f0*/  LEA R28, R28, R3, 0x2 ;  /* 0x000000031c1c7211 */ /* 0x000fe400078e10ff */
[----:B------:R-:W-:Y:S04]  /*2200*/  LDS R8, [R23] ;  /* 0x0000000017087984 */ /* 0x000fe80000000800 */
[----:B------:R-:W-:Y:S04]  /*2210*/  LDS R9, [R23+0x4] ;  /* 0x0000040017097984 */ /* 0x000fe80000000800 */
[----:B------:R-:W-:Y:S04]  /*2220*/  LDS R10, [R23+0x8] ;  /* 0x00000800170a7984 */ /* 0x000fe80000000800 */
[----:B------:R-:W0:Y:S04]  /*2230*/  LDS R11, [R23+0xc] ;  /* 0x00000c00170b7984 */ /* 0x000e280000000800 */
[----:B------:R-:W-:Y:S04]  /*2240*/  LDS R4, [R23+0x10] ;  /* 0x0000100017047984 */ /* 0x000fe80000000800 */
[----:B------:R-:W-:Y:S04]  /*2250*/  LDS R5, [R23+0x14] ;  /* 0x0000140017057984 */ /* 0x000fe80000000800 */
[----:B------:R-:W-:Y:S04]  /*2260*/  LDS R6, [R23+0x18] ;  /* 0x0000180017067984 */ /* 0x000fe80000000800 */
[----:B------:R-:W1:Y:S04]  /*2270*/  LDS R7, [R23+0x1c] ;  /* 0x00001c0017077984 */ /* 0x000e680000000800 */
[----:B------:R-:W-:Y:S04]  /*2280*/  LDS R12, [R23+0x30] ;  /* 0x00003000170c7984 */ /* 0x000fe80000000800 */
[----:B------:R-:W-:Y:S04]  /*2290*/  LDS R13, [R23+0x34] ;  /* 0x00003400170d7984 */ /* 0x000fe80000000800 */
[----:B------:R-:W-:Y:S04]  /*22a0*/  LDS R14, [R23+0x38] ;  /* 0x00003800170e7984 */ /* 0x000fe80000000800 */
[----:B------:R-:W-:Y:S04]  /*22b0*/  LDS R15, [R23+0x3c] ;  /* 0x00003c00170f7984 */ /* 0x000fe80000000800 */
[----:B0-----:R0:W-:Y:S04]  /*22c0*/  STL.128 [R24], R8 ;  /* 0x0000000818007387 */ /* 0x0011e80000100c00 */
[----:B------:R-:W-:Y:S04]  /*22d0*/  LDS R8, [R23+0x20] ;  /* 0x0000200017087984 */ /* 0x000fe80000000800 */
[----:B------:R-:W-:Y:S04]  /*22e0*/  LDS R9, [R23+0x24] ;  /* 0x0000240017097984 */ /* 0x000fe80000000800 */
[----:B------:R-:W-:Y:S04]  /*22f0*/  LDS R10, [R23+0x28] ;  /* 0x00002800170a7984 */ /* 0x000fe80000000800 */
[----:B------:R-:W2:Y:S01]  /*2300*/  LDS R11, [R23+0x2c] ;  /* 0x00002c00170b7984 */ /* 0x000ea20000000800 */
[----:B0-----:R-:W-:-:S02]  /*2310*/  VIADD R24, R21, 0x8 ;  /* 0x0000000815187836 */ /* 0x001fc40000000000 */
[----:B------:R-:W-:Y:S01]  /*2320*/  VIADD R21, R21, 0x10 ;  /* 0x0000001015157836 */ /* 0x000fe20000000000 */
[----:B-1----:R0:W-:Y:S01]  /*2330*/  STL.128 [R26], R4 ;  /* 0x000000041a007387 */ /* 0x0021e20000100c00 */
[----:B------:R-:W-:-:S03]  /*2340*/  IMAD R24, R24, 0x4, R3 ;  /* 0x0000000418187824 */ /* 0x000fc600078e0203 */
[----:B------:R-:W-:Y:S02]  /*2350*/  ISETP.GE.AND P2, PT, R21, R22, PT ;  /* 0x000000161500720c */ /* 0x000fe40003f46270 */
[----:B--2---:R0:W-:Y:S04]  /*2360*/  STL.128 [R24], R8 ;  /* 0x0000000818007387 */ /* 0x0041e80000100c00 */
[----:B------:R0:W-:Y:S07]  /*2370*/  STL.128 [R28], R12 ;  /* 0x0000000c1c007387 */ /* 0x0001ee0000100c00 */
[----:B------:R-:W-:Y:S05]  /*2380*/  @!P2 BRA `(.L_x_77) ;  /* 0xfffffffc0080a947 */ /* 0x000fea000383ffff */
[----:B0-----:R-:W-:-:S07]  /*2390*/  MOV R12, R18 ;  /* 0x00000012000c7202 */ /* 0x001fce0000000f00 */
.L_x_76:
[----:B------:R-:W-:-:S05]  /*23a0*/  IMAD.IADD R4, R18, 0x1, -R21 ;  /* 0x0000000112047824 */ /* 0x000fca00078e0a15 */
[----:B------:R-:W-:-:S13]  /*23b0*/  ISETP.GT.AND P2, PT, R4, 0x4, PT ;  /* 0x000000040400780c */ /* 0x000fda0003f44270 */
[----:B------:R-:W-:Y:S05]  /*23c0*/  @!P2 BRA `(.L_x_78) ;  /* 0x000000000048a947 */ /* 0x000fea0003800000 */
[----:B------:R-:W-:Y:S01]  /*23d0*/  IADD3 R4, PT, PT, R17, R21, RZ ;  /* 0x0000001511047210 */ /* 0x000fe20007ffe0ff */
[C---:B------:R-:W-:Y:S01]  /*23e0*/  IMAD R14, R21.reuse, 0x4, R3 ;  /* 0x00000004150e7824 */ /* 0x040fe200078e0203 */
[C---:B------:R-:W-:Y:S02]  /*23f0*/  IADD3 R12, PT, PT, R21.reuse, 0x4, RZ ;  /* 0x00000004150c7810 */ /* 0x040fe40007ffe0ff */
[----:B------:R-:W-:Y:S01]  /*2400*/  PLOP3.LUT P0, PT, PT, PT, PT, 0x8, 0x80 ;  /* 0x000000000080781c */ /* 0x000fe20003f0e170 */
[----:B------:R-:W-:Y:S01]  /*2410*/  IMAD R13, R4, 0x4, R19 ;  /* 0x00000004040d7824 */ /* 0x000fe200078e0213 */
[----:B------:R-:W-:Y:S01]  /*2420*/  LEA R15, R12, R3, 0x2 ;  /* 0x000000030c0f7211 */ /* 0x000fe200078e10ff */
[----:B------:R-:W-:Y:S01]  /*2430*/  IMAD.MOV.U32 R12, RZ, RZ, R18 ;  /* 0x000000ffff0c7224 */ /* 0x000fe200078e0012 */
[----:B------:R-:W-:Y:S02]  /*2440*/  IADD3 R21, PT, PT, R21, 0x8, RZ ;  /* 0x0000000815157810 */ /* 0x000fe40007ffe0ff */
        /* <DEDUP_REMOVED lines=8> */
[----:B0-----:R0:W-:Y:S04]  /*24d0*/  STL.128 [R14], R4 ;  /* 0x000000040e007387 */ /* 0x0011e80000100c00 */
[----:B-1----:R0:W-:Y:S02]  /*24e0*/  STL.128 [R15], R8 ;  /* 0x000000080f007387 */ /* 0x0021e40000100c00 */
.L_x_78:
[----:B------:R-:W-:-:S13]  /*24f0*/  ISETP.NE.OR P0, PT, R21, R18, P0 ;  /* 0x000000121500720c */ /* 0x000fda0000705670 */
[----:B------:R-:W-:Y:S05]  /*2500*/  @!P0 BRA `(.L_x_74) ;  /* 0x0000000000308947 */ /* 0x000fea0003800000 */
.L_x_75:
[----:B01----:R-:W-:Y:S02]  /*2510*/  IMAD.IADD R4, R17, 0x1, R21 ;  /* 0x0000000111047824 */ /* 0x003fe400078e0215 */
[C---:B------:R-:W-:Y:S01]  /*2520*/  IMAD R9, R21.reuse, 0x4, R3 ;  /* 0x0000000415097824 */ /* 0x040fe200078e0203 */
[----:B------:R-:W-:Y:S02]  /*2530*/  IADD3 R21, PT, PT, R21, 0x4, RZ ;  /* 0x0000000415157810 */ /* 0x000fe40007ffe0ff */
[----:B------:R-:W-:Y:S02]  /*2540*/  LEA R8, R4, R19, 0x2 ;  /* 0x0000001304087211 */ /* 0x000fe400078e10ff */
[----:B------:R-:W-:-:S03]  /*2550*/  ISETP.NE.AND P0, PT, R21, R18, PT ;  /* 0x000000121500720c */ /* 0x000fc60003f05270 */
[----:B------:R-:W-:Y:S04]  /*2560*/  LDS R4, [R8] ;  /* 0x0000000008047984 */ /* 0x000fe80000000800 */
[----:B------:R-:W-:Y:S04]  /*2570*/  LDS R5, [R8+0x4] ;  /* 0x0000040008057984 */ /* 0x000fe80000000800 */
[----:B------:R-:W-:Y:S04]  /*2580*/  LDS R6, [R8+0x8] ;  /* 0x0000080008067984 */ /* 0x000fe80000000800 */
[----:B------:R-:W0:Y:S04]  /*2590*/  LDS R7, [R8+0xc] ;  /* 0x00000c0008077984 */ /* 0x000e280000000800 */
[----:B0-----:R1:W-:Y:S01]  /*25a0*/  STL.128 [R9], R4 ;  /* 0x0000000409007387 */ /* 0x0013e20000100c00 */
[----:B------:R-:W-:Y:S05]  /*25b0*/  @P0 BRA `(.L_x_75) ;  /* 0xfffffffc00d40947 */ /* 0x000fea000383ffff */
[----:B------:R-:W-:-:S07]  /*25c0*/  IMAD.MOV.U32 R12, RZ, RZ, R18 ;  /* 0x000000ffff0c7224 */ /* 0x000fce00078e0012 */
.L_x_74:
[----:B------:R-:W-:-:S04]  /*25d0*/  VIMNMX.U32 R16, PT, PT, R16, 0x1, !PT ;  /* 0x0000000110107848 */ /* 0x000fc80007fe0000 */
[----:B------:R-:W-:-:S04]  /*25e0*/  LOP3.LUT R16, R16, 0x3, RZ, 0xc0, !PT ;  /* 0x0000000310107812 */ /* 0x000fc800078ec0ff */
[----:B------:R-:W-:-:S13]  /*25f0*/  ISETP.NE.AND P0, PT, R16, RZ, PT ;  /* 0x000000ff1000720c */ /* 0x000fda0003f05270 */
[----:B------:R-:W-:Y:S05]  /*2600*/  @!P0 BRA `(.L_x_79) ;  /* 0x0000000000308947 */ /* 0x000fea0003800000 */
[----:B01----:R-:W-:Y:S02]  /*2610*/  IADD3 R4, PT, PT, R17, R12, RZ ;  /* 0x0000000c11047210 */ /* 0x003fe40007ffe0ff */
[----:B------:R-:W-:Y:S02]  /*2620*/  LEA R5, R12, R3, 0x2 ;  /* 0x000000030c057211 */ /* 0x000fe400078e10ff */
[----:B------:R-:W-:Y:S01]  /*2630*/  ISETP.NE.AND P0, PT, R16, 0x1, PT ;  /* 0x000000011000780c */ /* 0x000fe20003f05270 */
[----:B------:R-:W-:-:S05]  /*2640*/  IMAD R7, R4, 0x4, R19 ;  /* 0x0000000404077824 */ /* 0x000fca00078e0213 */
[----:B------:R-:W0:Y:S04]  /*2650*/  LDS R4, [R7] ;  /* 0x0000000007047984 */ /* 0x000e280000000800 */
[----:B0-----:R2:W-:Y:S03]  /*2660*/  STL [R5], R4 ;  /* 0x0000000405007387 */ /* 0x0015e60000100800 */
[----:B------:R-:W-:Y:S05]  /*2670*/  @!P0 BRA `(.L_x_79) ;  /* 0x0000000000148947 */ /* 0x000fea0003800000 */
[----:B------:R-:W-:Y:S01]  /*2680*/  ISETP.NE.AND P0, PT, R16, 0x2, PT ;  /* 0x000000021000780c */ /* 0x000fe20003f05270 */
[----:B--2---:R-:W0:-:S12]  /*2690*/  LDS R4, [R7+0x4] ;  /* 0x0000040007047984 */ /* 0x004e180000000800 */
[----:B------:R-:W1:Y:S04]  /*26a0*/  @P0 LDS R6, [R7+0x8] ;  /* 0x0000080007060984 */ /* 0x000e680000000800 */
[----:B0-----:R3:W-:Y:S04]  /*26b0*/  STL [R5+0x4], R4 ;  /* 0x0000040405007387 */ /* 0x0017e80000100800 */
[----:B-1----:R3:W-:Y:S02]  /*26c0*/  @P0 STL [R5+0x8], R6 ;  /* 0x0000080605000387 */ /* 0x0027e40000100800 */
.L_x_79:
[----:B------:R-:W-:Y:S05]  /*26d0*/  BRA.U UP0, `(.L_x_80) ;  /* 0xfffffff900507547 */ /* 0x000fea000b83ffff */
.L_x_73:
[----:B------:R-:W-:Y:S06]  /*26e0*/  BAR.SYNC.DEFER_BLOCKING 0x0 ;  /* 0x0000000000007b1d */ /* 0x000fec0000010000 */
[----:B------:R-:W-:Y:S05]  /*26f0*/  @!P1 BRA `(.L_x_81) ;  /* 0xffffffdc007c9947 */ /* 0x000fea000383ffff */
.L_x_46:
[----:B------:R-:W0:Y:S02]  /*2700*/  LDCU UR5, c[0x0][0x3b8] ;  /* 0x00007700ff0577ac */ /* 0x000e240008000800 */
[----:B0-----:R-:W-:-:S13]  /*2710*/  ISETP.NE.AND P0, PT, RZ, UR5, PT ;  /* 0x00000005ff007c0c */ /* 0x001fda000bf05270 */
[----:B------:R-:W-:Y:S05]  /*2720*/  @!P0 EXIT ;  /* 0x000000000000894d */ /* 0x000fea0003800000 */
[----:B------:R-:W0:Y:S01]  /*2730*/  S2R R2, SR_TID.X ;  /* 0x0000000000027919 */ /* 0x000e220000002100 */
[----:B------:R-:W0:Y:S01]  /*2740*/  S2UR UR5, SR_CTAID.X ;  /* 0x00000000000579c3 */ /* 0x000e220000002500 */
[----:B------:R-:W0:Y:S01]  /*2750*/  LDCU UR4, c[0x0][0x3bc] ;  /* 0x00007780ff0477ac */ /* 0x000e220008000800 */
[----:B------:R-:W-:Y:S01]  /*2760*/  IADD3 R11, PT, PT, R1, 0x8, RZ ;  /* 0x00000008010b7810 */ /* 0x000fe20007ffe0ff */
[----:B-1234-:R-:W1:Y:S01]  /*2770*/  S2R R4, SR_TID.Y ;  /* 0x0000000000047919 */ /* 0x01ee620000002200 */
[----:B------:R-:W-:Y:S01]  /*2780*/  IMAD.MOV.U32 R12, RZ, RZ, RZ ;  /* 0x000000ffff0c7224 */ /* 0x000fe200078e00ff */
[----:B------:R-:W2:Y:S03]  /*2790*/  LDCU.64 UR6, c[0x0][0x3b8] ;  /* 0x00007700ff0677ac */ /* 0x000ea60008000a00 */
[----:B------:R-:W3:Y:S08]  /*27a0*/  LDC R0, c[0x0][0x3b0] ;  /* 0x0000ec00ff007b82 */ /* 0x000ef00000000800 */
[----:B------:R-:W4:Y:S01]  /*27b0*/  LDC R10, c[0x0][0x3ac] ;  /* 0x0000eb00ff0a7b82 */ /* 0x000f220000000800 */
[----:B0-----:R-:W-:-:S04]  /*27c0*/  UISETP.LT.U32.AND UP0, UPT, UR4, 0x1, UPT ;  /* 0x000000010400788c */ /* 0x001fc8000bf01070 */
[----:B------:R-:W-:Y:S01]  /*27d0*/  USEL UR4, UR4, 0x1, !UP0 ;  /* 0x0000000104047887 */ /* 0x000fe2000c000000 */
[----:B--2---:R-:W-:-:S03]  /*27e0*/  IMAD R3, R2, UR7, RZ ;  /* 0x0000000702037c24 */ /* 0x004fc6000f8e02ff */
[----:B------:R-:W-:Y:S01]  /*27f0*/  ULOP3.LUT UR7, UR4, 0xfffffffc, URZ, 0xc0, !UPT ;  /* 0xfffffffc04077892 */ /* 0x000fe2000f8ec0ff */
[----:B---3--:R-:W-:-:S03]  /*2800*/  IMAD R0, R0, UR5, R3 ;  /* 0x0000000500007c24 */ /* 0x008fc6000f8e0203 */
[----:B------:R-:W-:Y:S01]  /*2810*/  UIADD3 UR5, UPT, UPT, -UR7, URZ, URZ ;  /* 0x000000ff07057290 */ /* 0x000fe2000fffe1ff */
[----:B-1----:R-:W-:Y:S01]  /*2820*/  IMAD R5, R4, UR6, RZ ;  /* 0x0000000604057c24 */ /* 0x002fe2000f8e02ff */
[----:B------:R-:W-:Y:S01]  /*2830*/  ULOP3.LUT UR6, UR4, 0x3, URZ, 0xc0, !UPT ;  /* 0x0000000304067892 */ /* 0x000fe2000f8ec0ff */
[----:B------:R-:W-:Y:S02]  /*2840*/  IADD3 R13, PT, PT, R0, 0x3, RZ ;  /* 0x00000003000d7810 */ /* 0x000fe40007ffe0ff */
[----:B----4-:R-:W-:-:S09]  /*2850*/  IMAD R10, R10, UR12, R5 ;  /* 0x0000000c0a0a7c24 */ /* 0x010fd2000f8e0205 */
.L_x_90:
[----:B0-----:R-:W0:Y:S01]  /*2860*/  LDCU UR4, c[0x0][0x3a0] ;  /* 0x00007400ff0477ac */ /* 0x001e220008000800 */
[----:B------:R-:W-:Y:S01]  /*2870*/  IADD3 R15, PT, PT, R10, R12, RZ ;  /* 0x0000000c0a0f7210 */ /* 0x000fe20007ffe0ff */
[----:B------:R-:W-:Y:S03]  /*2880*/  BSSY.RECONVERGENT B0, `(.L_x_82) ;  /* 0x000007d000007945 */ /* 0x000fe60003800200 */
[----:B0-----:R-:W-:-:S13]  /*2890*/  ISETP.GE.U32.AND P0, PT, R15, UR4, PT ;  /* 0x000000040f007c0c */ /* 0x001fda000bf06070 */
[----:B-12---:R-:W-:Y:S05]  /*28a0*/  @P0 BRA `(.L_x_83) ;  /* 0x0000000400e80947 */ /* 0x006fea0003800000 */
[----:B------:R-:W0:Y:S01]  /*28b0*/  LDCU UR4, c[0x0][0x3bc] ;  /* 0x00007780ff0477ac */ /* 0x000e220008000800 */
[----:B------:R-:W-:Y:S01]  /*28c0*/  IMAD.MOV.U32 R3, RZ, RZ, RZ ;  /* 0x000000ffff037224 */ /* 0x000fe200078e00ff */
[----:B0-----:R-:W-:-:S09]  /*28d0*/  UISETP.GE.U32.AND UP0, UPT, UR4, 0x4, UPT ;  /* 0x000000040400788c */ /* 0x001fd2000bf06070 */
[----:B------:R-:W-:Y:S05]  /*28e0*/  BRA.U !UP0, `(.L_x_84) ;  /* 0x0000000108fc7547 */ /* 0x000fea000b800000 */
[----:B------:R-:W0:Y:S01]  /*28f0*/  LDCU UR4, c[0x0][0x3a4] ;  /* 0x00007480ff0477ac */ /* 0x000e220008000800 */
[----:B------:R-:W-:Y:S01]  /*2900*/  IMAD R14, R12, 0x20, R11 ;  /* 0x000000200c0e7824 */ /* 0x000fe200078e020b */
[----:B------:R-:W-:Y:S01]  /*2910*/  MOV R16, R13 ;  /* 0x0000000d00107202 */ /* 0x000fe20000000f00 */
[----:B------:R-:W1:Y:S01]  /*2920*/  LDCU UR8, c[0x0][0x3a4] ;  /* 0x00007480ff0877ac */ /* 0x000e620008000800 */
[----:B0-----:R-:W-:Y:S01]  /*2930*/  IMAD R17, R15, UR4, R0 ;  /* 0x000000040f117c24 */ /* 0x001fe2000f8e0200 */
[----:B------:R-:W-:-:S06]  /*2940*/  UMOV UR4, UR5 ;  /* 0x0000000500047c82 */ /* 0x000fcc0008000000 */
.L_x_85:
[----:B0-----:R-:W0:Y:S01]  /*2950*/  LDC.64 R4, c[0x0][0x390] ;  /* 0x0000e400ff047b82 */ /* 0x001e220000000a00 */
[C---:B------:R-:W-:Y:S01]  /*2960*/  IADD3 R21, PT, PT, R16.reuse, -0x3, RZ ;  /* 0xfffffffd10157810 */ /* 0x040fe20007ffe0ff */
[C---:B------:R-:W-:Y:S01]  /*2970*/  VIADD R9, R16.reuse, 0xfffffffe ;  /* 0xfffffffe10097836 */ /* 0x040fe20000000000 */
[----:B------:R-:W-:Y:S02]  /*2980*/  IADD3 R23, PT, PT, R16, -0x1, RZ ;  /* 0xffffffff10177810 */ /* 0x000fe40007ffe0ff */
[----:B-1----:R-:W-:Y:S02]  /*2990*/  ISETP.GE.U32.AND P0, PT, R21, UR8, PT ;  /* 0x0000000815007c0c */ /* 0x002fe4000bf06070 */
[----:B------:R-:W-:Y:S01]  /*29a0*/  ISETP.GE.U32.AND P1, PT, R9, UR8, PT ;  /* 0x0000000809007c0c */ /* 0x000fe2000bf26070 */
[----:B------:R-:W1:Y:S01]  /*29b0*/  LDC.64 R18, c[0x0][0x390] ;  /* 0x0000e400ff127b82 */ /* 0x000e620000000a00 */
[----:B------:R-:W-:-:S07]  /*29c0*/  ISETP.GE.U32.AND P2, PT, R23, UR8, PT ;  /* 0x0000000817007c0c */ /* 0x000fce000bf46070 */
[----:B------:R-:W2:Y:S08]  /*29d0*/  LDC.64 R6, c[0x0][0x390] ;  /* 0x0000e400ff067b82 */ /* 0x000eb00000000a00 */
[----:B------:R-:W3:Y:S01]  /*29e0*/  LDC.64 R2, c[0x0][0x390] ;  /* 0x0000e400ff027b82 */ /* 0x000ee20000000a00 */
[----:B0-----:R-:W-:Y:S01]  /*29f0*/  @!P0 IMAD.WIDE.U32 R4, R21, 0x2, R4 ;  /* 0x0000000215048825 */ /* 0x001fe200078e0004 */
[----:B------:R-:W-:Y:S01]  /*2a00*/  ISETP.GE.U32.AND P3, PT, R16, UR8, PT ;  /* 0x0000000810007c0c */ /* 0x000fe2000bf66070 */
[----:B-----5:R-:W4:Y:S04]  /*2a10*/  @!P0 LDL R22, [R14+-0x8] ;  /* 0xfffff8000e168983 */ /* 0x020f280000100800 */
[----:B------:R-:W4:Y:S01]  /*2a20*/  @!P0 LDG.E.U16.CONSTANT R4, desc[UR10][R4.64] ;  /* 0x0000000a04048981 */ /* 0x000f22000c1e9500 */
[----:B-1----:R-:W-:-:S02]  /*2a30*/  @!P1 IMAD.WIDE.U32 R18, R9, 0x2, R18 ;  /* 0x0000000209129825 */ /* 0x002fc400078e0012 */
[----:B------:R-:W0:Y:S01]  /*2a40*/  LDC.64 R8, c[0x0][0x398] ;  /* 0x0000e600ff087b82 */ /* 0x000e220000000a00 */
[----:B------:R-:W4:Y:S04]  /*2a50*/  @!P1 LDL R26, [R14+-0x4] ;  /* 0xfffffc000e1a9983 */ /* 0x000f280000100800 */
[----:B------:R-:W4:Y:S01]  /*2a60*/  @!P1 LDG.E.U16.CONSTANT R18, desc[UR10][R18.64] ;  /* 0x0000000a12129981 */ /* 0x000f22000c1e9500 */
[----:B--2---:R-:W-:-:S03]  /*2a70*/  @!P2 IMAD.WIDE.U32 R6, R23, 0x2, R6 ;  /* 0x000000021706a825 */ /* 0x004fc600078e0006 */
[----:B------:R-:W2:Y:S04]  /*2a80*/  @!P2 LDL R24, [R14] ;  /* 0x000000000e18a983 */ /* 0x000ea80000100800 */
[----:B------:R1:W2:Y:S01]  /*2a90*/  @!P2 LDG.E.U16.CONSTANT R23, desc[UR10][R6.64] ;  /* 0x0000000a0617a981 */ /* 0x0002a2000c1e9500 */
[----:B---3--:R-:W-:Y:S02]  /*2aa0*/  @!P3 IMAD.WIDE.U32 R20, R16, 0x2, R2 ;  /* 0x000000021014b825 */ /* 0x008fe400078e0002 */
[----:B------:R-:W3:Y:S01]  /*2ab0*/  LDC.64 R2, c[0x0][0x398] ;  /* 0x0000e600ff027b82 */ /* 0x000ee20000000a00 */
[----:B------:R-:W3:Y:S04]  /*2ac0*/  @!P3 LDL R25, [R14+0x4] ;  /* 0x000004000e19b983 */ /* 0x000ee80000100800 */
[----:B------:R1:W3:Y:S03]  /*2ad0*/  @!P3 LDG.E.U16.CONSTANT R20, desc[UR10][R20.64] ;  /* 0x0000000a1414b981 */ /* 0x0002e6000c1e9500 */
[----:B-1----:R-:W1:Y:S01]  /*2ae0*/  LDC.64 R6, c[0x0][0x398] ;  /* 0x0000e600ff067b82 */ /* 0x002e620000000a00 */
[C---:B------:R-:W-:Y:S01]  /*2af0*/  @!P3 IADD3 R21, PT, PT, R17.reuse, 0x3, RZ ;  /* 0x000000031115b810 */ /* 0x040fe20007ffe0ff */
[----:B------:R-:W-:Y:S01]  /*2b00*/  UIADD3 UR4, UPT, UPT, UR4, 0x4, URZ ;  /* 0x0000000404047890 */ /* 0x000fe2000fffe0ff */
[----:B-1----:R-:W-:-:S03]  /*2b10*/  @!P0 IMAD.WIDE.U32 R6, R17, 0x2, R6 ;  /* 0x0000000211068825 */ /* 0x002fc600078e0006 */
[----:B------:R-:W-:Y:S01]  /*2b20*/  UISETP.NE.AND UP0, UPT, UR4, URZ, UPT ;  /* 0x000000ff0400728c */ /* 0x000fe2000bf05270 */
[----:B------:R-:W-:Y:S01]  /*2b30*/  IADD3 R14, PT, PT, R14, 0x10, RZ ;  /* 0x000000100e0e7810 */ /* 0x000fe20007ffe0ff */
[----:B------:R-:W-:Y:S01]  /*2b40*/  VIADD R16, R16, 0x4 ;  /* 0x0000000410107836 */ /* 0x000fe20000000000 */
[----:B----4-:R-:W-:Y:S02]  /*2b50*/  @!P0 SHF.L.U32 R27, R4, 0x10, RZ ;  /* 0x00000010041b8819 */ /* 0x010fe400000006ff */
[----:B------:R-:W1:Y:S03]  /*2b60*/  LDC.64 R4, c[0x0][0x398] ;  /* 0x0000e600ff047b82 */ /* 0x000e660000000a00 */
[----:B------:R-:W-:Y:S01]  /*2b70*/  @!P0 FADD R22, R27, R22 ;  /* 0x000000161b168221 */ /* 0x000fe20000000000 */
[----:B------:R-:W-:-:S04]  /*2b80*/  @!P1 IMAD.U32 R19, R18, 0x10000, RZ ;  /* 0x0001000012139824 */ /* 0x000fc800078e00ff */
[----:B------:R-:W-:Y:S01]  /*2b90*/  @!P1 FADD R18, R19, R26 ;  /* 0x0000001a13129221 */ /* 0x000fe20000000000 */
[----:B--2---:R-:W-:Y:S02]  /*2ba0*/  @!P2 SHF.L.U32 R27, R23, 0x10, RZ ;  /* 0x00000010171ba819 */ /* 0x004fe400000006ff */
[C---:B------:R-:W-:Y:S01]  /*2bb0*/  @!P1 IADD3 R23, PT, PT, R17.reuse, 0x1, RZ ;  /* 0x0000000111179810 */ /* 0x040fe20007ffe0ff */
[----:B------:R-:W-:Y:S01]  /*2bc0*/  @!P2 VIADD R19, R17, 0x2 ;  /* 0x000000021113a836 */ /* 0x000fe20000000000 */
[----:B---3--:R-:W-:Y:S01]  /*2bd0*/  @!P3 SHF.L.U32 R20, R20, 0x10, RZ ;  /* 0x000000101414b819 */ /* 0x008fe200000006ff */
[----:B------:R-:W-:Y:S01]  /*2be0*/  @!P2 FADD R24, R27, R24 ;  /* 0x000000181b18a221 */ /* 0x000fe20000000000 */
[----:B------:R-:W-:-:S03]  /*2bf0*/  @!P0 F2FP.BF16.F32.PACK_AB R22, RZ, R22 ;  /* 0x00000016ff16823e */ /* 0x000fc600000010ff */
[----:B------:R-:W-:Y:S01]  /*2c00*/  @!P3 FADD R20, R20, R25 ;  /* 0x000000191414b221 */ /* 0x000fe20000000000 */
[----:B0-----:R-:W-:Y:S01]  /*2c10*/  @!P1 IMAD.WIDE.U32 R8, R23, 0x2, R8 ;  /* 0x0000000217089825 */ /* 0x001fe200078e0008 */
[----:B------:R-:W-:Y:S02]  /*2c20*/  @!P1 F2FP.BF16.F32.PACK_AB R18, RZ, R18 ;  /* 0x00000012ff12923e */ /* 0x000fe400000010ff */
[----:B------:R-:W-:Y:S01]  /*2c30*/  @!P2 F2FP.BF16.F32.PACK_AB R24, RZ, R24 ;  /* 0x00000018ff18a23e */ /* 0x000fe200000010ff */
[----:B------:R-:W-:Y:S01]  /*2c40*/  @!P2 IMAD.WIDE.U32 R2, R19, 0x2, R2 ;  /* 0x000000021302a825 */ /* 0x000fe200078e0002 */
[----:B------:R-:W-:Y:S01]  /*2c50*/  @!P3 F2FP.BF16.F32.PACK_AB R20, RZ, R20 ;  /* 0x00000014ff14b23e */ /* 0x000fe200000010ff */
[----:B------:R0:W-:Y:S02]  /*2c60*/  @!P0 STG.E.U16 desc[UR10][R6.64], R22 ;  /* 0x0000001606008986 */ /* 0x0001e4000c10150a */
[----:B-1----:R-:W-:Y:S02]  /*2c70*/  @!P3 IMAD.WIDE.U32 R4, R21, 0x2, R4 ;  /* 0x000000021504b825 */ /* 0x002fe400078e0004 */
[----:B------:R0:W-:Y:S04]  /*2c80*/  @!P1 STG.E.U16 desc[UR10][R8.64], R18 ;  /* 0x0000001208009986 */ /* 0x0001e8000c10150a */
[----:B------:R0:W-:Y:S04]  /*2c90*/  @!P2 STG.E.U16 desc[UR10][R2.64], R24 ;  /* 0x000000180200a986 */ /* 0x0001e8000c10150a */
[----:B------:R0:W-:Y:S01]  /*2ca0*/  @!P3 STG.E.U16 desc[UR10][R4.64], R20 ;  /* 0x000000140400b986 */ /* 0x0001e2000c10150a */
[----:B------:R-:W-:Y:S01]  /*2cb0*/  IADD3 R17, PT, PT, R17, 0x4, RZ ;  /* 0x0000000411117810 */ /* 0x000fe20007ffe0ff */
[----:B------:R-:W-:Y:S06]  /*2cc0*/  BRA.U UP0, `(.L_x_85) ;  /* 0xfffffffd00207547 */ /* 0x000fec000b83ffff */
[----:B0-----:R-:W-:-:S07]  /*2cd0*/  IMAD.U32 R3, RZ, RZ, UR7 ;  /* 0x00000007ff037e24 */ /* 0x001fce000f8e00ff */
.L_x_84:
[----:B------:R-:W-:-:S09]  /*2ce0*/  UISETP.NE.AND UP0, UPT, UR6, URZ, UPT ;  /* 0x000000ff0600728c */ /* 0x000fd2000bf05270 */
[----:B------:R-:W-:Y:S05]  /*2cf0*/  BRA.U !UP0, `(.L_x_83) ;  /* 0x0000000108d47547 */ /* 0x000fea000b800000 */
[----:B------:R-:W0:Y:S01]  /*2d00*/  LDC R2, c[0x0][0x3a4] ;  /* 0x0000e900ff027b82 */ /* 0x000e220000000800 */
[----:B------:R-:W-:Y:S01]  /*2d10*/  IADD3 R5, PT, PT, R0, R3, RZ ;  /* 0x0000000300057210 */ /* 0x000fe20007ffe0ff */
[----:B------:R-:W-:Y:S01]  /*2d20*/  IMAD R4, R12, 0x20, R1 ;  /* 0x000000200c047824 */ /* 0x000fe200078e0201 */
[----:B------:R-:W-:Y:S04]  /*2d30*/  BSSY.RECONVERGENT B1, `(.L_x_86) ;  /* 0x000000f000017945 */ /* 0x000fe80003800200 */
[----:B------:R-:W-:Y:S02]  /*2d40*/  LEA R3, R3, R4, 0x2 ;  /* 0x0000000403037211 */ /* 0x000fe400078e10ff */
[----:B0-----:R-:W-:-:S13]  /*2d50*/  ISETP.GE.U32.AND P0, PT, R5, R2, PT ;  /* 0x000000020500720c */ /* 0x001fda0003f06070 */
[----:B------:R-:W-:Y:S05]  /*2d60*/  @P0 BRA `(.L_x_87) ;  /* 0x00000000002c0947 */ /* 0x000fea0003800000 */
[----:B------:R-:W0:Y:S01]  /*2d70*/  LDC.64 R8, c[0x0][0x390] ;  /* 0x0000e400ff087b82 */ /* 0x000e220000000a00 */
[----:B------:R-:W2:Y:S07]  /*2d80*/  LDL R17, [R3] ;  /* 0x0000000003117983 */ /* 0x000eae0000100800 */
[----:B------:R-:W1:Y:S01]  /*2d90*/  LDC.64 R6, c[0x0][0x398] ;  /* 0x0000e600ff067b82 */ /* 0x000e620000000a00 */
[----:B0-----:R-:W-:-:S06]  /*2da0*/  IMAD.WIDE.U32 R8, R5, 0x2, R8 ;  /* 0x0000000205087825 */ /* 0x001fcc00078e0008 */
[----:B------:R-:W3:Y:S02]  /*2db0*/  LDG.E.U16.CONSTANT R8, desc[UR10][R8.64] ;  /* 0x0000000a08087981 */ /* 0x000ee4000c1e9500 */
[----:B---3--:R-:W-:-:S04]  /*2dc0*/  IMAD.U32 R4, R8, 0x10000, RZ ;  /* 0x0001000008047824 */ /* 0x008fc800078e00ff */
[----:B--2---:R-:W-:Y:S01]  /*2dd0*/  FADD R4, R4, R17 ;  /* 0x0000001104047221 */ /* 0x004fe20000000000 */
[----:B------:R-:W-:-:S04]  /*2de0*/  IMAD R17, R15, R2, R5 ;  /* 0x000000020f117224 */ /* 0x000fc800078e0205 */
[----:B------:R-:W-:Y:S01]  /*2df0*/  F2FP.BF16.F32.PACK_AB R4, RZ, R4 ;  /* 0x00000004ff04723e */ /* 0x000fe200000010ff */
[----:B-1----:R-:W-:-:S05]  /*2e00*/  IMAD.WIDE.U32 R6, R17, 0x2, R6 ;  /* 0x0000000211067825 */ /* 0x002fca00078e0006 */
[----:B------:R0:W-:Y:S02]  /*2e10*/  STG.E.U16 desc[UR10][R6.64], R4 ;  /* 0x0000000406007986 */ /* 0x0001e4000c10150a */
.L_x_87:
[----:B------:R-:W-:Y:S05]  /*2e20*/  BSYNC.RECONVERGENT B1 ;  /* 0x0000000000017941 */ /* 0x000fea0003800200 */
.L_x_86:
[----:B------:R-:W-:-:S09]  /*2e30*/  UISETP.NE.AND UP0, UPT, UR6, 0x1, UPT ;  /* 0x000000010600788c */ /* 0x000fd2000bf05270 */
[----:B------:R-:W-:Y:S05]  /*2e40*/  BRA.U !UP0, `(.L_x_83) ;  /* 0x0000000108807547 */ /* 0x000fea000b800000 */
[----:B------:R-:W-:Y:S01]  /*2e50*/  IADD3 R17, PT, PT, R5, 0x1, RZ ;  /* 0x0000000105117810 */ /* 0x000fe20007ffe0ff */
[----:B------:R-:W-:Y:S03]  /*2e60*/  BSSY.RECONVERGENT B1, `(.L_x_88) ;  /* 0x000000e000017945 */ /* 0x000fe60003800200 */
[----:B------:R-:W-:-:S13]  /*2e70*/  ISETP.GE.U32.AND P0, PT, R17, R2, PT ;  /* 0x000000021100720c */ /* 0x000fda0003f06070 */
[----:B------:R-:W-:Y:S05]  /*2e80*/  @P0 BRA `(.L_x_89) ;  /* 0x00000000002c0947 */ /* 0x000fea0003800000 */
[----:B------:R-:W1:Y:S01]  /*2e90*/  LDC.64 R8, c[0x0][0x390] ;  /* 0x0000e400ff087b82 */ /* 0x000e620000000a00 */
[----:B------:R-:W2:Y:S07]  /*2ea0*/  LDL R19, [R3+0x4] ;  /* 0x0000040003137983 */ /* 0x000eae0000100800 */
[----:B0-----:R-:W0:Y:S01]  /*2eb0*/  LDC.64 R6, c[0x0][0x398] ;  /* 0x0000e600ff067b82 */ /* 0x001e220000000a00 */
[----:B-1----:R-:W-:-:S06]  /*2ec0*/  IMAD.WIDE.U32 R8, R17, 0x2, R8 ;  /* 0x0000000211087825 */ /* 0x002fcc00078e0008 */
[----:B------:R-:W3:Y:S01]  /*2ed0*/  LDG.E.U16.CONSTANT R8, desc[UR10][R8.64] ;  /* 0x0000000a08087981 */ /* 0x000ee2000c1e9500 */
[----:B------:R-:W-:-:S04]  /*2ee0*/  IMAD R17, R15, R2, R17 ;  /* 0x000000020f117224 */ /* 0x000fc800078e0211 */
[----:B0-----:R-:W-:Y:S01]  /*2ef0*/  IMAD.WIDE.U32 R6, R17, 0x2, R6 ;  /* 0x0000000211067825 */ /* 0x001fe200078e0006 */
[----:B---3--:R-:W-:-:S05]  /*2f00*/  SHF.L.U32 R4, R8, 0x10, RZ ;  /* 0x0000001008047819 */ /* 0x008fca00000006ff */
[----:B--2---:R-:W-:-:S05]  /*2f10*/  FADD R4, R4, R19 ;  /* 0x0000001304047221 */ /* 0x004fca0000000000 */
[----:B------:R-:W-:-:S05]  /*2f20*/  F2FP.BF16.F32.PACK_AB R4, RZ, R4 ;  /* 0x00000004ff04723e */ /* 0x000fca00000010ff */
[----:B------:R1:W-:Y:S02]  /*2f30*/  STG.E.U16 desc[UR10][R6.64], R4 ;  /* 0x0000000406007986 */ /* 0x0003e4000c10150a */
.L_x_89:
[----:B------:R-:W-:Y:S05]  /*2f40*/  BSYNC.RECONVERGENT B1 ;  /* 0x0000000000017941 */ /* 0x000fea0003800200 */
.L_x_88:
[----:B------:R-:W-:-:S09]  /*2f50*/  UISETP.NE.AND UP0, UPT, UR6, 0x2, UPT ;  /* 0x000000020600788c */ /* 0x000fd2000bf05270 */
[----:B------:R-:W-:Y:S05]  /*2f60*/  BRA.U !UP0, `(.L_x_83) ;  /* 0x0000000108387547 */ /* 0x000fea000b800000 */
[----:B------:R-:W-:-:S05]  /*2f70*/  VIADD R9, R5, 0x2 ;  /* 0x0000000205097836 */ /* 0x000fca0000000000 */
[----:B------:R-:W-:-:S13]  /*2f80*/  ISETP.GE.U32.AND P0, PT, R9, R2, PT ;  /* 0x000000020900720c */ /* 0x000fda0003f06070 */
[----:B------:R-:W-:Y:S05]  /*2f90*/  @P0 BRA `(.L_x_83) ;  /* 0x00000000002c0947 */ /* 0x000fea0003800000 */
[----:B01----:R-:W0:Y:S01]  /*2fa0*/  LDC.64 R6, c[0x0][0x390] ;  /* 0x0000e400ff067b82 */ /* 0x003e220000000a00 */
[----:B------:R-:W2:Y:S07]  /*2fb0*/  LDL R3, [R3+0x8] ;  /* 0x0000080003037983 */ /* 0x000eae0000100800 */
[----:B------:R-:W1:Y:S01]  /*2fc0*/  LDC.64 R4, c[0x0][0x398] ;  /* 0x0000e600ff047b82 */ /* 0x000e620000000a00 */
[----:B0-----:R-:W-:-:S06]  /*2fd0*/  IMAD.WIDE.U32 R6, R9, 0x2, R6 ;  /* 0x0000000209067825 */ /* 0x001fcc00078e0006 */
[----:B------:R-:W3:Y:S01]  /*2fe0*/  LDG.E.U16.CONSTANT R6, desc[UR10][R6.64] ;  /* 0x0000000a06067981 */ /* 0x000ee2000c1e9500 */
[----:B------:R-:W-:-:S04]  /*2ff0*/  IMAD R15, R15, R2, R9 ;  /* 0x000000020f0f7224 */ /* 0x000fc800078e0209 */
[----:B-1----:R-:W-:Y:S01]  /*3000*/  IMAD.WIDE.U32 R4, R15, 0x2, R4 ;  /* 0x000000020f047825 */ /* 0x002fe200078e0004 */
[----:B---3--:R-:W-:-:S05]  /*3010*/  SHF.L.U32 R8, R6, 0x10, RZ ;  /* 0x0000001006087819 */ /* 0x008fca00000006ff */
[----:B--2---:R-:W-:-:S05]  /*3020*/  FADD R8, R8, R3 ;  /* 0x0000000308087221 */ /* 0x004fca0000000000 */
[----:B------:R-:W-:-:S05]  /*3030*/  F2FP.BF16.F32.PACK_AB R8, RZ, R8 ;  /* 0x00000008ff08723e */ /* 0x000fca00000010ff */
[----:B------:R2:W-:Y:S02]  /*3040*/  STG.E.U16 desc[UR10][R4.64], R8 ;  /* 0x0000000804007986 */ /* 0x0005e4000c10150a */
.L_x_83:
[----:B------:R-:W-:Y:S05]  /*3050*/  BSYNC.RECONVERGENT B0 ;  /* 0x0000000000007941 */ /* 0x000fea0003800200 */
.L_x_82:
[----:B------:R-:W3:Y:S01]  /*3060*/  LDCU UR4, c[0x0][0x3b8] ;  /* 0x00007700ff0477ac */ /* 0x000ee20008000800 */
[----:B------:R-:W-:-:S04]  /*3070*/  IADD3 R12, PT, PT, R12, 0x1, RZ ;  /* 0x000000010c0c7810 */ /* 0x000fc80007ffe0ff */
[----:B---3--:R-:W-:-:S13]  /*3080*/  ISETP.NE.AND P0, PT, R12, UR4, PT ;  /* 0x000000040c007c0c */ /* 0x008fda000bf05270 */
[----:B------:R-:W-:Y:S05]  /*3090*/  @P0 BRA `(.L_x_90) ;  /* 0xfffffff400f00947 */ /* 0x000fea000383ffff */
[----:B------:R-:W-:Y:S05]  /*30a0*/  EXIT ;  /* 0x000000000000794d */ /* 0x000fea0003800000 */
.L_x_91:
        /* <DEDUP_REMOVED lines=13> */
.L_x_755:


//--------------------- .text.matmul_bias_batched_f16 --------------------------
	.section	.text.matmul_bias_batched_f16,"ax",@progbits
	.align	128
        .global         matmul_bias_batched_f16
        .type           matmul_bias_batched_f16,@function
        .size           matmul_bias_batched_f16,(.L_x_756 - matmul_bias_batched_f16)
        .other          matmul_bias_batched_f16,@"STO_CUDA_ENTRY STV_DEFAULT"
matmul_bias_batched_f16:
.text.matmul_bias_batched_f16:
        /* <DEDUP_REMOVED lines=87> */
.L_x_127:
        /* <DEDUP_REMOVED lines=18> */
.L_x_95:
        /* <DEDUP_REMOVED lines=36> */
[----:B------:R-:W-:Y:S02]  /*08d0*/  IMAD R10, R11, R7, R12 ;  /* 0x000000070b0a7224 */ /* 0x000fe400078e020c */
[----:B------:R-:W-:Y:S02]  /*08e0*/  HFMA2 R9, -RZ, RZ, 0, 0 ;  /* 0x00000000ff097431 */ /* 0x000fe400000001ff */
[----:B------:R-:W-:Y:S01]  /*08f0*/  VIADD R8, R8, UR7 ;  /* 0x0000000708087c36 */ /* 0x000fe20008000000 */
[----:B0-----:R-:W-:-:S06]  /*0900*/  ULEA UR5, UR13, UR5, 0x18 ;  /* 0x000000050d057291 */ /* 0x001fcc000f8ec0ff */
[----:B------:R-:W-:Y:S01]  /*0910*/  LEA R10, R10, UR5, 0x2 ;  /* 0x000000050a0a7c11 */ /* 0x000fe2000f8e10ff */
[----:B--2---:R-:W-:Y:S01]  /*0920*/  @!P0 HADD2.F32 R9, -RZ, R4.H0_H0 ;  /* 0x20000004ff098230 */ /* 0x004fe20000004100 */
[----:B------:R-:W-:-:S04]  /*0930*/  ISETP.GE.U32.AND P0, PT, R8, UR8, PT ;  /* 0x0000000808007c0c */ /* 0x000fc8000bf06070 */
[----:B------:R3:W-:Y:S09]  /*0940*/  STS [R10], R9 ;  /* 0x000000090a007388 */ /* 0x0007f20000000800 */
[----:B------:R-:W-:Y:S05]  /*0950*/  @!P0 BRA `(.L_x_95) ;  /* 0xfffffffc004c8947 */ /* 0x000fea000383ffff */
.L_x_94:
[----:B0-----:R-:W-:Y:S05]  /*0960*/  BSYNC.RECONVERGENT B0 ;  /* 0x0000000000007941 */ /* 0x001fea0003800200 */
.L_x_93:
[----:B------:R-:W-:Y:S04]  /*0970*/  BSSY.RECONVERGENT B0, `(.L_x_96) ;  /* 0x0000031000007945 */ /* 0x000fe80003800200 */
[----:B------:R-:W-:Y:S05]  /*0980*/  @P1 BRA `(.L_x_97) ;  /* 0x0000000000bc1947 */ /* 0x000fea0003800000 */
[----:B------:R-:W0:Y:S01]  /*0990*/  S2R R6, SR_CTAID.X ;  /* 0x0000000000067919 */ /* 0x000e220000002500 */
[----:B------:R-:W1:Y:S01]  /*09a0*/  LDC R7, c[0x0][0x3b8] ;  /* 0x0000ee00ff077b82 */ /* 0x000e620000000800 */
[----:B------:R-:W2:Y:S01]  /*09b0*/  LDCU UR5, c[0x0][0x3b4] ;  /* 0x00007680ff0577ac */ /* 0x000ea20008000800 */
[----:B------:R-:W-:Y:S01]  /*09c0*/  IMAD.MOV.U32 R8, RZ, RZ, R21 ;  /* 0x000000ffff087224 */ /* 0x000fe200078e0015 */
[----:B--2---:R-:W-:-:S13]  /*09d0*/  ISETP.NE.U32.AND P1, PT, RZ, UR5, PT ;  /* 0x00000005ff007c0c */ /* 0x004fda000bf25070 */
.L_x_98:
[----:B--23--:R-:W2:Y:S01]  /*09e0*/  I2F.U32.RP R9, UR19 ;  /* 0x0000001300097d06 */ /* 0x00cea20008209000 */
[----:B------:R-:W-:-:S07]  /*09f0*/  IMAD.MOV.U32 R4, RZ, RZ, RZ ;  /* 0x000000ffff047224 */ /* 0x000fce00078e00ff */
[----:B--2---:R-:W2:Y:S02]  /*0a00*/  MUFU.RCP R9, R9 ;  /* 0x0000000900097308 */ /* 0x004ea40000001000 */
[----:B--2---:R-:W-:-:S06]  /*0a10*/  IADD3 R10, PT, PT, R9, 0xffffffe, RZ ;  /* 0x0ffffffe090a7810 */ /* 0x004fcc0007ffe0ff */
[----:B------:R-:W2:Y:S02]  /*0a20*/  F2I.FTZ.U32.TRUNC.NTZ R5, R10 ;  /* 0x0000000a00057305 */ /* 0x000ea4000021f000 */
[----:B--2---:R-:W-:-:S04]  /*0a30*/  IMAD.MOV R11, RZ, RZ, -R5 ;  /* 0x000000ffff0b7224 */ /* 0x004fc800078e0a05 */
[----:B------:R-:W-:-:S04]  /*0a40*/  IMAD R11, R11, UR19, RZ ;  /* 0x000000130b0b7c24 */ /* 0x000fc8000f8e02ff */
[----:B------:R-:W-:-:S06]  /*0a50*/  IMAD.HI.U32 R11, R5, R11, R4 ;  /* 0x0000000b050b7227 */ /* 0x000fcc00078e0004 */
[----:B------:R-:W-:-:S05]  /*0a60*/  IMAD.HI.U32 R4, R11, R8, RZ ;  /* 0x000000080b047227 */ /* 0x000fca00078e00ff */
[----:B------:R-:W-:-:S05]  /*0a70*/  IADD3 R5, PT, PT, -R4, RZ, RZ ;  /* 0x000000ff04057210 */ /* 0x000fca0007ffe1ff */
[----:B------:R-:W-:-:S05]  /*0a80*/  IMAD R5, R5, UR19, R8 ;  /* 0x0000001305057c24 */ /* 0x000fca000f8e0208 */
[----:B------:R-:W-:-:S13]  /*0a90*/  ISETP.GE.U32.AND P0, PT, R5, UR19, PT ;  /* 0x0000001305007c0c */ /* 0x000fda000bf06070 */
[----:B------:R-:W-:Y:S02]  /*0aa0*/  @P0 VIADD R5, R5, -UR19 ;  /* 0x8000001305050c36 */ /* 0x000fe40008000000 */
[----:B------:R-:W-:-:S03]  /*0ab0*/  @P0 VIADD R4, R4, 0x1 ;  /* 0x0000000104040836 */ /* 0x000fc60000000000 */
[----:B------:R-:W-:Y:S02]  /*0ac0*/  ISETP.GE.U32.AND P2, PT, R5, UR19, PT ;  /* 0x0000001305007c0c */ /* 0x000fe4000bf46070 */
[----:B------:R-:W-:-:S11]  /*0ad0*/  LOP3.LUT R5, RZ, UR19, RZ, 0x33, !PT ;  /* 0x00000013ff057c12 */ /* 0x000fd6000f8e33ff */
[----:B------:R-:W-:-:S04]  /*0ae0*/  @P2 IADD3 R4, PT, PT, R4, 0x1, RZ ;  /* 0x0000000104042810 */ /* 0x000fc80007ffe0ff */
        /* <DEDUP_REMOVED lines=17> */
[----:B------:R-:W-:Y:S01]  /*0c00*/  IMAD R11, R12, UR19, R11 ;  /* 0x000000130c0b7c24 */ /* 0x000fe2000f8e020b */
[----:B------:R-:W-:Y:S02]  /*0c10*/  MOV R9, RZ ;  /* 0x000000ff00097202 */ /* 0x000fe40000000f00 */
[----:B------:R-:W-:Y:S01]  /*0c20*/  IADD3 R8, PT, PT, R8, UR7, RZ ;  /* 0x0000000708087c10 */ /* 0x000fe2000fffe0ff */
[----:B------:R-:W-:Y:S02]  /*0c30*/  IMAD R10, R11, 0x4, R20 ;  /* 0x000000040b0a7824 */ /* 0x000fe400078e0214 */
[----:B--2---:R-:W-:Y:S01]  /*0c40*/  @!P0 HADD2.F32 R9, -RZ, R4.H0_H0 ;  /* 0x20000004ff098230 */ /* 0x004fe20000004100 */
[----:B------:R-:W-:-:S04]  /*0c50*/  ISETP.GE.U32.AND P0, PT, R8, UR23, PT ;  /* 0x0000001708007c0c */ /* 0x000fc8000bf06070 */
[----:B------:R2:W-:Y:S09]  /*0c60*/  STS [R10], R9 ;  /* 0x000000090a007388 */ /* 0x0005f20000000800 */
[----:B------:R-:W-:Y:S05]  /*0c70*/  @!P0 BRA `(.L_x_98) ;  /* 0xfffffffc00588947 */ /* 0x000fea000383ffff */
.L_x_97:
[----:B------:R-:W-:Y:S05]  /*0c80*/  BSYNC.RECONVERGENT B0 ;  /* 0x0000000000007941 */ /* 0x000fea0003800200 */
.L_x_96:
[----:B------:R-:W0:Y:S01]  /*0c90*/  LDCU UR5, c[0x0][0x3bc] ;  /* 0x00007780ff0577ac */ /* 0x000e220008000800 */
[----:B------:R-:W-:Y:S01]  /*0ca0*/  UIADD3 UR4, UPT, UPT, UR4, 0x1, URZ ;  /* 0x0000000104047890 */ /* 0x000fe2000fffe0ff */
[----:B------:R-:W-:Y:S05]  /*0cb0*/  BAR.SYNC.DEFER_BLOCKING 0x0 ;  /* 0x0000000000007b1d */ /* 0x000fea0000010000 */
[----:B------:R-:W-:Y:S01]  /*0cc0*/  ISETP.LE.U32.AND P1, PT, R3, UR4, PT ;  /* 0x0000000403007c0c */ /* 0x000fe2000bf23070 */
[----:B0-----:R-:W-:-:S09]  /*0cd0*/  UISETP.NE.AND UP0, UPT, UR5, URZ, UPT ;  /* 0x000000ff0500728c */ /* 0x001fd2000bf05270 */
[----:B------:R-:W-:Y:S05]  /*0ce0*/  BRA.U !UP0, `(.L_x_99) ;  /* 0x0000001508207547 */ /* 0x000fea000b800000 */
[----:B------:R-:W-:-:S05]  /*0cf0*/  UMOV UR5, URZ ;  /* 0x000000ff00057c82 */ /* 0x000fca0008000000 */
.L_x_118:
        /* <DEDUP_REMOVED lines=9> */
.L_x_101:
[----:B0-----:R-:W0:Y:S01]  /*0d90*/  S2R R4, SR_TID.Y ;  /* 0x0000000000047919 */ /* 0x001e220000002200 */
[----:B------:R-:W-:Y:S01]  /*0da0*/  IMAD R12, R13, 0x4, R0 ;  /* 0x000000040d0c7824 */ /* 0x000fe200078e0200 */
[----:B------:R-:W-:Y:S02]  /*0db0*/  ULOP3.LUT UR10, UR11, 0xfffffff8, URZ, 0xc0, !UPT ;  /* 0xfffffff80b0a7892 */ /* 0x000fe4000f8ec0ff */
[----:B0-----:R-:W-:-:S04]  /*0dc0*/  IMAD R4, R4, UR11, RZ ;  /* 0x0000000b04047c24 */ /* 0x001fc8000f8e02ff */
[----:B------:R-:W-:Y:S01]  /*0dd0*/  IMAD.IADD R4, R4, 0x1, R13 ;  /* 0x0000000104047824 */ /* 0x000fe200078e020d */
[----:B------:R-:W-:-:S03]  /*0de0*/  IADD3 R13, PT, PT, R13, 0x8, RZ ;  /* 0x000000080d0d7810 */ /* 0x000fc60007ffe0ff */
[----:B-1----:R-:W-:Y:S01]  /*0df0*/  IMAD R4, R4, R15, UR5 ;  /* 0x0000000504047e24 */ /* 0x002fe2000f8e020f */
[----:B------:R-:W-:-:S04]  /*0e00*/  ISETP.NE.AND P0, PT, R13, UR10, PT ;  /* 0x0000000a0d007c0c */ /* 0x000fc8000bf05270 */
[----:B------:R-:W-:-:S04]  /*0e10*/  LEA R4, R4, UR8, 0x2 ;  /* 0x0000000804047c11 */ /* 0x000fc8000f8e10ff */
[C---:B------:R-:W-:Y:S02]  /*0e20*/  LEA R5, R15.reuse, R4, 0x2 ;  /* 0x000000040f057211 */ /* 0x040fe400078e10ff */
[----:B------:R-:W-:Y:S03]  /*0e30*/  LDS R4, [R4] ;  /* 0x0000000004047984 */ /* 0x000fe60000000800 */
[C---:B------:R-:W-:Y:S02]  /*0e40*/  IMAD R6, R15.reuse, 0x4, R5 ;  /* 0x000000040f067824 */ /* 0x040fe400078e0205 */
[----:B------:R-:W-:Y:S03]  /*0e50*/  LDS R5, [R5] ;  /* 0x0000000005057984 */ /* 0x000fe60000000800 */
[----:B------:R-:W-:-:S02]  /*0e60*/  LEA R7, R15, R6, 0x2 ;  /* 0x000000060f077211 */ /* 0x000fc400078e10ff */
[----:B------:R-:W-:Y:S03]  /*0e70*/  LDS R6, [R6] ;  /* 0x0000000006067984 */ /* 0x000fe60000000800 */
[C---:B------:R-:W-:Y:S02]  /*0e80*/  IMAD R8, R15.reuse, 0x4, R7 ;  /* 0x000000040f087824 */ /* 0x040fe400078e0207 */
[----:B------:R-:W0:Y:S03]  /*0e90*/  LDS R7, [R7] ;  /* 0x0000000007077984 */ /* 0x000e260000000800 */
[C---:B--23--:R-:W-:Y:S02]  /*0ea0*/  LEA R9, R15.reuse, R8, 0x2 ;  /* 0x000000080f097211 */ /* 0x04cfe400078e10ff */
[----:B------:R-:W-:Y:S03]  /*0eb0*/  LDS R8, [R8] ;  /* 0x0000000008087984 */ /* 0x000fe60000000800 */
[----:B------:R-:W-:-:S02]  /*0ec0*/  IMAD R10, R15, 0x4, R9 ;  /* 0x000000040f0a7824 */ /* 0x000fc400078e0209 */
[----:B------:R-:W-:Y:S03]  /*0ed0*/  LDS R9, [R9] ;  /* 0x0000000009097984 */ /* 0x000fe60000000800 */
[----:B------:R-:W-:Y:S02]  /*0ee0*/  LEA R11, R15, R10, 0x2 ;  /* 0x0000000a0f0b7211 */ /* 0x000fe400078e10ff */
[----:B------:R-:W-:Y:S04]  /*0ef0*/  LDS R10, [R10] ;  /* 0x000000000a0a7984 */ /* 0x000fe80000000800 */
[----:B------:R-:W1:Y:S04]  /*0f00*/  LDS R11, [R11] ;  /* 0x000000000b0b7984 */ /* 0x000e680000000800 */
[----:B0-----:R0:W-:Y:S04]  /*0f10*/  STL.128 [R12], R4 ;  /* 0x000000040c007387 */ /* 0x0011e80000100c00 */
[----:B-1----:R0:W-:Y:S01]  /*0f20*/  STL.128 [R12+0x10], R8 ;  /* 0x000010080c007387 */ /* 0x0021e20000100c00 */
[----:B------:R-:W-:Y:S05]  /*0f30*/  @P0 BRA `(.L_x_101) ;  /* 0xfffffffc00940947 */ /* 0x000fea000383ffff */
[----:B0-----:R-:W-:-:S07]  /*0f40*/  IMAD.U32 R5, RZ, RZ, UR10 ;  /* 0x0000000aff057e24 */ /* 0x001fce000f8e00ff */
.L_x_100:
        /* <DEDUP_REMOVED lines=12> */
[C---:B------:R-:W-:Y:S01]  /*1010*/  LEA R8, R5.reuse, R0, 0x2 ;  /* 0x0000000005087211 */ /* 0x040fe200078e10ff */
[----:B------:R-:W-:-:S04]  /*1020*/  VIADD R5, R5, 0x4 ;  /* 0x0000000405057836 */ /* 0x000fc80000000000 */
[----:B------:R-:W1:Y:S01]  /*1030*/  LDC R11, c[0x0][0x3b8] ;  /* 0x0000ee00ff0b7b82 */ /* 0x000e620000000800 */
[----:B0-----:R-:W-:Y:S01]  /*1040*/  ULEA UR8, UR10, UR8, 0x18 ;  /* 0x000000080a087291 */ /* 0x001fe2000f8ec0ff */
[----:B-1----:R-:W-:-:S05]  /*1050*/  IMAD R4, R4, R11, UR5 ;  /* 0x0000000504047e24 */ /* 0x002fca000f8e020b */
[----:B------:R-:W-:-:S05]  /*1060*/  LEA R4, R4, UR8, 0x2 ;  /* 0x0000000804047c11 */ /* 0x000fca000f8e10ff */
[C---:B------:R-:W-:Y:S01]  /*1070*/  IMAD R7, R11.reuse, 0x4, R4 ;  /* 0x000000040b077824 */ /* 0x040fe200078e0204 */
[----:B------:R-:W-:Y:S04]  /*1080*/  LDS R6, [R4] ;  /* 0x0000000004067984 */ /* 0x000fe80000000800 */
[C---:B--23--:R-:W-:Y:S02]  /*1090*/  LEA R9, R11.reuse, R7, 0x2 ;  /* 0x000000070b097211 */ /* 0x04cfe400078e10ff */
[----:B------:R-:W0:Y:S03]  /*10a0*/  LDS R7, [R7] ;  /* 0x0000000007077984 */ /* 0x000e260000000800 */
[----:B------:R-:W-:Y:S01]  /*10b0*/  IMAD R11, R11, 0x4, R9 ;  /* 0x000000040b0b7824 */ /* 0x000fe200078e0209 */
[----:B------:R-:W-:Y:S05]  /*10c0*/  LDS R10, [R9] ;  /* 0x00000000090a7984 */ /* 0x000fea0000000800 */
[----:B------:R-:W1:Y:S04]  /*10d0*/  LDS R11, [R11] ;  /* 0x000000000b0b7984 */ /* 0x000e680000000800 */
[----:B0-----:R0:W-:Y:S04]  /*10e0*/  STL.64 [R8], R6 ;  /* 0x0000000608007387 */ /* 0x0011e80000100a00 */
[----:B-1----:R0:W-:Y:S02]  /*10f0*/  STL.64 [R8+0x8], R10 ;  /* 0x0000080a08007387 */ /* 0x0021e40000100a00 */
.L_x_103:
        /* <DEDUP_REMOVED lines=8> */
[C---:B0-----:R-:W-:Y:S01]  /*1180*/  LEA R8, R5.reuse, R0, 0x2 ;  /* 0x0000000005087211 */ /* 0x041fe200078e10ff */
[----:B------:R-:W-:-:S04]  /*1190*/  VIADD R5, R5, 0x2 ;  /* 0x0000000205057836 */ /* 0x000fc80000000000 */
        /* <DEDUP_REMOVED lines=8> */
.L_x_104:
[----:B------:R-:W-:Y:S05]  /*1220*/  BRA.U UP1, `(.L_x_102) ;  /* 0x0000000101287547 */ /* 0x000fea000b800000 */
[----:B------:R-:W4:Y:S01]  /*1230*/  S2UR UR9, SR_CgaCtaId ;  /* 0x00000000000979c3 */ /* 0x000f220000008800 */
[----:B------:R-:W-:Y:S01]  /*1240*/  IADD3 R4, PT, PT, R12, R5, RZ ;  /* 0x000000050c047210 */ /* 0x000fe20007ffe0ff */
[----:B------:R-:W-:Y:S01]  /*1250*/  UMOV UR8, 0x400 ;  /* 0x0000040000087882 */ /* 0x000fe20000000000 */
[----:B------:R-:W-:-:S05]  /*1260*/  IMAD R5, R5, 0x4, R0 ;  /* 0x0000000405057824 */ /* 0x000fca00078e0200 */
[----:B01----:R-:W0:Y:S01]  /*1270*/  LDC R7, c[0x0][0x3b8] ;  /* 0x0000ee00ff077b82 */ /* 0x003e220000000800 */
[----:B----4-:R-:W-:Y:S01]  /*1280*/  ULEA UR8, UR9, UR8, 0x18 ;  /* 0x0000000809087291 */ /* 0x010fe2000f8ec0ff */
[----:B0-----:R-:W-:-:S05]  /*1290*/  IMAD R4, R4, R7, UR5 ;  /* 0x0000000504047e24 */ /* 0x001fca000f8e0207 */
[----:B------:R-:W-:-:S06]  /*12a0*/  LEA R4, R4, UR8, 0x2 ;  /* 0x0000000804047c11 */ /* 0x000fcc000f8e10ff */
[----:B------:R-:W0:Y:S04]  /*12b0*/  LDS R4, [R4] ;  /* 0x0000000004047984 */ /* 0x000e280000000800 */
[----:B0-----:R4:W-:Y:S02]  /*12c0*/  STL [R5], R4 ;  /* 0x0000000405007387 */ /* 0x0019e40000100800 */
.L_x_102:
[----:B----4-:R-:W4:Y:S01]  /*12d0*/  S2R R5, SR_TID.X ;  /* 0x0000000000057919 */ /* 0x010f220000002100 */
[----:B------:R-:W5:Y:S01]  /*12e0*/  LDCU UR8, c[0x0][0x3c0] ;  /* 0x00007800ff0877ac */ /* 0x000f620008000800 */
[----:B------:R-:W4:Y:S01]  /*12f0*/  LDC R22, c[0x0][0x3c0] ;  /* 0x0000f000ff167b82 */ /* 0x000f220000000800 */
[----:B------:R-:W-:-:S07]  /*1300*/  MOV R12, RZ ;  /* 0x000000ff000c7202 */ /* 0x000fce0000000f00 */
[----:B------:R-:W2:Y:S01]  /*1310*/  LDC R23, c[0x0][0x3b4] ;  /* 0x0000ed00ff177b82 */ /* 0x000ea20000000800 */
[----:B-----5:R-:W-:Y:S01]  /*1320*/  UISETP.GE.U32.AND UP0, UPT, UR8, 0x4, UPT ;  /* 0x000000040800788c */ /* 0x020fe2000bf06070 */
[----:B----4-:R-:W-:-:S04]  /*1330*/  IMAD R4, R5, R22, RZ ;  /* 0x0000001605047224 */ /* 0x010fc800078e02ff */
[----:B--2---:R-:W-:-:S04]  /*1340*/  IMAD R23, R23, UR5, R4 ;  /* 0x0000000517177c24 */ /* 0x004fc8000f8e0204 */
[----:B------:R-:W-:Y:S05]  /*1350*/  BRA.U !UP0, `(.L_x_105) ;  /* 0x0000000508347547 */ /* 0x000fea000b800000 */
        /* <DEDUP_REMOVED lines=8> */
.L_x_108:
[----:B----4-:R-:W-:Y:S01]  /*13e0*/  IADD3 R5, PT, PT, R23, R24, RZ ;  /* 0x0000001817057210 */ /* 0x010fe20007ffe0ff */
        /* <DEDUP_REMOVED lines=32> */
[----:B----4-:R-:W-:-:S07]  /*15f0*/  MOV R12, UR12 ;  /* 0x0000000c000c7c02 */ /* 0x010fce0008000f00 */
.L_x_107:
        /* <DEDUP_REMOVED lines=21> */
.L_x_109:
[----:B------:R-:W-:-:S13]  /*1750*/  ISETP.EQ.AND P2, PT, R24, UR12, PT ;  /* 0x0000000c18007c0c */ /* 0x000fda000bf42270 */
[----:B------:R-:W-:Y:S05]  /*1760*/  @!P0 BRA P2, `(.L_x_105) ;  /* 0x0000000000308947 */ /* 0x000fea0001000000 */
.L_x_106:
[----:B--2-4-:R-:W-:Y:S02]  /*1770*/  IADD3 R5, PT, PT, R23, R24, RZ ;  /* 0x0000001817057210 */ /* 0x014fe40007ffe0ff */
[C---:B---3--:R-:W-:Y:S01]  /*1780*/  LEA R9, R24.reuse, R2, 0x2 ;  /* 0x0000000218097211 */ /* 0x048fe200078e10ff */
[----:B------:R-:W-:Y:S02]  /*1790*/  VIADD R24, R24, 0x4 ;  /* 0x0000000418187836 */ /* 0x000fe40000000000 */
[----:B01----:R-:W-:-:S03]  /*17a0*/  IMAD R8, R5, 0x4, R20 ;  /* 0x0000000405087824 */ /* 0x003fc600078e0214 */
        /* <DEDUP_REMOVED lines=8> */
.L_x_105:
[----:B------:R-:W-:-:S04]  /*1830*/  VIMNMX.U32 R22, PT, PT, R22, 0x1, !PT ;  /* 0x0000000116167848 */ /* 0x000fc80007fe0000 */
[----:B------:R-:W-:-:S04]  /*1840*/  LOP3.LUT R22, R22, 0x3, RZ, 0xc0, !PT ;  /* 0x0000000316167812 */ /* 0x000fc800078ec0ff */
[----:B------:R-:W-:-:S13]  /*1850*/  ISETP.NE.AND P2, PT, R22, RZ, PT ;  /* 0x000000ff1600720c */ /* 0x000fda0003f45270 */
[----:B------:R-:W-:Y:S05]  /*1860*/  @!P2 BRA `(.L_x_110) ;  /* 0x000000000030a947 */ /* 0x000fea0003800000 */
[----:B------:R-:W-:Y:S01]  /*1870*/  IMAD.IADD R23, R23, 0x1, R12 ;  /* 0x0000000117177824 */ /* 0x000fe200078e020c */
[----:B------:R-:W-:Y:S01]  /*1880*/  ISETP.NE.AND P0, PT, R22, 0x1, PT ;  /* 0x000000011600780c */ /* 0x000fe20003f05270 */
[----:B--2-4-:R-:W-:-:S03]  /*1890*/  IMAD R5, R12, 0x4, R2 ;  /* 0x000000040c057824 */ /* 0x014fc600078e0202 */
[----:B------:R-:W-:-:S05]  /*18a0*/  LEA R23, R23, R20, 0x2 ;  /* 0x0000001417177211 */ /* 0x000fca00078e10ff */
[----:B------:R-:W2:Y:S04]  /*18b0*/  LDS R4, [R23] ;  /* 0x0000000017047984 */ /* 0x000ea80000000800 */
[----:B--2---:R2:W-:Y:S01]  /*18c0*/  STL [R5], R4 ;  /* 0x0000000405007387 */ /* 0x0045e20000100800 */
[----:B------:R-:W-:Y:S05]  /*18d0*/  @!P0 BRA `(.L_x_110) ;  /* 0x0000000000148947 */ /* 0x000fea0003800000 */
[----:B------:R-:W-:Y:S01]  /*18e0*/  ISETP.NE.AND P0, PT, R22, 0x2, PT ;  /* 0x000000021600780c */ /* 0x000fe20003f05270 */
[----:B--2---:R-:W2:-:S12]  /*18f0*/  LDS R4, [R23+0x4] ;  /* 0x0000040017047984 */ /* 0x004e980000000800 */
[----:B01----:R-:W0:Y:S04]  /*1900*/  @P0 LDS R6, [R23+0x8] ;  /* 0x0000080017060984 */ /* 0x003e280000000800 */
[----:B--2---:R1:W-:Y:S04]  /*1910*/  STL [R5+0x4], R4 ;  /* 0x0000040405007387 */ /* 0x0043e80000100800 */
[----:B0-----:R1:W-:Y:S02]  /*1920*/  @P0 STL [R5+0x8], R6 ;  /* 0x0000080605000387 */ /* 0x0013e40000100800 */
.L_x_110:
[----:B------:R-:W-:-:S07]  /*1930*/  HFMA2 R25, -RZ, RZ, 0, 0 ;  /* 0x00000000ff197431 */ /* 0x000fce00000001ff */
.L_x_117:
[C---:B0----5:R-:W-:Y:S01]  /*1940*/  IMAD R23, R25.reuse, 0x4, R0 ;  /* 0x0000000419177824 */ /* 0x061fe200078e0200 */
[----:B---3--:R-:W3:Y:S05]  /*1950*/  LDCU UR8, c[0x0][0x3bc] ;  /* 0x00007780ff0877ac */ /* 0x008eea0008000800 */
[----:B------:R-:W5:Y:S01]  /*1960*/  LDL R23, [R23] ;  /* 0x0000000017177983 */ /* 0x000f620000100800 */
[C---:B------:R-:W-:Y:S01]  /*1970*/  IMAD R22, R25.reuse, 0x20, R1 ;  /* 0x0000002019167824 */ /* 0x040fe200078e0201 */
[----:B------:R-:W-:Y:S01]  /*1980*/  IADD3 R25, PT, PT, R25, 0x1, RZ ;  /* 0x0000000119197810 */ /* 0x000fe20007ffe0ff */
[----:B012---:R-:W-:-:S03]  /*1990*/  IMAD.MOV.U32 R8, RZ, RZ, RZ ;  /* 0x000000ffff087224 */ /* 0x007fc600078e00ff */
[----:B---3--:R-:W-:Y:S01]  /*19a0*/  ISETP.NE.AND P3, PT, R25, UR8, PT ;  /* 0x0000000819007c0c */ /* 0x008fe2000bf65270 */
[----:B------:R-:W-:-:S12]  /*19b0*/  BRA.U !UP0, `(.L_x_111) ;  /* 0x0000000508707547 */ /* 0x000fd8000b800000 */
[----:B------:R-:W-:Y:S01]  /*19c0*/  UISETP.GT.AND UP1, UPT, UR12, URZ, UPT ;  /* 0x000000ff0c00728c */ /* 0x000fe2000bf24270 */
[----:B------:R-:W-:-:S08]  /*19d0*/  MOV R24, RZ ;  /* 0x000000ff00187202 */ /* 0x000fd00000000f00 */
[----:B------:R-:W-:Y:S05]  /*19e0*/  BRA.U !UP1, `(.L_x_112) ;  /* 0x0000000509307547 */ /* 0x000fea000b800000 */
[----:B----4-:R-:W-:Y:S02]  /*19f0*/  IADD3 R4, PT, PT, -R24, UR12, RZ ;  /* 0x0000000c18047c10 */ /* 0x010fe4000fffe1ff */
[----:B------:R-:W-:Y:S02]  /*1a00*/  PLOP3.LUT P0, PT, PT, PT, PT, 0x80, 0x8 ;  /* 0x000000000008781c */ /* 0x000fe40003f0f070 */
[----:B------:R-:W-:-:S13]  /*1a10*/  ISETP.GT.AND P4, PT, R4, 0xc, PT ;  /* 0x0000000c0400780c */ /* 0x000fda0003f84270 */
[----:B------:R-:W-:Y:S05]  /*1a20*/  @!P4 BRA `(.L_x_113) ;  /* 0x0000000000b4c947 */ /* 0x000fea0003800000 */
[----:B------:R-:W-:Y:S01]  /*1a30*/  PLOP3.LUT P0, PT, PT, PT, PT, 0x8, 0x80 ;  /* 0x000000000080781c */ /* 0x000fe20003f0e170 */
[----:B------:R-:W-:-:S12]  /*1a40*/  UIADD3 UR8, UPT, UPT, UR12, -0xc, URZ ;  /* 0xfffffff40c087890 */ /* 0x000fd8000fffe0ff */
.L_x_114:
[C---:B-1----:R-:W-:Y:S01]  /*1a50*/  IMAD R16, R24.reuse, 0x4, R1 ;  /* 0x0000000418107824 */ /* 0x042fe200078e0201 */
        /* <DEDUP_REMOVED lines=23> */
[----:B0-----:R-:W-:-:S05]  /*1bd0*/  VIADD R28, R24, 0xc ;  /* 0x0000000c181c7836 */ /* 0x001fca0000000000 */
[C---:B------:R-:W-:Y:S01]  /*1be0*/  LEA R29, R28.reuse, R1, 0x2 ;  /* 0x000000011c1d7211 */ /* 0x040fe200078e10ff */
[----:B------:R-:W-:Y:S02]  /*1bf0*/  IMAD R28, R28, 0x4, R22 ;  /* 0x000000041c1c7824 */ /* 0x000fe400078e0216 */
[C---:B--2---:R-:W-:Y:S01]  /*1c00*/  FFMA R12, R23.reuse, R4, R8 ;  /* 0x00000004170c7223 */ /* 0x044fe20000000008 */
[C---:B------:R-:W-:Y:S01]  /*1c10*/  FFMA R13, R23.reuse, R5, R9 ;  /* 0x00000005170d7223 */ /* 0x040fe20000000009 */
[C---:B------:R-:W-:Y:S01]  /*1c20*/  FFMA R14, R23.reuse, R6, R10 ;  /* 0x00000006170e7223 */ /* 0x040fe2000000000a */
[----:B------:R-:W-:-:S05]  /*1c30*/  FFMA R15, R23, R7, R11 ;  /* 0x00000007170f7223 */ /* 0x000fca000000000b */
[----:B------:R1:W-:Y:S04]  /*1c40*/  STL.128 [R27], R12 ;  /* 0x0000000c1b007387 */ /* 0x0003e80000100c00 */
[----:B------:R-:W2:Y:S04]  /*1c50*/  LDL.128 R4, [R29+0x120] ;  /* 0x000120001d047983 */ /* 0x000ea80000100c00 */
[----:B------:R-:W2:Y:S01]  /*1c60*/  LDL.128 R8, [R28] ;  /* 0x000000001c087983 */ /* 0x000ea20000100c00 */
[----:B------:R-:W-:-:S04]  /*1c70*/  IADD3 R24, PT, PT, R24, 0x10, RZ ;  /* 0x0000001018187810 */ /* 0x000fc80007ffe0ff */
[----:B------:R-:W-:Y:S01]  /*1c80*/  ISETP.GE.AND P4, PT, R24, UR8, PT ;  /* 0x0000000818007c0c */ /* 0x000fe2000bf86270 */
[C---:B--2---:R-:W-:Y:S01]  /*1c90*/  FFMA R4, R23.reuse, R4, R8 ;  /* 0x0000000417047223 */ /* 0x044fe20000000008 */
[C---:B------:R-:W-:Y:S01]  /*1ca0*/  FFMA R5, R23.reuse, R5, R9 ;  /* 0x0000000517057223 */ /* 0x040fe20000000009 */
[C---:B------:R-:W-:Y:S01]  /*1cb0*/  FFMA R6, R23.reuse, R6, R10 ;  /* 0x0000000617067223 */ /* 0x040fe2000000000a */
[----:B------:R-:W-:-:S05]  /*1cc0*/  FFMA R7, R23, R7, R11 ;  /* 0x0000000717077223 */ /* 0x000fca000000000b */
[----:B------:R1:W-:Y:S04]  /*1cd0*/  STL.128 [R28], R4 ;  /* 0x000000041c007387 */ /* 0x0003e80000100c00 */
[----:B------:R-:W-:Y:S05]  /*1ce0*/  @!P4 BRA `(.L_x_114) ;  /* 0xfffffffc0058c947 */ /* 0x000fea000383ffff */
[----:B------:R-:W-:-:S07]  /*1cf0*/  IMAD.U32 R8, RZ, RZ, UR12 ;  /* 0x0000000cff087e24 */ /* 0x000fce000f8e00ff */
.L_x_113:
[----:B-1----:R-:W-:-:S04]  /*1d00*/  IADD3 R4, PT, PT, -R24, UR12, RZ ;  /* 0x0000000c18047c10 */ /* 0x002fc8000fffe1ff */
[----:B------:R-:W-:-:S13]  /*1d10*/  ISETP.GT.AND P4, PT, R4, 0x4, PT ;  /* 0x000000040400780c */ /* 0x000fda0003f84270 */
[----:B------:R-:W-:Y:S05]  /*1d20*/  @!P4 BRA `(.L_x_115) ;  /* 0x000000000058c947 */ /* 0x000fea0003800000 */
[C---:B------:R-:W-:Y:S01]  /*1d30*/  LEA R18, R24.reuse, R1, 0x2 ;  /* 0x0000000118127211 */ /* 0x040fe200078e10ff */
        /* <DEDUP_REMOVED lines=13> */
[----:B------:R-:W-:Y:S02]  /*1e10*/  PLOP3.LUT P0, PT, PT, PT, PT, 0x8, 0x80 ;  /* 0x000000000080781c */ /* 0x000fe40003f0e170 */
[----:B------:R-:W-:Y:S01]  /*1e20*/  IADD3 R24, PT, PT, R24, 0x8, RZ ;  /* 0x0000000818187810 */ /* 0x000fe20007ffe0ff */
[C---:B--2---:R-:W-:Y:S01]  /*1e30*/  FFMA R4, R23.reuse, R4, R8 ;  /* 0x0000000417047223 */ /* 0x044fe20000000008 */
[C---:B------:R-:W-:Y:S01]  /*1e40*/  FFMA R5, R23.reuse, R5, R9 ;  /* 0x0000000517057223 */ /* 0x040fe20000000009 */
[C---:B------:R-:W-:Y:S01]  /*1e50*/  FFMA R6, R23.reuse, R6, R10 ;  /* 0x0000000617067223 */ /* 0x040fe2000000000a */
[----:B------:R-:W-:Y:S01]  /*1e60*/  FFMA R7, R23, R7, R11 ;  /* 0x0000000717077223 */ /* 0x000fe2000000000b */
[----:B------:R-:W-:-:S04]  /*1e70*/  IMAD.U32 R8, RZ, RZ, UR12 ;  /* 0x0000000cff087e24 */ /* 0x000fc8000f8e00ff */
[----:B------:R0:W-:Y:S03]  /*1e80*/  STL.128 [R17], R4 ;  /* 0x0000000411007387 */ /* 0x0001e60000100c00 */
.L_x_115:
[----:B------:R-:W-:-:S13]  /*1e90*/  ISETP.NE.OR P0, PT, R24, UR12, P0 ;  /* 0x0000000c18007c0c */ /* 0x000fda0008705670 */
[----:B------:R-:W-:Y:S05]  /*1ea0*/  @!P0 BRA `(.L_x_111) ;  /* 0x0000000000348947 */ /* 0x000fea0003800000 */
.L_x_112:
[C---:B0-----:R-:W-:Y:S01]  /*1eb0*/  IMAD R12, R24.reuse, 0x4, R1 ;  /* 0x00000004180c7824 */ /* 0x041fe200078e0201 */
[----:B-1----:R-:W-:-:S04]  /*1ec0*/  LEA R13, R24, R22, 0x2 ;  /* 0x00000016180d7211 */ /* 0x002fc800078e10ff */
[----:B----4-:R-:W2:Y:S04]  /*1ed0*/  LDL.128 R4, [R12+0x120] ;  /* 0x000120000c047983 */ /* 0x010ea80000100c00 */
[----:B------:R-:W2:Y:S01]  /*1ee0*/  LDL.128 R8, [R13] ;  /* 0x000000000d087983 */ /* 0x000ea20000100c00 */
[----:B------:R-:W-:-:S05]  /*1ef0*/  VIADD R24, R24, 0x4 ;  /* 0x0000000418187836 */ /* 0x000fca0000000000 */
[----:B------:R-:W-:Y:S01]  /*1f00*/  ISETP.NE.AND P0, PT, R24, UR12, PT ;  /* 0x0000000c18007c0c */ /* 0x000fe2000bf05270 */
[C---:B--2--5:R-:W-:Y:S01]  /*1f10*/  FFMA R4, R23.reuse, R4, R8 ;  /* 0x0000000417047223 */ /* 0x064fe20000000008 */
[C---:B------:R-:W-:Y:S01]  /*1f20*/  FFMA R5, R23.reuse, R5, R9 ;  /* 0x0000000517057223 */ /* 0x040fe20000000009 */
[C---:B------:R-:W-:Y:S01]  /*1f30*/  FFMA R6, R23.reuse, R6, R10 ;  /* 0x0000000617067223 */ /* 0x040fe2000000000a */
[----:B------:R-:W-:-:S05]  /*1f40*/  FFMA R7, R23, R7, R11 ;  /* 0x0000000717077223 */ /* 0x000fca000000000b */
[----:B------:R1:W-:Y:S04]  /*1f50*/  STL.128 [R13], R4 ;  /* 0x000000040d007387 */ /* 0x0003e80000100c00 */
[----:B------:R-:W-:Y:S05]  /*1f60*/  @P0 BRA `(.L_x_112) ;  /* 0xfffffffc00d00947 */ /* 0x000fea000383ffff */
[----:B------:R-:W-:-:S07]  /*1f70*/  MOV R8, UR12 ;  /* 0x0000000c00087c02 */ /* 0x000fce0008000f00 */
.L_x_111:
[----:B------:R-:W-:Y:S05]  /*1f80*/  @!P2 BRA `(.L_x_116) ;  /* 0x000000000058a947 */ /* 0x000fea0003800000 */
[C---:B01--4-:R-:W-:Y:S01]  /*1f90*/  IMAD R7, R8.reuse, 0x4, R1 ;  /* 0x0000000408077824 */ /* 0x053fe200078e0201 */
[----:B------:R-:W-:Y:S01]  /*1fa0*/  LEA R8, R8, R22, 0x2 ;  /* 0x0000001608087211 */ /* 0x000fe200078e10ff */
        /* <DEDUP_REMOVED lines=20> */
.L_x_116:
        /* <DEDUP_REMOVED lines=8> */
.L_x_99:
[----:B------:R-:W-:-:S05]  /*2170*/  UMOV UR5, URZ ;  /* 0x000000ff00057c82 */ /* 0x000fca0008000000 */
.L_x_126:
[----:B01--4-:R-:W0:Y:S01]  /*2180*/  S2R R5, SR_TID.X ;  /* 0x0000000000057919 */ /* 0x013e220000002100 */
[----:B------:R-:W0:Y:S01]  /*2190*/  LDC R22, c[0x0][0x3c0] ;  /* 0x0000f000ff167b82 */ /* 0x000e220000000800 */
[----:B------:R-:W1:Y:S01]  /*21a0*/  LDCU UR9, c[0x0][0x3c0] ;  /* 0x00007800ff0977ac */ /* 0x000e620008000800 */
[----:B------:R-:W-:Y:S01]  /*21b0*/  IMAD.MOV.U32 R12, RZ, RZ, RZ ;  /* 0x000000ffff0c7224 */ /* 0x000fe200078e00ff */
[----:B------:R-:W4:Y:S05]  /*21c0*/  LDCU UR8, c[0x0][0x3b8] ;  /* 0x00007700ff0877ac */ /* 0x000f2a0008000800 */
[----:B------:R-:W5:Y:S01]  /*21d0*/  LDC R23, c[0x0][0x3b4] ;  /* 0x0000ed00ff177b82 */ /* 0x000f620000000800 */
[----:B-1----:R-:W-:-:S02]  /*21e0*/  UISETP.GE.U32.AND UP1, UPT, UR9, 0x4, UPT ;  /* 0x000000040900788c */ /* 0x002fc4000bf26070 */
[----:B----4-:R-:W-:-:S04]  /*21f0*/  UISETP.LT.U32.AND UP0, UPT, UR8, 0x1, UPT ;  /* 0x000000010800788c */ /* 0x010fc8000bf01070 */
[----:B------:R-:W-:Y:S01]  /*2200*/  USEL UR8, UR8, 0x1, !UP0 ;  /* 0x0000000108087887 */ /* 0x000fe2000c000000 */
[----:B0-----:R-:W-:-:S04]  /*2210*/  IMAD R4, R5, R22, RZ ;  /* 0x0000001605047224 */ /* 0x001fc800078e02ff */
[----:B-----5:R-:W-:Y:S01]  /*2220*/  IMAD R23, R23, UR5, R4 ;  /* 0x0000000517177c24 */ /* 0x020fe2000f8e0204 */
[----:B------:R-:W-:-:S04]  /*2230*/  UIADD3 UR5, UPT, UPT, UR5, 0x1, URZ ;  /* 0x0000000105057890 */ /* 0x000fc8000fffe0ff */
[----:B------:R-:W-:Y:S01]  /*2240*/  UISETP.NE.AND UP0, UPT, UR5, UR8, UPT ;  /* 0x000000080500728c */ /* 0x000fe2000bf05270 */
[----:B------:R-:W-:Y:S10]  /*2250*/  BRA.U !UP1, `(.L_x_120) ;  /* 0x0000000509347547 */ /* 0x000ff4000b800000 */
[----:B------:R-:W-:Y:S01]  /*2260*/  UISETP.GT.AND UP1, UPT, UR12, URZ, UPT ;  /* 0x000000ff0c00728c */ /* 0x000fe2000bf24270 */
[----:B------:R-:W-:-:S08]  /*2270*/  HFMA2 R24, -RZ, RZ, 0, 0 ;  /* 0x00000000ff187431 */ /* 0x000fd000000001ff */
[----:B------:R-:W-:Y:S05]  /*2280*/  BRA.U !UP1, `(.L_x_121) ;  /* 0x0000000109f87547 */ /* 0x000fea000b800000 */
[----:B------:R-:W-:Y:S02]  /*2290*/  IADD3 R4, PT, PT, -R24, UR12, RZ ;  /* 0x0000000c18047c10 */ /* 0x000fe4000fffe1ff */
[----:B------:R-:W-:Y:S02]  /*22a0*/  PLOP3.LUT P0, PT, PT, PT, PT, 0x80, 0x8 ;  /* 0x000000000008781c */ /* 0x000fe40003f0f070 */
[----:B------:R-:W-:-:S13]  /*22b0*/  ISETP.GT.AND P2, PT, R4, 0xc, PT ;  /* 0x0000000c0400780c */ /* 0x000fda0003f44270 */
[----:B------:R-:W-:Y:S05]  /*22c0*/  @!P2 BRA `(.L_x_122) ;  /* 0x00000000008ca947 */ /* 0x000fea0003800000 */
[----:B------:R-:W-:-:S13]  /*22d0*/  PLOP3.LUT P0, PT, PT, PT, PT, 0x8, 0x80 ;  /* 0x000000000080781c */ /* 0x000fda0003f0e170 */
.L_x_123:
[----:B0-----:R-:W-:Y:S01]  /*22e0*/  IMAD.IADD R5, R23, 0x1, R24 ;  /* 0x0000000117057824 */ /* 0x001fe200078e0218 */
        /* <DEDUP_REMOVED lines=13> */
[----:B------:R-:W-:Y:S04]  /*23c0*/  LDS R6, [R25+0x8] ;  /* 0x0000080019067984 */ /* 0x000fe80000000800 */
[----:B------:R-:W0:Y:S04]  /*23d0*/  LDS R7, [R25+0xc] ;  /* 0x00000c0019077984 */ /* 0x000e280000000800 */
[----:B------:R-:W-:Y:S04]  /*23e0*/  LDS R8, [R25+0x10] ;  /* 0x0000100019087984 */ /* 0x000fe80000000800 */
[----:B--23--:R-:W-:Y:S04]  /*23f0*/  LDS R9, [R25+0x14] ;  /* 0x0000140019097984 */ /* 0x00cfe80000000800 */
        /* <DEDUP_REMOVED lines=15> */
[----:B0-----:R-:W-:-:S07]  /*24f0*/  IMAD.U32 R12, RZ, RZ, UR12 ;  /* 0x0000000cff0c7e24 */ /* 0x001fce000f8e00ff */
.L_x_122:
        /* <DEDUP_REMOVED lines=13> */
[----:B------:R-:W-:Y:S04]  /*25d0*/  LDS R6, [R13+0x8] ;  /* 0x000008000d067984 */ /* 0x000fe80000000800 */
[----:B------:R-:W0:Y:S04]  /*25e0*/  LDS R7, [R13+0xc] ;  /* 0x00000c000d077984 */ /* 0x000e280000000800 */
[----:B------:R-:W-:Y:S04]  /*25f0*/  LDS R8, [R13+0x10] ;  /* 0x000010000d087984 */ /* 0x000fe80000000800 */
[----:B--23--:R-:W-:Y:S04]  /*2600*/  LDS R9, [R13+0x14] ;  /* 0x000014000d097984 */ /* 0x00cfe80000000800 */
[----:B------:R-:W-:Y:S04]  /*2610*/  LDS R10, [R13+0x18] ;  /* 0x000018000d0a7984 */ /* 0x000fe80000000800 */
[----:B------:R-:W1:Y:S04]  /*2620*/  LDS R11, [R13+0x1c] ;  /* 0x00001c000d0b7984 */ /* 0x000e680000000800 */
[----:B0-----:R0:W-:Y:S04]  /*2630*/  STL.128 [R14], R4 ;  /* 0x000000040e007387 */ /* 0x0011e80000100c00 */
[----:B-1----:R0:W-:Y:S02]  /*2640*/  STL.128 [R15], R8 ;  /* 0x000000080f007387 */ /* 0x0021e40000100c00 */
.L_x_124:
[----:B------:R-:W-:-:S13]  /*2650*/  ISETP.NE.OR P0, PT, R24, UR12, P0 ;  /* 0x0000000c18007c0c */ /* 0x000fda0008705670 */
[----:B------:R-:W-:Y:S05]  /*2660*/  @!P0 BRA `(.L_x_120) ;  /* 0x0000000000308947 */ /* 0x000fea0003800000 */
.L_x_121:
[----:B01----:R-:W-:Y:S02]  /*2670*/  IMAD.IADD R5, R23, 0x1, R24 ;  /* 0x0000000117057824 */ /* 0x003fe400078e0218 */
[C---:B--23--:R-:W-:Y:S01]  /*2680*/  IMAD R9, R24.reuse, 0x4, R2 ;  /* 0x0000000418097824 */ /* 0x04cfe200078e0202 */
[----:B------:R-:W-:Y:S02]  /*2690*/  IADD3 R24, PT, PT, R24, 0x4, RZ ;  /* 0x0000000418187810 */ /* 0x000fe40007ffe0ff */
[----:B------:R-:W-:Y:S02]  /*26a0*/  LEA R8, R5, R20, 0x2 ;  /* 0x0000001405087211 */ /* 0x000fe400078e10ff */
        /* <DEDUP_REMOVED lines=8> */
.L_x_120:
[----:B------:R-:W-:-:S04]  /*2730*/  VIMNMX.U32 R22, PT, PT, R22, 0x1, !PT ;  /* 0x0000000116167848 */ /* 0x000fc80007fe0000 */
[----:B------:R-:W-:-:S04]  /*2740*/  LOP3.LUT R22, R22, 0x3, RZ, 0xc0, !PT ;  /* 0x0000000316167812 */ /* 0x000fc800078ec0ff */
[----:B------:R-:W-:-:S13]  /*2750*/  ISETP.NE.AND P0, PT, R22, RZ, PT ;  /* 0x000000ff1600720c */ /* 0x000fda0003f05270 */
[----:B------:R-:W-:Y:S05]  /*2760*/  @!P0 BRA `(.L_x_125) ;  /* 0x0000000000308947 */ /* 0x000fea0003800000 */
[----:B------:R-:W-:Y:S02]  /*2770*/  IADD3 R23, PT, PT, R23, R12, RZ ;  /* 0x0000000c17177210 */ /* 0x000fe40007ffe0ff */
[----:B01----:R-:W-:Y:S02]  /*2780*/  LEA R5, R12, R2, 0x2 ;  /* 0x000000020c057211 */ /* 0x003fe400078e10ff */
[----:B------:R-:W-:Y:S01]  /*2790*/  ISETP.NE.AND P0, PT, R22, 0x1, PT ;  /* 0x000000011600780c */ /* 0x000fe20003f05270 */
[----:B------:R-:W-:-:S05]  /*27a0*/  IMAD R23, R23, 0x4, R20 ;  /* 0x0000000417177824 */ /* 0x000fca00078e0214 */
[----:B------:R-:W0:Y:S04]  /*27b0*/  LDS R4, [R23] ;  /* 0x0000000017047984 */ /* 0x000e280000000800 */
[----:B0-----:R4:W-:Y:S03]  /*27c0*/  STL [R5], R4 ;  /* 0x0000000405007387 */ /* 0x0019e60000100800 */
[----:B------:R-:W-:Y:S05]  /*27d0*/  @!P0 BRA `(.L_x_125) ;  /* 0x0000000000148947 */ /* 0x000fea0003800000 */
[----:B------:R-:W-:Y:S01]  /*27e0*/  ISETP.NE.AND P0, PT, R22, 0x2, PT ;  /* 0x000000021600780c */ /* 0x000fe20003f05270 */
[----:B----4-:R-:W0:-:S12]  /*27f0*/  LDS R4, [R23+0x4] ;  /* 0x0000040017047984 */ /* 0x010e180000000800 */
[----:B------:R-:W1:Y:S04]  /*2800*/  @P0 LDS R6, [R23+0x8] ;  /* 0x0000080017060984 */ /* 0x000e680000000800 */
[----:B0-----:R0:W-:Y:S04]  /*2810*/  STL [R5+0x4], R4 ;  /* 0x0000040405007387 */ /* 0x0011e80000100800 */
[----:B-1----:R0:W-:Y:S02]  /*2820*/  @P0 STL [R5+0x8], R6 ;  /* 0x0000080605000387 */ /* 0x0021e40000100800 */
.L_x_125:
[----:B------:R-:W-:Y:S05]  /*2830*/  BRA.U UP0, `(.L_x_126) ;  /* 0xfffffff900507547 */ /* 0x000fea000b83ffff */
.L_x_119:
[----:B------:R-:W-:Y:S06]  /*2840*/  BAR.SYNC.DEFER_BLOCKING 0x0 ;  /* 0x0000000000007b1d */ /* 0x000fec0000010000 */
[----:B------:R-:W-:Y:S05]  /*2850*/  @!P1 BRA `(.L_x_127) ;  /* 0xffffffdc00449947 */ /* 0x000fea000383ffff */
.L_x_92:
[----:B------:R-:W0:Y:S02]  /*2860*/  LDCU UR5, c[0x0][0x3bc] ;  /* 0x00007780ff0577ac */ /* 0x000e240008000800 */
[----:B0-----:R-:W-:-:S13]  /*2870*/  ISETP.NE.AND P0, PT, RZ, UR5, PT ;  /* 0x00000005ff007c0c */ /* 0x001fda000bf05270 */
[----:B------:R-:W-:Y:S05]  /*2880*/  @!P0 EXIT ;  /* 0x000000000000894d */ /* 0x000fea0003800000 */
[----:B------:R-:W0:Y:S01]  /*2890*/  S2R R0, SR_TID.X ;  /* 0x0000000000007919 */ /* 0x000e220000002100 */
[----:B------:R-:W2:Y:S01]  /*28a0*/  S2UR UR5, SR_CTAID.X ;  /* 0x00000000000579c3 */ /* 0x000ea20000002500 */
[----:B------:R-:W3:Y:S01]  /*28b0*/  LDCU UR4, c[0x0][0x3c0] ;  /* 0x00007800ff0477ac */ /* 0x000ee20008000800 */
[----:B-1--4-:R-:W2:Y:S01]  /*28c0*/  S2R R4, SR_TID.Y ;  /* 0x0000000000047919 */ /* 0x012ea20000002200 */
[----:B------:R-:W0:Y:S05]  /*28d0*/  LDCU UR7, c[0x0][0x3c0] ;  /* 0x00007800ff0777ac */ /* 0x000e2a0008000800 */
[----:B------:R-:W1:Y:S01]  /*28e0*/  LDC.64 R2, c[0x0][0x3b0] ;  /* 0x0000ec00ff027b82 */ /* 0x000e620000000a00 */
[----:B------:R-:W2:Y:S07]  /*28f0*/  LDCU UR10, c[0x0][0x3bc] ;  /* 0x00007780ff0a77ac */ /* 0x000eae0008000800 */
[----:B------:R-:W4:Y:S01]  /*2900*/  S2UR UR8, SR_CTAID.Y ;  /* 0x00000000000879c3 */ /* 0x000f220000002600 */
[----:B---3--:R-:W-:-:S04]  /*2910*/  UISETP.LT.U32.AND UP0, UPT, UR4, 0x1, UPT ;  /* 0x000000010400788c */ /* 0x008fc8000bf01070 */
[----:B------:R-:W-:-:S04]  /*2920*/  USEL UR4, UR4, 0x1, !UP0 ;  /* 0x0000000104047887 */ /* 0x000fc8000c000000 */
[----:B------:R-:W-:Y:S01]  /*2930*/  ULOP3.LUT UR9, UR4, 0xfffffffc, URZ, 0xc0, !UPT ;  /* 0xfffffffc04097892 */ /* 0x000fe2000f8ec0ff */
[----:B0-----:R-:W-:Y:S01]  /*2940*/  IMAD R0, R0, UR7, RZ ;  /* 0x0000000700007c24 */ /* 0x001fe2000f8e02ff */
[----:B------:R-:W-:Y:S01]  /*2950*/  ULOP3.LUT UR7, UR4, 0x3, URZ, 0xc0, !UPT ;  /* 0x0000000304077892 */ /* 0x000fe2000f8ec0ff */
[----:B--2---:R-:W-:Y:S02]  /*2960*/  IMAD R5, R4, UR10, RZ ;  /* 0x0000000a04057c24 */ /* 0x004fe4000f8e02ff */
[----:B------:R-:W-:Y:S02]  /*2970*/  HFMA2 R4, -RZ, RZ, 0, 0 ;  /* 0x00000000ff047431 */ /* 0x000fe400000001ff */
[----:B-1----:R-:W-:Y:S01]  /*2980*/  IMAD R0, R3, UR5, R0 ;  /* 0x0000000503007c24 */ /* 0x002fe2000f8e0200 */
[----:B------:R-:W-:Y:S01]  /*2990*/  UIADD3 UR5, UPT, UPT, -UR9, URZ, URZ ;  /* 0x000000ff09057290 */ /* 0x000fe2000fffe1ff */
[----:B------:R-:W-:Y:S02]  /*29a0*/  VIADD R3, R1, 0x8 ;  /* 0x0000000801037836 */ /* 0x000fe40000000000 */
[----:B----4-:R-:W-:-:S02]  /*29b0*/  IMAD R2, R2, UR8, R5 ;  /* 0x0000000802027c24 */ /* 0x010fc4000f8e0205 */
[----:B------:R-:W-:-:S07]  /*29c0*/  VIADD R5, R0, 0x3 ;  /* 0x0000000300057836 */ /* 0x000fce0000000000 */
.L_x_136:
[----:B0-----:R-:W0:Y:S01]  /*29d0*/  LDCU UR4, c[0x0][0x3a4] ;  /* 0x00007480ff0477ac */ /* 0x001e220008000800 */
[----:B-1----:R-:W-:Y:S01]  /*29e0*/  IADD3 R7, PT, PT, R2, R4, RZ ;  /* 0x0000000402077210 */ /* 0x002fe20007ffe0ff */
[----:B------:R-:W-:Y:S03]  /*29f0*/  BSSY.RECONVERGENT B0, `(.L_x_128) ;  /* 0x0000093000007945 */ /* 0x000fe60003800200 */
[----:B0-----:R-:W-:-:S13]  /*2a00*/  ISETP.GE.U32.AND P0, PT, R7, UR4, PT ;  /* 0x0000000407007c0c */ /* 0x001fda000bf06070 */
[----:B------:R-:W-:Y:S05]  /*2a10*/  @P0 BRA `(.L_x_129) ;  /* 0x0000000800400947 */ /* 0x000fea0003800000 */
        /* <DEDUP_REMOVED lines=10> */
.L_x_131:
[C---:B0-----:R-:W-:Y:S01]  /*2ac0*/  VIADD R11, R6.reuse, 0xfffffffd ;  /* 0xfffffffd060b7836 */ /* 0x041fe20000000000 */
[C---:B------:R-:W-:Y:S01]  /*2ad0*/  IADD3 R15, PT, PT, R6.reuse, -0x2, RZ ;  /* 0xfffffffe060f7810 */ /* 0x040fe20007ffe0ff */
[C---:B------:R-:W-:Y:S01]  /*2ae0*/  VIADD R19, R6.reuse, 0xffffffff ;  /* 0xffffffff06137836 */ /* 0x040fe20000000000 */
[----:B-1----:R-:W-:Y:S02]  /*2af0*/  ISETP.GE.U32.AND P0, PT, R6, UR8, PT ;  /* 0x0000000806007c0c */ /* 0x002fe4000bf06070 */
[----:B------:R-:W-:Y:S02]  /*2b00*/  ISETP.GE.U32.AND P3, PT, R11, UR8, PT ;  /* 0x000000080b007c0c */ /* 0x000fe4000bf66070 */
[----:B------:R-:W-:Y:S02]  /*2b10*/  ISETP.GE.U32.AND P2, PT, R15, UR8, PT ;  /* 0x000000080f007c0c */ /* 0x000fe4000bf46070 */
[----:B------:R-:W-:-:S07]  /*2b20*/  ISETP.GE.U32.AND P1, PT, R19, UR8, PT ;  /* 0x0000000813007c0c */ /* 0x000fce000bf26070 */
[----:B------:R-:W0:Y:S01]  /*2b30*/  @!P0 LDC.64 R24, c[0x0][0x390] ;  /* 0x0000e400ff188b82 */ /* 0x000e220000000a00 */
[----:B------:R-:W2:Y:S04]  /*2b40*/  @!P0 LDL R21, [R8+0x4] ;  /* 0x0000040008158983 */ /* 0x000ea80000100800 */
[----:B------:R-:W3:Y:S03]  /*2b50*/  @!P3 LDL R10, [R8+-0x8] ;  /* 0xfffff800080ab983 */ /* 0x000ee60000100800 */
[----:B------:R-:W1:Y:S01]  /*2b60*/  @!P3 LDC.64 R12, c[0x0][0x390] ;  /* 0x0000e400ff0cbb82 */ /* 0x000e620000000a00 */
[----:B------:R-:W4:Y:S07]  /*2b70*/  @!P1 LDL R20, [R8] ;  /* 0x0000000008149983 */ /* 0x000f2e0000100800 */
[----:B------:R-:W0:Y:S08]  /*2b80*/  @!P2 LDC.64 R26, c[0x0][0x390] ;  /* 0x0000e400ff1aab82 */ /* 0x000e300000000a00 */
[----:B------:R-:W0:Y:S01]  /*2b90*/  @!P1 LDC.64 R16, c[0x0][0x390] ;  /* 0x0000e400ff109b82 */ /* 0x000e220000000a00 */
[----:B-1----:R-:W-:-:S05]  /*2ba0*/  @!P3 IMAD.WIDE.U32 R12, R11, 0x2, R12 ;  /* 0x000000020b0cb825 */ /* 0x002fca00078e000c */
[----:B------:R1:W2:Y:S01]  /*2bb0*/  @!P3 LDG.E.U16.CONSTANT R11, desc[UR14][R12.64] ;  /* 0x0000000e0c0bb981 */ /* 0x0002a2000c1e9500 */
[----:B0-----:R-:W-:-:S04]  /*2bc0*/  @!P0 IMAD.WIDE.U32 R24, R6, 0x2, R24 ;  /* 0x0000000206188825 */ /* 0x001fc800078e0018 */
[----:B------:R-:W-:Y:S01]  /*2bd0*/  @!P2 IMAD.WIDE.U32 R26, R15, 0x2, R26 ;  /* 0x000000020f1aa825 */ /* 0x000fe200078e001a */
[----:B------:R-:W4:Y:S01]  /*2be0*/  @!P0 LDG.E.U16.CONSTANT R18, desc[UR14][R24.64] ;  /* 0x0000000e18128981 */ /* 0x000f22000c1e9500 */
[----:B------:R-:W0:Y:S03]  /*2bf0*/  @!P3 LDC.64 R14, c[0x0][0x398] ;  /* 0x0000e600ff0ebb82 */ /* 0x000e260000000a00 */
[----:B------:R1:W4:Y:S01]  /*2c00*/  @!P2 LDG.E.U16.CONSTANT R22, desc[UR14][R26.64] ;  /* 0x0000000e1a16a981 */ /* 0x000322000c1e9500 */
[----:B------:R-:W-:-:S03]  /*2c10*/  @!P1 IMAD.WIDE.U32 R16, R19, 0x2, R16 ;  /* 0x0000000213109825 */ /* 0x000fc600078e0010 */
[----:B------:R-:W4:Y:S01]  /*2c20*/  @!P2 LDL R19, [R8+-0x4] ;  /* 0xfffffc000813a983 */ /* 0x000f220000100800 */
[----:B-1----:R-:W1:Y:S03]  /*2c30*/  @!P2 LDC.64 R12, c[0x0][0x398] ;  /* 0x0000e600ff0cab82 */ /* 0x002e660000000a00 */
[----:B-----5:R0:W4:Y:S01]  /*2c40*/  @!P1 LDG.E.U16.CONSTANT R23, desc[UR14][R16.64] ;  /* 0x0000000e10179981 */ /* 0x020122000c1e9500 */
[----:B------:R-:W-:-:S04]  /*2c50*/  @!P3 IADD3 R28, P4, PT, R9, UR6, RZ ;  /* 0x00000006091cbc10 */ /* 0x000fc8000ff9e0ff */
[----:B------:R-:W-:Y:S02]  /*2c60*/  @!P3 IADD3.X R26, PT, PT, RZ, RZ, RZ, P4, !PT ;  /* 0x000000ffff1ab210 */ /* 0x000fe400027fe4ff */
[----:B0-----:R-:W-:Y:S01]  /*2c70*/  @!P3 LEA R16, P4, R28, R14, 0x1 ;  /* 0x0000000e1c10b211 */ /* 0x001fe200078808ff */
[----:B------:R-:W-:-:S03]  /*2c80*/  @!P2 VIADD R24, R9, 0x1 ;  /* 0x000000010918a836 */ /* 0x000fc60000000000 */
[----:B------:R-:W-:Y:S01]  /*2c90*/  @!P3 LEA.HI.X R17, R28, R15, R26, 0x1, P4 ;  /* 0x0000000f1c11b211 */ /* 0x000fe200020f0c1a */
[----:B------:R-:W-:-:S04]  /*2ca0*/  UIADD3 UR4, UPT, UPT, UR4, 0x4, URZ ;  /* 0x0000000404047890 */ /* 0x000fc8000fffe0ff */
[----:B------:R-:W-:Y:S01]  /*2cb0*/  UISETP.NE.AND UP0, UPT, UR4, URZ, UPT ;  /* 0x000000ff0400728c */ /* 0x000fe2000bf05270 */
[----:B------:R-:W-:Y:S01]  /*2cc0*/  IADD3 R6, PT, PT, R6, 0x4, RZ ;  /* 0x0000000406067810 */ /* 0x000fe20007ffe0ff */
[----:B------:R-:W-:Y:S02]  /*2cd0*/  VIADD R8, R8, 0x10 ;  /* 0x0000001008087836 */ /* 0x000fe40000000000 */
[----:B--2---:R-:W-:-:S05]  /*2ce0*/  @!P3 HADD2.F32 R11, -RZ, R11.H0_H0 ;  /* 0x2000000bff0bb230 */ /* 0x004fca0000004100 */
[----:B---3--:R-:W-:-:S05]  /*2cf0*/  @!P3 FADD R10, R11, R10 ;  /* 0x0000000a0b0ab221 */ /* 0x008fca0000000000 */
[----:B------:R-:W-:Y:S02]  /*2d00*/  @!P3 F2FP.F16.F32.PACK_AB R14, RZ, R10 ;  /* 0x0000000aff0eb23e */ /* 0x000fe400000000ff */
[----:B------:R-:W0:Y:S02]  /*2d10*/  @!P1 LDC.64 R10, c[0x0][0x398] ;  /* 0x0000e600ff0a9b82 */ /* 0x000e240000000a00 */
[----:B------:R-:W-:-:S06]  /*2d20*/  PRMT R27, R14, 0x7610, R27 ;  /* 0x000076100e1b7816 */ /* 0x000fcc000000001b */
[----:B------:R-:W2:Y:S01]  /*2d30*/  @!P0 LDC.64 R14, c[0x0][0x398] ;  /* 0x0000e600ff0e8b82 */ /* 0x000ea20000000a00 */
[----:B------:R3:W-:Y:S01]  /*2d40*/  @!P3 STG.E.U16 desc[UR14][R16.64], R27 ;  /* 0x0000001b1000b986 */ /* 0x0007e2000c10150e */
[----:B------:R-:W-:Y:S01]  /*2d50*/  @!P2 IADD3 R25, P3, PT, R24, UR6, RZ ;  /* 0x000000061819ac10 */ /* 0x000fe2000ff7e0ff */
[----:B------:R-:W-:-:S03]  /*2d60*/  @!P1 VIADD R24, R9, 0x2 ;  /* 0x0000000209189836 */ /* 0x000fc60000000000 */
[----:B------:R-:W-:Y:S02]  /*2d70*/  @!P2 IADD3.X R26, PT, PT, RZ, RZ, RZ, P3, !PT ;  /* 0x000000ffff1aa210 */ /* 0x000fe40001ffe4ff */
[C---:B-1----:R-:W-:Y:S02]  /*2d80*/  @!P2 LEA R12, P3, R25.reuse, R12, 0x1 ;  /* 0x0000000c190ca211 */ /* 0x042fe400078608ff */
[----:B------:R-:W-:Y:S01]  /*2d90*/  @!P1 IADD3 R24, P4, PT, R24, UR6, RZ ;  /* 0x0000000618189c10 */ /* 0x000fe2000ff9e0ff */
[----:B----4-:R-:W-:Y:S01]  /*2da0*/  @!P2 HADD2.F32 R22, -RZ, R22.H0_H0 ;  /* 0x20000016ff16a230 */ /* 0x010fe20000004100 */
[----:B------:R-:W-:Y:S01]  /*2db0*/  @!P2 LEA.HI.X R13, R25, R13, R26, 0x1, P3 ;  /* 0x0000000d190da211 */ /* 0x000fe200018f0c1a */
[----:B------:R-:W-:Y:S01]  /*2dc0*/  @!P1 HADD2.F32 R23, -RZ, R23.H0_H0 ;  /* 0x20000017ff179230 */ /* 0x000fe20000004100 */
[----:B------:R-:W-:Y:S01]  /*2dd0*/  @!P0 IADD3 R25, PT, PT, R9, 0x3, RZ ;  /* 0x0000000309198810 */ /* 0x000fe20007ffe0ff */
[----:B------:R-:W-:Y:S01]  /*2de0*/  @!P0 HADD2.F32 R18, -RZ, R18.H0_H0 ;  /* 0x20000012ff128230 */ /* 0x000fe20000004100 */
[----:B0-----:R-:W-:Y:S01]  /*2df0*/  @!P1 LEA R10, P3, R24, R10, 0x1 ;  /* 0x0000000a180a9211 */ /* 0x001fe200078608ff */
[----:B---3--:R-:W-:Y:S01]  /*2e00*/  @!P1 IMAD.X R16, RZ, RZ, RZ, P4 ;  /* 0x000000ffff109224 */ /* 0x008fe200020e06ff */
[----:B------:R-:W-:Y:S01]  /*2e10*/  @!P0 IADD3 R25, P4, PT, R25, UR6, RZ ;  /* 0x0000000619198c10 */ /* 0x000fe2000ff9e0ff */
[----:B------:R-:W-:Y:S01]  /*2e20*/  @!P2 FADD R19, R22, R19 ;  /* 0x000000131613a221 */ /* 0x000fe20000000000 */
[----:B------:R-:W-:Y:S01]  /*2e30*/  @!P1 FADD R20, R23, R20 ;  /* 0x0000001417149221 */ /* 0x000fe20000000000 */
[----:B------:R-:W-:Y:S01]  /*2e40*/  @!P0 FADD R18, R18, R21 ;  /* 0x0000001512128221 */ /* 0x000fe20000000000 */
[----:B------:R-:W-:-:S02]  /*2e50*/  @!P1 LEA.HI.X R11, R24, R11, R16, 0x1, P3 ;  /* 0x0000000b180b9211 */ /* 0x000fc400018f0c10 */
[----:B------:R-:W-:Y:S02]  /*2e60*/  @!P0 IADD3.X R16, PT, PT, RZ, RZ, RZ, P4, !PT ;  /* 0x000000ffff108210 */ /* 0x000fe400027fe4ff */
[C---:B--2---:R-:W-:Y:S02]  /*2e70*/  @!P0 LEA R14, P3, R25.reuse, R14, 0x1 ;  /* 0x0000000e190e8211 */ /* 0x044fe400078608ff */
[----:B------:R-:W-:Y:S02]  /*2e80*/  @!P2 F2FP.F16.F32.PACK_AB R19, RZ, R19 ;  /* 0x00000013ff13a23e */ /* 0x000fe400000000ff */
[----:B------:R-:W-:Y:S02]  /*2e90*/  @!P1 F2FP.F16.F32.PACK_AB R20, RZ, R20 ;  /* 0x00000014ff14923e */ /* 0x000fe400000000ff */
[----:B------:R-:W-:Y:S02]  /*2ea0*/  @!P0 F2FP.F16.F32.PACK_AB R18, RZ, R18 ;  /* 0x00000012ff12823e */ /* 0x000fe400000000ff */
[----:B------:R-:W-:Y:S01]  /*2eb0*/  @!P0 LEA.HI.X R15, R25, R15, R16, 0x1, P3 ;  /* 0x0000000f190f8211 */ /* 0x000fe200018f0c10 */
[----:B------:R0:W-:Y:S04]  /*2ec0*/  @!P2 STG.E.U16 desc[UR14][R12.64], R19 ;  /* 0x000000130c00a986 */ /* 0x0001e8000c10150e */
[----:B------:R0:W-:Y:S04]  /*2ed0*/  @!P1 STG.E.U16 desc[UR14][R10.64], R20 ;  /* 0x000000140a009986 */ /* 0x0001e8000c10150e */
[----:B------:R0:W-:Y:S01]  /*2ee0*/  @!P0 STG.E.U16 desc[UR14][R14.64], R18 ;  /* 0x000000120e008986 */ /* 0x0001e2000c10150e */
[----:B------:R-:W-:Y:S01]  /*2ef0*/  VIADD R9, R9, 0x4 ;  /* 0x0000000409097836 */ /* 0x000fe20000000000 */
[----:B------:R-:W-:Y:S06]  /*2f00*/  BRA.U UP0, `(.L_x_131) ;  /* 0xfffffff900ec7547 */ /* 0x000fec000b83ffff */
[----:B0-----:R-:W-:-:S07]  /*2f10*/  MOV R11, UR9 ;  /* 0x00000009000b7c02 */ /* 0x001fce0008000f00 */
.L_x_130:
[----:B------:R-:W-:-:S09]  /*2f20*/  UISETP.NE.AND UP0, UPT, UR7, URZ, UPT ;  /* 0x000000ff0700728c */ /* 0x000fd2000bf05270 */
[----:B------:R-:W-:Y:S05]  /*2f30*/  BRA.U !UP0, `(.L_x_129) ;  /* 0x0000000108f87547 */ /* 0x000fea000b800000 */
[----:B------:R-:W0:Y:S01]  /*2f40*/  LDC R6, c[0x0][0x3a8] ;  /* 0x0000ea00ff067b82 */ /* 0x000e220000000800 */
[----:B------:R-:W-:Y:S01]  /*2f50*/  IMAD.IADD R9, R0, 0x1, R11 ;  /* 0x0000000100097824 */ /* 0x000fe200078e020b */
[----:B------:R-:W-:Y:S01]  /*2f60*/  BSSY.RECONVERGENT B1, `(.L_x_132) ;  /* 0x0000013000017945 */ /* 0x000fe20003800200 */
[----:B------:R-:W-:-:S05]  /*2f70*/  IMAD R8, R4, 0x20, R1 ;  /* 0x0000002004087824 */ /* 0x000fca00078e0201 */
[----:B------:R-:W-:Y:S02]  /*2f80*/  LEA R8, R11, R8, 0x2 ;  /* 0x000000080b087211 */ /* 0x000fe400078e10ff */
        /* <DEDUP_REMOVED lines=9> */
[----:B------:R-:W-:Y:S02]  /*3020*/  IMAD.X R15, RZ, RZ, RZ, P0 ;  /* 0x000000ffff0f7224 */ /* 0x000fe400000e06ff */
[----:B---3--:R-:W-:-:S05]  /*3030*/  HADD2.F32 R10, -RZ, R12.H0_H0 ;  /* 0x2000000cff0a7230 */ /* 0x008fca0000004100 */
[----:B--2---:R-:W-:Y:S01]  /*3040*/  FADD R11, R10, R11 ;  /* 0x0000000b0a0b7221 */ /* 0x004fe20000000000 */
[----:B-1----:R-:W-:-:S04]  /*3050*/  LEA R10, P0, R14, UR10, 0x1 ;  /* 0x0000000a0e0a7c11 */ /* 0x002fc8000f8008ff */
[----:B------:R-:W-:Y:S02]  /*3060*/  F2FP.F16.F32.PACK_AB R13, RZ, R11 ;  /* 0x0000000bff0d723e */ /* 0x000fe400000000ff */
[----:B------:R-:W-:-:S05]  /*3070*/  LEA.HI.X R11, R14, UR11, R15, 0x1, P0 ;  /* 0x0000000b0e0b7c11 */ /* 0x000fca00080f0c0f */
[----:B------:R0:W-:Y:S02]  /*3080*/  STG.E.U16 desc[UR14][R10.64], R13 ;  /* 0x0000000d0a007986 */ /* 0x0001e4000c10150e */
.L_x_133:
[----:B------:R-:W-:Y:S05]  /*3090*/  BSYNC.RECONVERGENT B1 ;  /* 0x0000000000017941 */ /* 0x000fea0003800200 */
.L_x_132:
        /* <DEDUP_REMOVED lines=13> */
[----:B---3--:R-:W-:-:S05]  /*3170*/  HADD2.F32 R10, -RZ, R12.H0_H0 ;  /* 0x2000000cff0a7230 */ /* 0x008fca0000004100 */
[----:B--2---:R-:W-:Y:S01]  /*3180*/  FADD R11, R10, R15 ;  /* 0x0000000f0a0b7221 */ /* 0x004fe20000000000 */
[----:B------:R-:W-:Y:S01]  /*3190*/  IMAD.X R15, RZ, RZ, RZ, P0 ;  /* 0x000000ffff0f7224 */ /* 0x000fe200000e06ff */
[----:B-1----:R-:W-:-:S03]  /*31a0*/  LEA R10, P0, R14, UR10, 0x1 ;  /* 0x0000000a0e0a7c11 */ /* 0x002fc6000f8008ff */
[----:B------:R-:W-:Y:S02]  /*31b0*/  F2FP.F16.F32.PACK_AB R13, RZ, R11 ;  /* 0x0000000bff0d723e */ /* 0x000fe400000000ff */
[----:B------:R-:W-:-:S05]  /*31c0*/  LEA.HI.X R11, R14, UR11, R15, 0x1, P0 ;  /* 0x0000000b0e0b7c11 */ /* 0x000fca00080f0c0f */
[----:B------:R0:W-:Y:S03]  /*31d0*/  STG.E.U16 desc[UR14][R10.64], R13 ;  /* 0x0000000d0a007986 */ /* 0x0001e6000c10150e */
.L_x_135:
[----:B------:R-:W-:Y:S05]  /*31e0*/  BSYNC.RECONVERGENT B1 ;  /* 0x0000000000017941 */ /* 0x000fea0003800200 */
.L_x_134:
[----:B------:R-:W-:-:S09]  /*31f0*/  UISETP.NE.AND UP0, UPT, UR7, 0x2, UPT ;  /* 0x000000020700788c */ /* 0x000fd2000bf05270 */
[----:B------:R-:W-:Y:S05]  /*3200*/  BRA.U !UP0, `(.L_x_129) ;  /* 0x0000000108447547 */ /* 0x000fea000b800000 */
[----:B------:R-:W-:-:S04]  /*3210*/  IADD3 R9, PT, PT, R9, 0x2, RZ ;  /* 0x0000000209097810 */ /* 0x000fc80007ffe0ff */
        /* <DEDUP_REMOVED lines=16> */
.L_x_129:
[----:B------:R-:W-:Y:S05]  /*3320*/  BSYNC.RECONVERGENT B0 ;  /* 0x0000000000007941 */ /* 0x000fea0003800200 */
.L_x_128:
[----:B------:R-:W2:Y:S01]  /*3330*/  LDCU UR4, c[0x0][0x3bc] ;  /* 0x00007780ff0477ac */ /* 0x000ea20008000800 */
[----:B------:R-:W-:-:S04]  /*3340*/  IADD3 R4, PT, PT, R4, 0x1, RZ ;  /* 0x0000000104047810 */ /* 0x000fc80007ffe0ff */
[----:B--2---:R-:W-:-:S13]  /*3350*/  ISETP.NE.AND P0, PT, R4, UR4, PT ;  /* 0x0000000404007c0c */ /* 0x004fda000bf05270 */
[----:B------:R-:W-:Y:S05]  /*3360*/  @P0 BRA `(.L_x_136) ;  /* 0xfffffff400980947 */ /* 0x000fea000383ffff */
[----:B------:R-:W-:Y:S05]  /*3370*/  EXIT ;  /* 0x000000000000794d */ /* 0x000fea0003800000 */
.L_x_137:
        /* <DEDUP_REMOVED lines=16> */
.L_x_756:


//--------------------- .text.matmul_bias_f16     --------------------------
	.section	.text.matmul_bias_f16,"ax",@progbits
	.align	128
        .global         matmul_bias_f16
        .type           matmul_bias_f16,@function
        .size           matmul_bias_f16,(.L_x_757 - matmul_bias_f16)
        .other          matmul_bias_f16,@"STO_CUDA_ENTRY STV_DEFAULT"
matmul_bias_f16:
.text.matmul_bias_f16:
        /* <DEDUP_REMOVED lines=79> */
.L_x_173:
[----:B0-2---:R-:W0:Y:S01]  /*04f0*/  LDC.64 R10, c[0x0][0x3b0] ;  /* 0x0000ec00ff0a7b82 */ /* 0x005e220000000a00 */
[----:B-1----:R-:W1:Y:S01]  /*0500*/  LDCU UR5, c[0x0][0x3ac] ;  /* 0x00007580ff0577ac */ /* 0x002e620008000800 */
[----:B------:R-:W-:Y:S01]  /*0510*/  BSSY.RECONVERGENT B0, `(.L_x_139) ;  /* 0x0000036000007945 */ /* 0x000fe20003800200 */
[----:B------:R-:W2:Y:S01]  /*0520*/  LDCU UR14, c[0x0][0x3b0] ;  /* 0x00007600ff0e77ac */ /* 0x000ea20008000800 */
        /* <DEDUP_REMOVED lines=20> */
.L_x_141:
[----:B------:R-:W-:Y:S01]  /*0670*/  IMAD.HI.U32 R8, R10, R13, RZ ;  /* 0x0000000d0a087227 */ /* 0x000fe200078e00ff */
[----:B------:R-:W-:-:S04]  /*0680*/  LOP3.LUT R9, RZ, UR13, RZ, 0x33, !PT ;  /* 0x0000000dff097c12 */ /* 0x000fc8000f8e33ff */
[----:B0-----:R-:W-:-:S05]  /*0690*/  IADD3 R7, PT, PT, -R8, RZ, RZ ;  /* 0x000000ff08077210 */ /* 0x001fca0007ffe1ff */
        /* <DEDUP_REMOVED lines=20> */
[----:B------:R-:W-:Y:S01]  /*07e0*/  IMAD R7, R12, R4, R15 ;  /* 0x000000040c077224 */ /* 0x000fe200078e020f */
[----:B------:R-:W-:Y:S01]  /*07f0*/  IADD3 R13, PT, PT, R13, UR6, RZ ;  /* 0x000000060d0d7c10 */ /* 0x000fe2000fffe0ff */
[----:B------:R-:W-:Y:S01]  /*0800*/  IMAD.MOV.U32 R6, RZ, RZ, RZ ;  /* 0x000000ffff067224 */ /* 0x000fe200078e00ff */
[----:B0-----:R-:W-:-:S06]  /*0810*/  ULEA UR5, UR7, UR5, 0x18 ;  /* 0x0000000507057291 */ /* 0x001fcc000f8ec0ff */
[----:B------:R-:W-:Y:S01]  /*0820*/  LEA R7, R7, UR5, 0x2 ;  /* 0x0000000507077c11 */ /* 0x000fe2000f8e10ff */
[----:B--2---:R-:W-:Y:S01]  /*0830*/  @!P0 HADD2.F32 R6, -RZ, R8.H0_H0 ;  /* 0x20000008ff068230 */ /* 0x004fe20000004100 */
[----:B------:R-:W-:-:S04]  /*0840*/  ISETP.GE.U32.AND P0, PT, R13, R11, PT ;  /* 0x0000000b0d00720c */ /* 0x000fc80003f06070 */
[----:B------:R0:W-:Y:S09]  /*0850*/  STS [R7], R6 ;  /* 0x0000000607007388 */ /* 0x0001f20000000800 */
[----:B------:R-:W-:Y:S05]  /*0860*/  @!P0 BRA `(.L_x_141) ;  /* 0xfffffffc00808947 */ /* 0x000fea000383ffff */
.L_x_140:
[----:B------:R-:W-:Y:S05]  /*0870*/  BSYNC.RECONVERGENT B0 ;  /* 0x0000000000007941 */ /* 0x000fea0003800200 */
.L_x_139:
[----:B------:R-:W1:Y:S01]  /*0880*/  LDCU UR7, c[0x0][0x3a8] ;  /* 0x00007500ff0777ac */ /* 0x000e620008000800 */
[----:B------:R-:W-:Y:S04]  /*0890*/  BSSY.RECONVERGENT B0, `(.L_x_142) ;  /* 0x000002b000007945 */ /* 0x000fe80003800200 */
[----:B------:R-:W-:Y:S05]  /*08a0*/  @P1 BRA `(.L_x_143) ;  /* 0x0000000000a41947 */ /* 0x000fea0003800000 */
[----:B------:R-:W2:Y:S01]  /*08b0*/  S2R R11, SR_CTAID.X ;  /* 0x00000000000b7919 */ /* 0x000ea20000002500 */
[----:B0-----:R-:W0:Y:S01]  /*08c0*/  LDC.64 R6, c[0x0][0x3b0] ;  /* 0x0000ec00ff067b82 */ /* 0x001e220000000a00 */
[----:B------:R-:W3:Y:S01]  /*08d0*/  LDCU UR5, c[0x0][0x3b0] ;  /* 0x00007600ff0577ac */ /* 0x000ee20008000800 */
[----:B------:R-:W-:Y:S01]  /*08e0*/  IMAD.MOV.U32 R13, RZ, RZ, R20 ;  /* 0x000000ffff0d7224 */ /* 0x000fe200078e0014 */
[----:B---3--:R-:W-:-:S13]  /*08f0*/  ISETP.NE.U32.AND P1, PT, RZ, UR5, PT ;  /* 0x00000005ff007c0c */ /* 0x008fda000bf25070 */
.L_x_144:
[----:B---3--:R-:W3:Y:S08]  /*0900*/  I2F.U32.RP R10, UR14 ;  /* 0x0000000e000a7d06 */ /* 0x008ef00008209000 */
[----:B---3--:R-:W3:Y:S02]  /*0910*/  MUFU.RCP R10, R10 ;  /* 0x0000000a000a7308 */ /* 0x008ee40000001000 */
[----:B---3--:R-:W-:-:S06]  /*0920*/  IADD3 R8, PT, PT, R10, 0xffffffe, RZ ;  /* 0x0ffffffe0a087810 */ /* 0x008fcc0007ffe0ff */
[----:B------:R3:W4:Y:S02]  /*0930*/  F2I.FTZ.U32.TRUNC.NTZ R9, R8 ;  /* 0x0000000800097305 */ /* 0x000724000021f000 */
[----:B---3--:R-:W-:Y:S01]  /*0940*/  MOV R8, RZ ;  /* 0x000000ff00087202 */ /* 0x008fe20000000f00 */
[----:B----4-:R-:W-:-:S04]  /*0950*/  IMAD.MOV R15, RZ, RZ, -R9 ;  /* 0x000000ffff0f7224 */ /* 0x010fc800078e0a09 */
[----:B------:R-:W-:-:S04]  /*0960*/  IMAD R15, R15, UR14, RZ ;  /* 0x0000000e0f0f7c24 */ /* 0x000fc8000f8e02ff */
[----:B------:R-:W-:-:S06]  /*0970*/  IMAD.HI.U32 R4, R9, R15, R8 ;  /* 0x0000000f09047227 */ /* 0x000fcc00078e0008 */
[----:B------:R-:W-:-:S04]  /*0980*/  IMAD.HI.U32 R4, R4, R13, RZ ;  /* 0x0000000d04047227 */ /* 0x000fc800078e00ff */
[----:B------:R-:W-:-:S04]  /*0990*/  IMAD.MOV R9, RZ, RZ, -R4 ;  /* 0x000000ffff097224 */ /* 0x000fc800078e0a04 */
[----:B0-----:R-:W-:-:S05]  /*09a0*/  IMAD R9, R6, R9, R13 ;  /* 0x0000000906097224 */ /* 0x001fca00078e020d */
[----:B------:R-:W-:-:S13]  /*09b0*/  ISETP.GE.U32.AND P0, PT, R9, R6, PT ;  /* 0x000000060900720c */ /* 0x000fda0003f06070 */
[----:B------:R-:W-:Y:S01]  /*09c0*/  @P0 IADD3 R9, PT, PT, R9, -R6, RZ ;  /* 0x8000000609090210 */ /* 0x000fe20007ffe0ff */
[----:B------:R-:W-:-:S03]  /*09d0*/  @P0 VIADD R4, R4, 0x1 ;  /* 0x0000000104040836 */ /* 0x000fc60000000000 */
[----:B------:R-:W-:Y:S02]  /*09e0*/  ISETP.GE.U32.AND P2, PT, R9, R6, PT ;  /* 0x000000060900720c */ /* 0x000fe40003f46070 */
[----:B------:R-:W-:-:S11]  /*09f0*/  LOP3.LUT R9, RZ, UR14, RZ, 0x33, !PT ;  /* 0x0000000eff097c12 */ /* 0x000fd6000f8e33ff */
[----:B------:R-:W-:-:S04]  /*0a00*/  @P2 IADD3 R4, PT, PT, R4, 0x1, RZ ;  /* 0x0000000104042810 */ /* 0x000fc80007ffe0ff */
[----:B------:R-:W-:-:S05]  /*0a10*/  SEL R10, R9, R4, !P1 ;  /* 0x00000004090a7207 */ /* 0x000fca0004800000 */
[--C-:B------:R-:W-:Y:S02]  /*0a20*/  IMAD.MOV R4, RZ, RZ, -R10.reuse ;  /* 0x000000ffff047224 */ /* 0x100fe400078e0a0a */
[----:B------:R-:W-:Y:S02]  /*0a30*/  IMAD R15, R7, UR4, R10 ;  /* 0x00000004070f7c24 */ /* 0x000fe4000f8e020a */
[----:B------:R-:W-:-:S04]  /*0a40*/  IMAD R17, R6, R4, R13 ;  /* 0x0000000406117224 */ /* 0x000fc800078e020d */
[----:B--2---:R-:W-:-:S05]  /*0a50*/  IMAD R4, R11, R6, R17 ;  /* 0x000000060b047224 */ /* 0x004fca00078e0211 */
[----:B------:R-:W-:-:S04]  /*0a60*/  ISETP.GE.U32.AND P0, PT, R4, UR9, PT ;  /* 0x0000000904007c0c */ /* 0x000fc8000bf06070 */
[----:B-1----:R-:W-:-:S13]  /*0a70*/  ISETP.GE.U32.OR P0, PT, R15, UR7, P0 ;  /* 0x000000070f007c0c */ /* 0x002fda0008706470 */
[----:B------:R-:W0:Y:S01]  /*0a80*/  @!P0 LDC.64 R8, c[0x0][0x388] ;  /* 0x0000e200ff088b82 */ /* 0x000e220000000a00 */
[----:B------:R-:W-:-:S04]  /*0a90*/  @!P0 IMAD R15, R15, UR9, R4 ;  /* 0x000000090f0f8c24 */ /* 0x000fc8000f8e0204 */
[----:B0-----:R-:W-:-:S06]  /*0aa0*/  @!P0 IMAD.WIDE.U32 R8, R15, 0x2, R8 ;  /* 0x000000020f088825 */ /* 0x001fcc00078e0008 */
[----:B------:R-:W2:Y:S01]  /*0ab0*/  @!P0 LDG.E.U16.CONSTANT R8, desc[UR10][R8.64] ;  /* 0x0000000a08088981 */ /* 0x000ea2000c1e9500 */
[----:B------:R-:W-:Y:S02]  /*0ac0*/  HFMA2 R4, -RZ, RZ, 0, 0 ;  /* 0x00000000ff047431 */ /* 0x000fe400000001ff */
[----:B------:R-:W-:Y:S01]  /*0ad0*/  IMAD R10, R10, R6, R17 ;  /* 0x000000060a0a7224 */ /* 0x000fe200078e0211 */
[----:B------:R-:W-:-:S03]  /*0ae0*/  IADD3 R13, PT, PT, R13, UR6, RZ ;  /* 0x000000060d0d7c10 */ /* 0x000fc6000fffe0ff */
[----:B------:R-:W-:Y:S02]  /*0af0*/  IMAD R15, R10, 0x4, R19 ;  /* 0x000000040a0f7824 */ /* 0x000fe400078e0213 */
[----:B--2---:R-:W-:Y:S01]  /*0b00*/  @!P0 HADD2.F32 R4, -RZ, R8.H0_H0 ;  /* 0x20000008ff048230 */ /* 0x004fe20000004100 */
[----:B------:R-:W-:-:S04]  /*0b10*/  ISETP.GE.U32.AND P0, PT, R13, R5, PT ;  /* 0x000000050d00720c */ /* 0x000fc80003f06070 */
[----:B------:R3:W-:Y:S09]  /*0b20*/  STS [R15], R4 ;  /* 0x000000040f007388 */ /* 0x0007f20000000800 */
[----:B------:R-:W-:Y:S05]  /*0b30*/  @!P0 BRA `(.L_x_144) ;  /* 0xfffffffc00708947 */ /* 0x000fea000383ffff */
.L_x_143:
[----:B-1----:R-:W-:Y:S05]  /*0b40*/  BSYNC.RECONVERGENT B0 ;  /* 0x0000000000007941 */ /* 0x002fea0003800200 */
.L_x_142:
[----:B------:R-:W1:Y:S01]  /*0b50*/  LDCU UR5, c[0x0][0x3b8] ;  /* 0x00007700ff0577ac */ /* 0x000e620008000800 */
[----:B------:R-:W2:Y:S01]  /*0b60*/  LDC.64 R16, c[0x0][0x3b8] ;  /* 0x0000ee00ff107b82 */ /* 0x000ea20000000a00 */
[----:B------:R-:W-:-:S07]  /*0b70*/  UIADD3 UR4, UPT, UPT, UR4, 0x1, URZ ;  /* 0x0000000104047890 */ /* 0x000fce000fffe0ff */
[----:B------:R-:W-:Y:S01]  /*0b80*/  BAR.SYNC.DEFER_BLOCKING 0x0 ;  /* 0x0000000000007b1d */ /* 0x000fe20000010000 */
[----:B------:R-:W-:Y:S01]  /*0b90*/  ISETP.LE.U32.AND P1, PT, R0, UR4, PT ;  /* 0x0000000400007c0c */ /* 0x000fe2000bf23070 */
[----:B-1----:R-:W-:-:S09]  /*0ba0*/  UISETP.NE.AND UP0, UPT, UR5, URZ, UPT ;  /* 0x000000ff0500728c */ /* 0x002fd2000bf05270 */
[----:B------:R-:W-:Y:S05]  /*0bb0*/  BRA.U !UP0, `(.L_x_145) ;  /* 0x0000001508147547 */ /* 0x000fea000b800000 */
[----:B------:R-:W-:-:S05]  /*0bc0*/  UMOV UR5, URZ ;  /* 0x000000ff00057c82 */ /* 0x000fca0008000000 */
.L_x_164:
[----:B------:R-:W1:Y:S01]  /*0bd0*/  LDCU UR13, c[0x0][0x3b8] ;  /* 0x00007700ff0d77ac */ /* 0x000e620008000800 */
[----:B0-----:R-:W-:Y:S01]  /*0be0*/  IMAD.MOV.U32 R7, RZ, RZ, RZ ;  /* 0x000000ffff077224 */ /* 0x001fe200078e00ff */
[----:B-1----:R-:W-:-:S09]  /*0bf0*/  UISETP.GE.U32.AND UP0, UPT, UR13, 0x8, UPT ;  /* 0x000000080d00788c */ /* 0x002fd2000bf06070 */
[----:B--2345:R-:W-:Y:S05]  /*0c00*/  BRA.U !UP0, `(.L_x_146) ;  /* 0x0000000108807547 */ /* 0x03cfea000b800000 */
[----:B------:R-:W0:Y:S01]  /*0c10*/  S2UR UR8, SR_CgaCtaId ;  /* 0x00000000000879c3 */ /* 0x000e220000008800 */
[----:B------:R-:W-:Y:S01]  /*0c20*/  HFMA2 R13, -RZ, RZ, 0, 0 ;  /* 0x00000000ff0d7431 */ /* 0x000fe200000001ff */
[----:B------:R-:W-:-:S06]  /*0c30*/  UMOV UR7, 0x400 ;  /* 0x0000040000077882 */ /* 0x000fcc0000000000 */
[----:B------:R-:W1:Y:S01]  /*0c40*/  LDC R12, c[0x0][0x3b4] ;  /* 0x0000ed00ff0c7b82 */ /* 0x000e620000000800 */
[----:B0-----:R-:W-:-:S12]  /*0c50*/  ULEA UR7, UR8, UR7, 0x18 ;  /* 0x0000000708077291 */ /* 0x001fd8000f8ec0ff */
.L_x_147:
[----:B0--3--:R-:W0:Y:S01]  /*0c60*/  S2R R4, SR_TID.Y ;  /* 0x0000000000047919 */ /* 0x009e220000002200 */
[C---:B------:R-:W-:Y:S02]  /*0c70*/  LEA R14, R13.reuse, R2, 0x2 ;  /* 0x000000020d0e7211 */ /* 0x040fe400078e10ff */
[----:B--2---:R-:W-:Y:S01]  /*0c80*/  LOP3.LUT R22, R16, 0xfffffff8, RZ, 0xc0, !PT ;  /* 0xfffffff810167812 */ /* 0x004fe200078ec0ff */
[----:B0-----:R-:W-:Y:S02]  /*0c90*/  IMAD R5, R4, UR13, R13 ;  /* 0x0000000d04057c24 */ /* 0x001fe4000f8e020d */
[----:B------:R-:W-:Y:S02]  /*0ca0*/  VIADD R13, R13, 0x8 ;  /* 0x000000080d0d7836 */ /* 0x000fe40000000000 */
[----:B-1----:R-:W-:-:S03]  /*0cb0*/  IMAD R5, R5, R12, UR5 ;  /* 0x0000000505057e24 */ /* 0x002fc6000f8e020c */
        /* <DEDUP_REMOVED lines=21> */
.L_x_146:
[----:B--23--:R-:W-:-:S04]  /*0e10*/  LOP3.LUT R4, R16, 0x7, RZ, 0xc0, !PT ;  /* 0x0000000710047812 */ /* 0x00cfc800078ec0ff */
        /* <DEDUP_REMOVED lines=25> */
.L_x_149:
        /* <DEDUP_REMOVED lines=18> */
.L_x_150:
        /* <DEDUP_REMOVED lines=11> */
.L_x_148:
        /* <DEDUP_REMOVED lines=17> */
.L_x_154:
        /* <DEDUP_REMOVED lines=33> */
.L_x_153:
        /* <DEDUP_REMOVED lines=21> */
.L_x_155:
[----:B------:R-:W-:-:S13]  /*15f0*/  ISETP.EQ.AND P2, PT, R22, R18, PT ;  /* 0x000000121600720c */ /* 0x000fda0003f42270 */
[----:B------:R-:W-:Y:S05]  /*1600*/  @!P0 BRA P2, `(.L_x_151) ;  /* 0x0000000000308947 */ /* 0x000fea0001000000 */
.L_x_152:
        /* <DEDUP_REMOVED lines=12> */
.L_x_151:
        /* <DEDUP_REMOVED lines=16> */
.L_x_156:
[----:B------:R-:W-:-:S07]  /*17d0*/  HFMA2 R24, -RZ, RZ, 0, 0 ;  /* 0x00000000ff187431 */ /* 0x000fce00000001ff */
.L_x_163:
        /* <DEDUP_REMOVED lines=17> */
.L_x_160:
        /* <DEDUP_REMOVED lines=43> */
.L_x_159:
        /* <DEDUP_REMOVED lines=25> */
.L_x_161:
[----:B------:R-:W-:-:S13]  /*1d30*/  ISETP.NE.OR P0, PT, R23, R18, P0 ;  /* 0x000000121700720c */ /* 0x000fda0000705670 */
[----:B------:R-:W-:Y:S05]  /*1d40*/  @!P0 BRA `(.L_x_157) ;  /* 0x0000000000348947 */ /* 0x000fea0003800000 */
.L_x_158:
        /* <DEDUP_REMOVED lines=12> */
[----:B------:R-:W-:-:S07]  /*1e10*/  MOV R8, R18 ;  /* 0x0000001200087202 */ /* 0x000fce0000000f00 */
.L_x_157:
[----:B------:R-:W-:Y:S05]  /*1e20*/  @!P2 BRA `(.L_x_162) ;  /* 0x000000000058a947 */ /* 0x000fea0003800000 */
[C---:B012---:R-:W-:Y:S01]  /*1e30*/  IMAD R6, R8.reuse, 0x4, R1 ;  /* 0x0000000408067824 */ /* 0x047fe200078e0201 */
        /* <DEDUP_REMOVED lines=21> */
.L_x_162:
        /* <DEDUP_REMOVED lines=8> */
.L_x_145:
[----:B------:R-:W-:-:S05]  /*2010*/  UMOV UR5, URZ ;  /* 0x000000ff00057c82 */ /* 0x000fca0008000000 */
.L_x_172:
[----:B-1234-:R-:W3:Y:S01]  /*2020*/  S2R R5, SR_TID.X ;  /* 0x0000000000057919 */ /* 0x01eee20000002100 */
[----:B--2---:R-:W3:Y:S01]  /*2030*/  LDC R16, c[0x0][0x3bc] ;  /* 0x0000ef00ff107b82 */ /* 0x004ee20000000800 */
[----:B------:R-:W1:Y:S01]  /*2040*/  LDCU UR8, c[0x0][0x3bc] ;  /* 0x00007780ff0877ac */ /* 0x000e620008000800 */
[----:B------:R-:W-:Y:S01]  /*2050*/  HFMA2 R12, -RZ, RZ, 0, 0 ;  /* 0x00000000ff0c7431 */ /* 0x000fe200000001ff */
[----:B------:R-:W2:Y:S05]  /*2060*/  LDCU UR7, c[0x0][0x3b4] ;  /* 0x00007680ff0777ac */ /* 0x000eaa0008000800 */
[----:B------:R-:W4:Y:S01]  /*2070*/  LDC R17, c[0x0][0x3b0] ;  /* 0x0000ec00ff117b82 */ /* 0x000f220000000800 */
[----:B-1----:R-:W-:-:S02]  /*2080*/  UISETP.GE.U32.AND UP1, UPT, UR8, 0x4, UPT ;  /* 0x000000040800788c */ /* 0x002fc4000bf26070 */
[----:B--2---:R-:W-:-:S04]  /*2090*/  UISETP.LT.U32.AND UP0, UPT, UR7, 0x1, UPT ;  /* 0x000000010700788c */ /* 0x004fc8000bf01070 */
[----:B------:R-:W-:Y:S01]  /*20a0*/  USEL UR7, UR7, 0x1, !UP0 ;  /* 0x0000000107077887 */ /* 0x000fe2000c000000 */
[----:B---3--:R-:W-:-:S04]  /*20b0*/  IMAD R4, R5, R16, RZ ;  /* 0x0000001005047224 */ /* 0x008fc800078e02ff */
[----:B----4-:R-:W-:Y:S01]  /*20c0*/  IMAD R17, R17, UR5, R4 ;  /* 0x0000000511117c24 */ /* 0x010fe2000f8e0204 */
        /* <DEDUP_REMOVED lines=10> */
[----:B------:R-:W-:Y:S02]  /*2170*/  PLOP3.LUT P0, PT, PT, PT, PT, 0x8, 0x80 ;  /* 0x000000000080781c */ /* 0x000fe40003f0e170 */
[----:B------:R-:W-:-:S11]  /*2180*/  IADD3 R22, PT, PT, R18, -0xc, RZ ;  /* 0xfffffff412167810 */ /* 0x000fd60007ffe0ff */
.L_x_169:
[----:B-1----:R-:W-:Y:S01]  /*2190*/  IMAD.IADD R4, R17, 0x1, R21 ;  /* 0x0000000111047824 */ /* 0x002fe200078e0215 */
[C---:B------:R-:W-:Y:S01]  /*21a0*/  LEA R24, R21.reuse, R3, 0x2 ;  /* 0x0000000315187211 */ /* 0x040fe200078e10ff */
[C---:B------:R-:W-:Y:S02]  /*21b0*/  VIADD R26, R21.reuse, 0x4 ;  /* 0x00000004151a7836 */ /* 0x040fe40000000000 */
[C---:B------:R-:W-:Y:S01]  /*21c0*/  VIADD R28, R21.reuse, 0xc ;  /* 0x0000000c151c7836 */ /* 0x040fe20000000000 */
[----:B------:R-:W-:Y:S02]  /*21d0*/  LEA R23, R4, R19, 0x2 ;  /* 0x0000001304177211 */ /* 0x000fe400078e10ff */
[-C--:B------:R-:W-:Y:S02]  /*21e0*/  LEA R26, R26, R3.reuse, 0x2 ;  /* 0x000000031a1a7211 */ /* 0x080fe400078e10ff */
[----:B------:R-:W-:Y:S01]  /*21f0*/  LEA R28, R28, R3, 0x2 ;  /* 0x000000031c1c7211 */ /* 0x000fe200078e10ff */
[----:B------:R-:W-:Y:S04]  /*2200*/  LDS R8, [R23] ;  /* 0x0000000017087984 */ /* 0x000fe80000000800 */
[----:B------:R-:W-:Y:S04]  /*2210*/  LDS R9, [R23+0x4] ;  /* 0x0000040017097984 */ /* 0x000fe80000000800 */
[----:B------:R-:W-:Y:S04]  /*2220*/  LDS R10, [R23+0x8] ;  /* 0x00000800170a7984 */ /* 0x000fe80000000800 */
[----:B------:R-:W1:Y:S04]  /*2230*/  LDS R11, [R23+0xc] ;  /* 0x00000c00170b7984 */ /* 0x000e680000000800 */
[----:B------:R-:W-:Y:S04]  /*2240*/  LDS R4, [R23+0x10] ;  /* 0x0000100017047984 */ /* 0x000fe80000000800 */
[----:B------:R-:W-:Y:S04]  /*2250*/  LDS R5, [R23+0x14] ;  /* 0x0000140017057984 */ /* 0x000fe80000000800 */
[----:B0-----:R-:W-:Y:S04]  /*2260*/  LDS R6, [R23+0x18] ;  /* 0x0000180017067984 */ /* 0x001fe80000000800 */
        /* <DEDUP_REMOVED lines=10> */
[C---:B-1----:R-:W-:Y:S01]  /*2310*/  IADD3 R24, PT, PT, R21.reuse, 0x8, RZ ;  /* 0x0000000815187810 */ /* 0x042fe20007ffe0ff */
[----:B------:R-:W-:-:S02]  /*2320*/  VIADD R21, R21, 0x10 ;  /* 0x0000001015157836 */ /* 0x000fc40000000000 */
[----:B0-----:R1:W-:Y:S01]  /*2330*/  STL.128 [R26], R4 ;  /* 0x000000041a007387 */ /* 0x0013e20000100c00 */
[----:B------:R-:W-:Y:S02]  /*2340*/  LEA R24, R24, R3, 0x2 ;  /* 0x0000000318187211 */ /* 0x000fe400078e10ff */
[----:B------:R-:W-:-:S03]  /*2350*/  ISETP.GE.AND P2, PT, R21, R22, PT ;  /* 0x000000161500720c */ /* 0x000fc60003f46270 */
[----:B--2---:R1:W-:Y:S04]  /*2360*/  STL.128 [R24], R8 ;  /* 0x0000000818007387 */ /* 0x0043e80000100c00 */
[----:B------:R1:W-:Y:S06]  /*2370*/  STL.128 [R28], R12 ;  /* 0x0000000c1c007387 */ /* 0x0003ec0000100c00 */
[----:B------:R-:W-:Y:S05]  /*2380*/  @!P2 BRA `(.L_x_169) ;  /* 0xfffffffc0080a947 */ /* 0x000fea000383ffff */
[----:B-1----:R-:W-:-:S07]  /*2390*/  MOV R12, R18 ;  /* 0x00000012000c7202 */ /* 0x002fce0000000f00 */
.L_x_168:
[----:B------:R-:W-:-:S04]  /*23a0*/  IADD3 R4, PT, PT, R18, -R21, RZ ;  /* 0x8000001512047210 */ /* 0x000fc80007ffe0ff */
[----:B------:R-:W-:-:S13]  /*23b0*/  ISETP.GT.AND P2, PT, R4, 0x4, PT ;  /* 0x000000040400780c */ /* 0x000fda0003f44270 */
[----:B------:R-:W-:Y:S05]  /*23c0*/  @!P2 BRA `(.L_x_170) ;  /* 0x000000000048a947 */ /* 0x000fea0003800000 */
[----:B------:R-:W-:Y:S01]  /*23d0*/  IMAD.IADD R4, R17, 0x1, R21 ;  /* 0x0000000111047824 */ /* 0x000fe200078e0215 */
[C---:B------:R-:W-:Y:S01]  /*23e0*/  IADD3 R12, PT, PT, R21.reuse, 0x4, RZ ;  /* 0x00000004150c7810 */ /* 0x040fe20007ffe0ff */
[C---:B------:R-:W-:Y:S01]  /*23f0*/  IMAD R14, R21.reuse, 0x4, R3 ;  /* 0x00000004150e7824 */ /* 0x040fe200078e0203 */
[----:B------:R-:W-:Y:S01]  /*2400*/  PLOP3.LUT P0, PT, PT, PT, PT, 0x8, 0x80 ;  /* 0x000000000080781c */ /* 0x000fe20003f0e170 */
[----:B------:R-:W-:Y:S01]  /*2410*/  VIADD R21, R21, 0x8 ;  /* 0x0000000815157836 */ /* 0x000fe20000000000 */
[----:B------:R-:W-:Y:S02]  /*2420*/  LEA R13, R4, R19, 0x2 ;  /* 0x00000013040d7211 */ /* 0x000fe400078e10ff */
[----:B------:R-:W-:Y:S02]  /*2430*/  LEA R15, R12, R3, 0x2 ;  /* 0x000000030c0f7211 */ /* 0x000fe400078e10ff */
[----:B------:R-:W-:Y:S01]  /*2440*/  MOV R12, R18 ;  /* 0x00000012000c7202 */ /* 0x000fe20000000f00 */
[----:B------:R-:W-:Y:S04]  /*2450*/  LDS R4, [R13] ;  /* 0x000000000d047984 */ /* 0x000fe80000000800 */
[----:B------:R-:W-:Y:S04]  /*2460*/  LDS R5, [R13+0x4] ;  /* 0x000004000d057984 */ /* 0x000fe80000000800 */
[----:B0-----:R-:W-:Y:S04]  /*2470*/  LDS R6, [R13+0x8] ;  /* 0x000008000d067984 */ /* 0x001fe80000000800 */
[----:B------:R-:W0:Y:S04]  /*2480*/  LDS R7, [R13+0xc] ;  /* 0x00000c000d077984 */ /* 0x000e280000000800 */
[----:B------:R-:W-:Y:S04]  /*2490*/  LDS R8, [R13+0x10] ;  /* 0x000010000d087984 */ /* 0x000fe80000000800 */
[----:B------:R-:W-:Y:S04]  /*24a0*/  LDS R9, [R13+0x14] ;  /* 0x000014000d097984 */ /* 0x000fe80000000800 */
[----:B------:R-:W-:Y:S04]  /*24b0*/  LDS R10, [R13+0x18] ;  /* 0x000018000d0a7984 */ /* 0x000fe80000000800 */
[----:B------:R-:W1:Y:S04]  /*24c0*/  LDS R11, [R13+0x1c] ;  /* 0x00001c000d0b7984 */ /* 0x000e680000000800 */
[----:B0-----:R2:W-:Y:S04]  /*24d0*/  STL.128 [R14], R4 ;  /* 0x000000040e007387 */ /* 0x0015e80000100c00 */
[----:B-1----:R2:W-:Y:S02]  /*24e0*/  STL.128 [R15], R8 ;  /* 0x000000080f007387 */ /* 0x0025e40000100c00 */
.L_x_170:
[----:B------:R-:W-:-:S13]  /*24f0*/  ISETP.NE.OR P0, PT, R21, R18, P0 ;  /* 0x000000121500720c */ /* 0x000fda0000705670 */
[----:B------:R-:W-:Y:S05]  /*2500*/  @!P0 BRA `(.L_x_166) ;  /* 0x0000000000308947 */ /* 0x000fea0003800000 */
.L_x_167:
[----:B-12---:R-:W-:Y:S01]  /*2510*/  IADD3 R4, PT, PT, R17, R21, RZ ;  /* 0x0000001511047210 */ /* 0x006fe20007ffe0ff */
[C---:B------:R-:W-:Y:S01]  /*2520*/  IMAD R9, R21.reuse, 0x4, R3 ;  /* 0x0000000415097824 */ /* 0x040fe200078e0203 */
[----:B------:R-:W-:Y:S02]  /*2530*/  IADD3 R21, PT, PT, R21, 0x4, RZ ;  /* 0x0000000415157810 */ /* 0x000fe40007ffe0ff */
[----:B------:R-:W-:Y:S02]  /*2540*/  LEA R8, R4, R19, 0x2 ;  /* 0x0000001304087211 */ /* 0x000fe400078e10ff */
[----:B------:R-:W-:-:S03]  /*2550*/  ISETP.NE.AND P0, PT, R21, R18, PT ;  /* 0x000000121500720c */ /* 0x000fc60003f05270 */
[----:B------:R-:W-:Y:S04]  /*2560*/  LDS R4, [R8] ;  /* 0x0000000008047984 */ /* 0x000fe80000000800 */
[----:B------:R-:W-:Y:S04]  /*2570*/  LDS R5, [R8+0x4] ;  /* 0x0000040008057984 */ /* 0x000fe80000000800 */
[----:B0-----:R-:W-:Y:S04]  /*2580*/  LDS R6, [R8+0x8] ;  /* 0x0000080008067984 */ /* 0x001fe80000000800 */
[----:B------:R-:W0:Y:S04]  /*2590*/  LDS R7, [R8+0xc] ;  /* 0x00000c0008077984 */ /* 0x000e280000000800 */
[----:B0-----:R1:W-:Y:S01]  /*25a0*/  STL.128 [R9], R4 ;  /* 0x0000000409007387 */ /* 0x0013e20000100c00 */
[----:B------:R-:W-:Y:S05]  /*25b0*/  @P0 BRA `(.L_x_167) ;  /* 0xfffffffc00d40947 */ /* 0x000fea000383ffff */
[----:B------:R-:W-:-:S07]  /*25c0*/  MOV R12, R18 ;  /* 0x00000012000c7202 */ /* 0x000fce0000000f00 */
.L_x_166:
[----:B------:R-:W-:-:S04]  /*25d0*/  VIMNMX.U32 R16, PT, PT, R16, 0x1, !PT ;  /* 0x0000000110107848 */ /* 0x000fc80007fe0000 */
[----:B------:R-:W-:-:S04]  /*25e0*/  LOP3.LUT R16, R16, 0x3, RZ, 0xc0, !PT ;  /* 0x0000000310107812 */ /* 0x000fc800078ec0ff */
[----:B------:R-:W-:-:S13]  /*25f0*/  ISETP.NE.AND P0, PT, R16, RZ, PT ;  /* 0x000000ff1000720c */ /* 0x000fda0003f05270 */
[----:B------:R-:W-:Y:S05]  /*2600*/  @!P0 BRA `(.L_x_171) ;  /* 0x0000000000308947 */ /* 0x000fea0003800000 */
[----:B-12---:R-:W-:Y:S01]  /*2610*/  IMAD.IADD R4, R17, 0x1, R12 ;  /* 0x0000000111047824 */ /* 0x006fe200078e020c */
[----:B------:R-:W-:Y:S02]  /*2620*/  LEA R5, R12, R3, 0x2 ;  /* 0x000000030c057211 */ /* 0x000fe400078e10ff */
[----:B------:R-:W-:Y:S02]  /*2630*/  ISETP.NE.AND P0, PT, R16, 0x1, PT ;  /* 0x000000011000780c */ /* 0x000fe40003f05270 */
[----:B0-----:R-:W-:-:S05]  /*2640*/  LEA R7, R4, R19, 0x2 ;  /* 0x0000001304077211 */ /* 0x001fca00078e10ff */
[----:B------:R-:W0:Y:S04]  /*2650*/  LDS R4, [R7] ;  /* 0x0000000007047984 */ /* 0x000e280000000800 */
[----:B0-----:R3:W-:Y:S02]  /*2660*/  STL [R5], R4 ;  /* 0x0000000405007387 */ /* 0x0017e40000100800 */
[----:B------:R-:W-:Y:S05]  /*2670*/  @!P0 BRA `(.L_x_171) ;  /* 0x0000000000148947 */ /* 0x000fea0003800000 */
[----:B------:R-:W-:Y:S01]  /*2680*/  ISETP.NE.AND P0, PT, R16, 0x2, PT ;  /* 0x000000021000780c */ /* 0x000fe20003f05270 */
[----:B---3--:R-:W0:-:S12]  /*2690*/  LDS R4, [R7+0x4] ;  /* 0x0000040007047984 */ /* 0x008e180000000800 */
[----:B------:R-:W1:Y:S04]  /*26a0*/  @P0 LDS R6, [R7+0x8] ;  /* 0x0000080007060984 */ /* 0x000e680000000800 */
[----:B0-----:R4:W-:Y:S04]  /*26b0*/  STL [R5+0x4], R4 ;  /* 0x0000040405007387 */ /* 0x0019e80000100800 */
[----:B-1----:R4:W-:Y:S02]  /*26c0*/  @P0 STL [R5+0x8], R6 ;  /* 0x0000080605000387 */ /* 0x0029e40000100800 */
.L_x_171:
[----:B------:R-:W-:Y:S05]  /*26d0*/  BRA.U UP0, `(.L_x_172) ;  /* 0xfffffff900507547 */ /* 0x000fea000b83ffff */
.L_x_165:
[----:B------:R-:W-:Y:S06]  /*26e0*/  BAR.SYNC.DEFER_BLOCKING 0x0 ;  /* 0x0000000000007b1d */ /* 0x000fec0000010000 */
[----:B------:R-:W-:Y:S05]  /*26f0*/  @!P1 BRA `(.L_x_173) ;  /* 0xffffffdc007c9947 */ /* 0x000fea000383ffff */
.L_x_138:
[----:B------:R-:W0:Y:S02]  /*2700*/  LDCU UR5, c[0x0][0x3b8] ;  /* 0x00007700ff0577ac */ /* 0x000e240008000800 */
[----:B0-----:R-:W-:-:S13]  /*2710*/  ISETP.NE.AND P0, PT, RZ, UR5, PT ;  /* 0x00000005ff007c0c */ /* 0x001fda000bf05270 */
[----:B------:R-:W-:Y:S05]  /*2720*/  @!P0 EXIT ;  /* 0x000000000000894d */ /* 0x000fea0003800000 */
[----:B------:R-:W0:Y:S01]  /*2730*/  S2R R2, SR_TID.X ;  /* 0x0000000000027919 */ /* 0x000e220000002100 */
[----:B------:R-:W0:Y:S01]  /*2740*/  S2UR UR5, SR_CTAID.X ;  /* 0x00000000000579c3 */ /* 0x000e220000002500 */
[----:B------:R-:W0:Y:S01]  /*2750*/  LDCU UR4, c[0x0][0x3bc] ;  /* 0x00007780ff0477ac */ /* 0x000e220008000800 */
[----:B------:R-:W-:Y:S01]  /*2760*/  HFMA2 R12, -RZ, RZ, 0, 0 ;  /* 0x00000000ff0c7431 */ /* 0x000fe200000001ff */
[----:B-1234-:R-:W1:Y:S01]  /*2770*/  S2R R4, SR_TID.Y ;  /* 0x0000000000047919 */ /* 0x01ee620000002200 */
[----:B------:R-:W-:Y:S01]  /*2780*/  VIADD R11, R1, 0x8 ;  /* 0x00000008010b7836 */ /* 0x000fe20000000000 */
        /* <DEDUP_REMOVED lines=13> */
.L_x_182:
[----:B0-----:R-:W0:Y:S01]  /*2860*/  LDCU UR4, c[0x0][0x3a0] ;  /* 0x00007400ff0477ac */ /* 0x001e220008000800 */
[----:B------:R-:W-:Y:S01]  /*2870*/  IMAD.IADD R15, R10, 0x1, R12 ;  /* 0x000000010a0f7824 */ /* 0x000fe200078e020c */
[----:B------:R-:W-:Y:S04]  /*2880*/  BSSY.RECONVERGENT B0, `(.L_x_174) ;  /* 0x000007d000007945 */ /* 0x000fe80003800200 */
[----:B0-----:R-:W-:-:S13]  /*2890*/  ISETP.GE.U32.AND P0, PT, R15, UR4, PT ;  /* 0x000000040f007c0c */ /* 0x001fda000bf06070 */
[----:B-12---:R-:W-:Y:S05]  /*28a0*/  @P0 BRA `(.L_x_175) ;  /* 0x0000000400e80947 */ /* 0x006fea0003800000 */
[----:B------:R-:W0:Y:S01]  /*28b0*/  LDCU UR4, c[0x0][0x3bc] ;  /* 0x00007780ff0477ac */ /* 0x000e220008000800 */
[----:B------:R-:W-:Y:S01]  /*28c0*/  MOV R3, RZ ;  /* 0x000000ff00037202 */ /* 0x000fe20000000f00 */
        /* <DEDUP_REMOVED lines=8> */
.L_x_177:
[----:B0-----:R-:W0:Y:S01]  /*2950*/  LDC.64 R4, c[0x0][0x390] ;  /* 0x0000e400ff047b82 */ /* 0x001e220000000a00 */
[C---:B------:R-:W-:Y:S01]  /*2960*/  VIADD R21, R16.reuse, 0xfffffffd ;  /* 0xfffffffd10157836 */ /* 0x040fe20000000000 */
[C---:B------:R-:W-:Y:S02]  /*2970*/  IADD3 R9, PT, PT, R16.reuse, -0x2, RZ ;  /* 0xfffffffe10097810 */ /* 0x040fe40007ffe0ff */
[----:B------:R-:W-:Y:S02]  /*2980*/  IADD3 R23, PT, PT, R16, -0x1, RZ ;  /* 0xffffffff10177810 */ /* 0x000fe40007ffe0ff */
[----:B-1----:R-:W-:Y:S02]  /*2990*/  ISETP.GE.U32.AND P0, PT, R21, UR8, PT ;  /* 0x0000000815007c0c */ /* 0x002fe4000bf06070 */
[----:B------:R-:W1:Y:S01]  /*29a0*/  LDC.64 R18, c[0x0][0x390] ;  /* 0x0000e400ff127b82 */ /* 0x000e620000000a00 */
[----:B------:R-:W-:Y:S02]  /*29b0*/  ISETP.GE.U32.AND P1, PT, R9, UR8, PT ;  /* 0x0000000809007c0c */ /* 0x000fe4000bf26070 */
[----:B------:R-:W-:-:S05]  /*29c0*/  ISETP.GE.U32.AND P2, PT, R23, UR8, PT ;  /* 0x0000000817007c0c */ /* 0x000fca000bf46070 */
        /* <DEDUP_REMOVED lines=23> */
[----:B------:R-:W-:Y:S02]  /*2b40*/  VIADD R16, R16, 0x4 ;  /* 0x0000000410107836 */ /* 0x000fe40000000000 */
[----:B----4-:R-:W-:Y:S02]  /*2b50*/  @!P0 HADD2.F32 R27, -RZ, R4.H0_H0 ;  /* 0x20000004ff1b8230 */ /* 0x010fe40000004100 */
[----:B------:R-:W1:Y:S03]  /*2b60*/  LDC.64 R4, c[0x0][0x398] ;  /* 0x0000e600ff047b82 */ /* 0x000e660000000a00 */
[----:B------:R-:W-:Y:S01]  /*2b70*/  @!P0 FADD R22, R27, R22 ;  /* 0x000000161b168221 */ /* 0x000fe20000000000 */
[----:B------:R-:W-:-:S02]  /*2b80*/  @!P1 HADD2.F32 R19, -RZ, R18.H0_H0 ;  /* 0x20000012ff139230 */ /* 0x000fc40000004100 */
[----:B--2---:R-:W-:-:S03]  /*2b90*/  @!P2 HADD2.F32 R27, -RZ, R23.H0_H0 ;  /* 0x20000017ff1ba230 */ /* 0x004fc60000004100 */
[----:B------:R-:W-:Y:S01]  /*2ba0*/  @!P1 FADD R18, R19, R26 ;  /* 0x0000001a13129221 */ /* 0x000fe20000000000 */
[C---:B------:R-:W-:Y:S01]  /*2bb0*/  @!P1 VIADD R23, R17.reuse, 0x1 ;  /* 0x0000000111179836 */ /* 0x040fe20000000000 */
[----:B------:R-:W-:Y:S01]  /*2bc0*/  @!P2 IADD3 R19, PT, PT, R17, 0x2, RZ ;  /* 0x000000021113a810 */ /* 0x000fe20007ffe0ff */
[----:B---3--:R-:W-:Y:S02]  /*2bd0*/  @!P3 HADD2.F32 R20, -RZ, R20.H0_H0 ;  /* 0x20000014ff14b230 */ /* 0x008fe40000004100 */
[----:B------:R-:W-:Y:S01]  /*2be0*/  @!P2 FADD R24, R27, R24 ;  /* 0x000000181b18a221 */ /* 0x000fe20000000000 */
[----:B------:R-:W-:Y:S02]  /*2bf0*/  @!P0 F2FP.F16.F32.PACK_AB R22, RZ, R22 ;  /* 0x00000016ff16823e */ /* 0x000fe400000000ff */
[----:B------:R-:W-:Y:S01]  /*2c00*/  @!P3 FADD R20, R20, R25 ;  /* 0x000000191414b221 */ /* 0x000fe20000000000 */
[----:B0-----:R-:W-:Y:S01]  /*2c10*/  @!P1 IMAD.WIDE.U32 R8, R23, 0x2, R8 ;  /* 0x0000000217089825 */ /* 0x001fe200078e0008 */
[----:B------:R-:W-:-:S02]  /*2c20*/  @!P1 F2FP.F16.F32.PACK_AB R18, RZ, R18 ;  /* 0x00000012ff12923e */ /* 0x000fc400000000ff */
[----:B------:R-:W-:Y:S01]  /*2c30*/  @!P2 F2FP.F16.F32.PACK_AB R24, RZ, R24 ;  /* 0x00000018ff18a23e */ /* 0x000fe200000000ff */
[----:B------:R-:W-:Y:S01]  /*2c40*/  @!P2 IMAD.WIDE.U32 R2, R19, 0x2, R2 ;  /* 0x000000021302a825 */ /* 0x000fe200078e0002 */
[----:B------:R-:W-:Y:S01]  /*2c50*/  @!P3 F2FP.F16.F32.PACK_AB R20, RZ, R20 ;  /* 0x00000014ff14b23e */ /* 0x000fe200000000ff */
        /* <DEDUP_REMOVED lines=8> */
.L_x_176:
        /* <DEDUP_REMOVED lines=14> */
[----:B---3--:R-:W-:-:S05]  /*2dc0*/  HADD2.F32 R4, -RZ, R8.H0_H0 ;  /* 0x20000008ff047230 */ /* 0x008fca0000004100 */
[----:B--2---:R-:W-:Y:S01]  /*2dd0*/  FADD R4, R4, R17 ;  /* 0x0000001104047221 */ /* 0x004fe20000000000 */
[----:B------:R-:W-:-:S04]  /*2de0*/  IMAD R17, R15, R2, R5 ;  /* 0x000000020f117224 */ /* 0x000fc800078e0205 */
[----:B------:R-:W-:Y:S01]  /*2df0*/  F2FP.F16.F32.PACK_AB R4, RZ, R4 ;  /* 0x00000004ff04723e */ /* 0x000fe200000000ff */
[----:B-1----:R-:W-:-:S05]  /*2e00*/  IMAD.WIDE.U32 R6, R17, 0x2, R6 ;  /* 0x0000000211067825 */ /* 0x002fca00078e0006 */
[----:B------:R0:W-:Y:S02]  /*2e10*/  STG.E.U16 desc[UR10][R6.64], R4 ;  /* 0x0000000406007986 */ /* 0x0001e4000c10150a */
.L_x_179:
[----:B------:R-:W-:Y:S05]  /*2e20*/  BSYNC.RECONVERGENT B1 ;  /* 0x0000000000017941 */ /* 0x000fea0003800200 */
.L_x_178:
[----:B------:R-:W-:-:S09]  /*2e30*/  UISETP.NE.AND UP0, UPT, UR6, 0x1, UPT ;  /* 0x000000010600788c */ /* 0x000fd2000bf05270 */
[----:B------:R-:W-:Y:S05]  /*2e40*/  BRA.U !UP0, `(.L_x_175) ;  /* 0x0000000108807547 */ /* 0x000fea000b800000 */
[----:B------:R-:W-:Y:S01]  /*2e50*/  VIADD R17, R5, 0x1 ;  /* 0x0000000105117836 */ /* 0x000fe20000000000 */
[----:B------:R-:W-:Y:S04]  /*2e60*/  BSSY.RECONVERGENT B1, `(.L_x_180) ;  /* 0x000000e000017945 */ /* 0x000fe80003800200 */
        /* <DEDUP_REMOVED lines=8> */
[----:B0-----:R-:W-:-:S04]  /*2ef0*/  IMAD.WIDE.U32 R6, R17, 0x2, R6 ;  /* 0x0000000211067825 */ /* 0x001fc800078e0006 */
[----:B---3--:R-:W-:-:S05]  /*2f00*/  HADD2.F32 R4, -RZ, R8.H0_H0 ;  /* 0x20000008ff047230 */ /* 0x008fca0000004100 */
[----:B--2---:R-:W-:-:S05]  /*2f10*/  FADD R4, R4, R19 ;  /* 0x0000001304047221 */ /* 0x004fca0000000000 */
[----:B------:R-:W-:-:S05]  /*2f20*/  F2FP.F16.F32.PACK_AB R4, RZ, R4 ;  /* 0x00000004ff04723e */ /* 0x000fca00000000ff */
[----:B------:R1:W-:Y:S02]  /*2f30*/  STG.E.U16 desc[UR10][R6.64], R4 ;  /* 0x0000000406007986 */ /* 0x0003e4000c10150a */
.L_x_181:
[----:B------:R-:W-:Y:S05]  /*2f40*/  BSYNC.RECONVERGENT B1 ;  /* 0x0000000000017941 */ /* 0x000fea0003800200 */
.L_x_180:
[----:B------:R-:W-:-:S09]  /*2f50*/  UISETP.NE.AND UP0, UPT, UR6, 0x2, UPT ;  /* 0x000000020600788c */ /* 0x000fd2000bf05270 */
[----:B------:R-:W-:Y:S05]  /*2f60*/  BRA.U !UP0, `(.L_x_175) ;  /* 0x0000000108387547 */ /* 0x000fea000b800000 */
[----:B------:R-:W-:-:S04]  /*2f70*/  IADD3 R9, PT, PT, R5, 0x2, RZ ;  /* 0x0000000205097810 */ /* 0x000fc80007ffe0ff */
        /* <DEDUP_REMOVED lines=8> */
[----:B-1----:R-:W-:-:S04]  /*3000*/  IMAD.WIDE.U32 R4, R15, 0x2, R4 ;  /* 0x000000020f047825 */ /* 0x002fc800078e0004 */
[----:B---3--:R-:W-:-:S05]  /*3010*/  HADD2.F32 R8, -RZ, R6.H0_H0 ;  /* 0x20000006ff087230 */ /* 0x008fca0000004100 */
[----:B--2---:R-:W-:-:S05]  /*3020*/  FADD R8, R8, R3 ;  /* 0x0000000308087221 */ /* 0x004fca0000000000 */
[----:B------:R-:W-:-:S05]  /*3030*/  F2FP.F16.F32.PACK_AB R8, RZ, R8 ;  /* 0x00000008ff08723e */ /* 0x000fca00000000ff */
[----:B------:R2:W-:Y:S02]  /*3040*/  STG.E.U16 desc[UR10][R4.64], R8 ;  /* 0x0000000804007986 */ /* 0x0005e4000c10150a */
.L_x_175:
[----:B------:R-:W-:Y:S05]  /*3050*/  BSYNC.RECONVERGENT B0 ;  /* 0x0000000000007941 */ /* 0x000fea0003800200 */
.L_x_174:
[----:B------:R-:W3:Y:S01]  /*3060*/  LDCU UR4, c[0x0][0x3b8] ;  /* 0x00007700ff0477ac */ /* 0x000ee20008000800 */
[----:B------:R-:W-:-:S04]  /*3070*/  IADD3 R12, PT, PT, R12, 0x1, RZ ;  /* 0x000000010c0c7810 */ /* 0x000fc80007ffe0ff */
[----:B---3--:R-:W-:-:S13]  /*3080*/  ISETP.NE.AND P0, PT, R12, UR4, PT ;  /* 0x000000040c007c0c */ /* 0x008fda000bf05270 */
[----:B------:R-:W-:Y:S05]  /*3090*/  @P0 BRA `(.L_x_182) ;  /* 0xfffffff400f00947 */ /* 0x000fea000383ffff */
[----:B------:R-:W-:Y:S05]  /*30a0*/  EXIT ;  /* 0x000000000000794d */ /* 0x000fea0003800000 */
.L_x_183:
        /* <DEDUP_REMOVED lines=13> */
.L_x_757:


//--------------------- .text.matmul_bias_batched_f64 --------------------------
	.section	.text.matmul_bias_batched_f64,"ax",@progbits
	.align	128
        .global         matmul_bias_batched_f64
        .type           matmul_bias_batched_f64,@function
        .size           matmul_bias_batched_f64,(.L_x_758 - matmul_bias_batched_f64)
        .other          matmul_bias_batched_f64,@"STO_CUDA_ENTRY STV_DEFAULT"
matmul_bias_batched_f64:
.text.matmul_bias_batched_f64:
[----:B------:R-:W0:Y:S08]  /*0000*/  LDC R1, c[0x0][0x37c] ;  /* 0x0000df00ff017b82 */ /* 0x000e300000000800 */
[----:B------:R-:W1:Y:S01]  /*0010*/  S2UR UR4, SR_CTAID.Z ;  /* 0x00000000000479c3 */ /* 0x000e620000002700 */
[----:B0-----:R-:W-:-:S07]  /*0020*/  VIADD R1, R1, 0xfffffd80 ;  /* 0xfffffd8001017836 */ /* 0x001fce0000000000 */
[----:B------:R-:W1:Y:S02]  /*0030*/  LDC R0, c[0x0][0x3a0] ;  /* 0x0000e800ff007b82 */ /* 0x000e640000000800 */
[----:B-1----:R-:W-:-:S13]  /*0040*/  ISETP.LE.U32.AND P0, PT, R0, UR4, PT ;  /* 0x0000000400007c0c */ /* 0x002fda000bf03070 */
[----:B------:R-:W-:Y:S05]  /*0050*/  @P0 EXIT ;  /* 0x000000000000094d */ /* 0x000fea0003800000 */
[----:B------:R-:W0:Y:S01]  /*0060*/  LDC R4, c[0x0][0x3c0] ;  /* 0x0000f000ff047b82 */ /* 0x000e220000000800 */
[----:B------:R-:W1:Y:S01]  /*0070*/  LDCU.64 UR6, c[0x0][0x3a8] ;  /* 0x00007500ff0677ac */ /* 0x000e620008000a00 */
[----:B------:R2:W-:Y:S01]  /*0080*/  STL.128 [R1], RZ ;  /* 0x000000ff01007387 */ /* 0x0005e20000100c00 */
[----:B------:R-:W3:Y:S03]  /*0090*/  LDCU UR8, c[0x0][0x3a4] ;  /* 0x00007480ff0877ac */ /* 0x000ee60008000800 */
[----:B------:R2:W-:Y:S02]  /*00a0*/  STL.128 [R1+0x10], RZ ;  /* 0x000010ff01007387 */ /* 0x0005e40000100c00 */
[----:B------:R-:W4:Y:S01]  /*00b0*/  LDC.64 R2, c[0x0][0x3b0] ;  /* 0x0000ec00ff027b82 */ /* 0x000f220000000a00 */
[----:B------:R-:W5:Y:S01]  /*00c0*/  LDCU UR10, c[0x0][0x360] ;  /* 0x00006c00ff0a77ac */ /* 0x000f620008000800 */
[----:B------:R2:W-:Y:S01]  /*00d0*/  STL.128 [R1+0x20], RZ ;  /* 0x000020ff01007387 */ /* 0x0005e20000100c00 */
[----:B------:R-:W5:Y:S03]  /*00e0*/  LDCU UR5, c[0x0][0x364] ;  /* 0x00006c80ff0577ac */ /* 0x000f660008000800 */
[----:B------:R2:W-:Y:S02]  /*00f0*/  STL.128 [R1+0x30], RZ ;  /* 0x000030ff01007387 */ /* 0x0005e40000100c00 */
[----:B------:R-:W2:Y:S01]  /*0100*/  LDC.64 R18, c[0x0][0x3b8] ;  /* 0x0000ee00ff127b82 */ /* 0x000ea20000000a00 */
[----:B------:R-:W0:Y:S01]  /*0110*/  LDCU.64 UR12, c[0x0][0x358] ;  /* 0x00006b00ff0c77ac */ /* 0x000e220008000a00 */
[----:B------:R0:W-:Y:S01]  /*0120*/  STL.128 [R1+0x40], RZ ;  /* 0x000040ff01007387 */ /* 0x0001e20000100c00 */
[----:B-1----:R-:W-:-:S03]  /*0130*/  UIADD3 UR11, UPT, UPT, UR7, -0x1, URZ ;  /* 0xffffffff070b7890 */ /* 0x002fc6000fffe0ff */
[----:B------:R1:W-:Y:S01]  /*0140*/  STL.128 [R1+0x50], RZ ;  /* 0x000050ff01007387 */ /* 0x0003e20000100c00 */
[----:B---3--:R-:W-:Y:S01]  /*0150*/  UIMAD UR8, UR4, UR8, URZ ;  /* 0x00000008040872a4 */ /* 0x008fe2000f8e02ff */
[----:B0-----:R-:W0:Y:S01]  /*0160*/  I2F.U32.RP R0, R4 ;  /* 0x0000000400007306 */ /* 0x001e220000209000 */
[----:B------:R-:W-:Y:S01]  /*0170*/  ISETP.NE.U32.AND P2, PT, R4, RZ, PT ;  /* 0x000000ff0400720c */ /* 0x000fe20003f45070 */
[----:B------:R1:W-:Y:S01]  /*0180*/  STL.128 [R1+0x60], RZ ;  /* 0x000060ff01007387 */ /* 0x0003e20000100c00 */
[----:B------:R-:W-:Y:S01]  /*0190*/  UIMAD UR4, UR4, UR6, URZ ;  /* 0x00000006040472a4 */ /* 0x000fe2000f8e02ff */
[----:B------:R-:W3:Y:S01]  /*01a0*/  S2UR UR15, SR_CTAID.Y ;  /* 0x00000000000f79c3 */ /* 0x000ee20000002600 */
[----:B------:R-:W-:Y:S01]  /*01b0*/  UIMAD UR14, UR8, UR7, URZ ;  /* 0x00000007080e72a4 */ /* 0x000fe2000f8e02ff */
[----:B------:R1:W-:Y:S01]  /*01c0*/  STL.128 [R1+0x70], RZ ;  /* 0x000070ff01007387 */ /* 0x0003e20000100c00 */
[----:B------:R-:W-:Y:S02]  /*01d0*/  UIMAD UR9, UR4, UR7, URZ ;  /* 0x00000007040972a4 */ /* 0x000fe4000f8e02ff */
[----:B------:R-:W-:Y:S01]  /*01e0*/  UIMAD UR8, UR8, UR6, URZ ;  /* 0x00000006080872a4 */ /* 0x000fe2000f8e02ff */
[----:B------:R1:W-:Y:S01]  /*01f0*/  STL.128 [R1+0x80], RZ ;  /* 0x000080ff01007387 */ /* 0x0003e20000100c00 */
[----:B-----5:R-:W-:Y:S01]  /*0200*/  UIMAD UR10, UR10, UR5, URZ ;  /* 0x000000050a0a72a4 */ /* 0x020fe2000f8e02ff */
[----:B------:R-:W1:Y:S02]  /*0210*/  S2UR UR16, SR_CTAID.X ;  /* 0x00000000001079c3 */ /* 0x000e640000002500 */
[----:B------:R1:W-:Y:S01]  /*0220*/  STL.128 [R1+0x90], RZ ;  /* 0x000090ff01007387 */ /* 0x0003e20000100c00 */
[----:B0-----:R-:W0:Y:S03]  /*0230*/  MUFU.RCP R0, R0 ;  /* 0x0000000000007308 */ /* 0x001e260000001000 */
[----:B------:R0:W-:Y:S04]  /*0240*/  STL.128 [R1+0xa0], RZ ;  /* 0x0000a0ff01007387 */ /* 0x0001e80000100c00 */
[----:B------:R0:W-:Y:S04]  /*0250*/  STL.128 [R1+0xb0], RZ ;  /* 0x0000b0ff01007387 */ /* 0x0001e80000100c00 */
[----:B------:R1:W-:Y:S04]  /*0260*/  STL.128 [R1+0xc0], RZ ;  /* 0x0000c0ff01007387 */ /* 0x0003e80000100c00 */
[----:B------:R1:W-:Y:S01]  /*0270*/  STL.128 [R1+0xd0], RZ ;  /* 0x0000d0ff01007387 */ /* 0x0003e20000100c00 */
[----:B0-----:R-:W-:-:S02]  /*0280*/  VIADD R6, R0, 0xffffffe ;  /* 0x0ffffffe00067836 */ /* 0x001fc40000000000 */
[----:B------:R-:W0:Y:S02]  /*0290*/  S2R R0, SR_TID.Y ;  /* 0x0000000000007919 */ /* 0x000e240000002200 */
[----:B------:R5:W4:Y:S01]  /*02a0*/  F2I.FTZ.U32.TRUNC.NTZ R7, R6 ;  /* 0x0000000600077305 */ /* 0x000b22000021f000 */
[----:B------:R0:W-:Y:S04]  /*02b0*/  STL.128 [R1+0xe0], RZ ;  /* 0x0000e0ff01007387 */ /* 0x0001e80000100c00 */
[----:B------:R0:W-:Y:S01]  /*02c0*/  STL.128 [R1+0xf0], RZ ;  /* 0x0000f0ff01007387 */ /* 0x0001e20000100c00 */
[----:B-----5:R-:W-:-:S03]  /*02d0*/  IMAD.MOV.U32 R6, RZ, RZ, RZ ;  /* 0x000000ffff067224 */ /* 0x020fc600078e00ff */
[----:B------:R0:W-:Y:S04]  /*02e0*/  STL.128 [R1+0x100], RZ ;  /* 0x000100ff01007387 */ /* 0x0001e80000100c00 */
[----:B------:R0:W-:Y:S01]  /*02f0*/  STL.128 [R1+0x110], RZ ;  /* 0x000110ff01007387 */ /* 0x0001e20000100c00 */
[----:B----4-:R-:W-:-:S03]  /*0300*/  IADD3 R5, PT, PT, RZ, -R7, RZ ;  /* 0x80000007ff057210 */ /* 0x010fc60007ffe0ff */
[----:B------:R4:W-:Y:S02]  /*0310*/  STL.128 [R1+0x120], RZ ;  /* 0x000120ff01007387 */ /* 0x0009e40000100c00 */
[-C--:B------:R-:W-:Y:S02]  /*0320*/  IMAD R5, R5, R4.reuse, RZ ;  /* 0x0000000405057224 */ /* 0x080fe400078e02ff */
[----:B------:R4:W-:Y:S02]  /*0330*/  STL.128 [R1+0x130], RZ ;  /* 0x000130ff01007387 */ /* 0x0009e40000100c00 */
[----:B------:R-:W-:Y:S02]  /*0340*/  IMAD.HI.U32 R20, R7, R5, R6 ;  /* 0x0000000507147227 */ /* 0x000fe400078e0006 */
[----:B------:R4:W-:Y:S04]  /*0350*/  STL.128 [R1+0x140], RZ ;  /* 0x000140ff01007387 */ /* 0x0009e80000100c00 */
[----:B------:R-:W-:Y:S01]  /*0360*/  IMAD.HI.U32 R20, R20, R3, RZ ;  /* 0x0000000314147227 */ /* 0x000fe200078e00ff */
[----:B------:R4:W-:Y:S03]  /*0370*/  STL.128 [R1+0x150], RZ ;  /* 0x000150ff01007387 */ /* 0x0009e60000100c00 */
[----:B------:R-:W-:Y:S01]  /*0380*/  IMAD.MOV R5, RZ, RZ, -R20 ;  /* 0x000000ffff057224 */ /* 0x000fe200078e0a14 */
[----:B------:R4:W-:Y:S03]  /*0390*/  STL.128 [R1+0x160], RZ ;  /* 0x000160ff01007387 */ /* 0x0009e60000100c00 */
[----:B------:R-:W-:Y:S01]  /*03a0*/  IMAD R3, R4, R5, R3 ;  /* 0x0000000504037224 */ /* 0x000fe200078e0203 */
[----:B------:R4:W-:Y:S04]  /*03b0*/  STL.128 [R1+0x170], RZ ;  /* 0x000170ff01007387 */ /* 0x0009e80000100c00 */
[CC--:B------:R-:W-:Y:S01]  /*03c0*/  ISETP.GE.U32.AND P0, PT, R3.reuse, R4.reuse, PT ;  /* 0x000000040300720c */ /* 0x0c0fe20003f06070 */
[----:B------:R-:W0:Y:S01]  /*03d0*/  S2R R5, SR_TID.X ;  /* 0x0000000000057919 */ /* 0x000e220000002100 */
[----:B------:R4:W-:Y:S04]  /*03e0*/  STL.128 [R1+0x180], RZ ;  /* 0x000180ff01007387 */ /* 0x0009e80000100c00 */
[----:B------:R4:W-:Y:S07]  /*03f0*/  STL.128 [R1+0x190], RZ ;  /* 0x000190ff01007387 */ /* 0x0009ee0000100c00 */
[----:B------:R-:W-:Y:S01]  /*0400*/  @P0 IADD3 R3, PT, PT, R3, -R4, RZ ;  /* 0x8000000403030210 */ /* 0x000fe20007ffe0ff */
[----:B------:R4:W-:Y:S01]  /*0410*/  STL.128 [R1+0x1a0], RZ ;  /* 0x0001a0ff01007387 */ /* 0x0009e20000100c00 */
[----:B------:R-:W-:-:S02]  /*0420*/  @P0 VIADD R20, R20, 0x1 ;  /* 0x0000000114140836 */ /* 0x000fc40000000000 */
[----:B------:R-:W-:Y:S01]  /*0430*/  ISETP.GE.U32.AND P1, PT, R3, R4, PT ;  /* 0x000000040300720c */ /* 0x000fe20003f26070 */
[----:B------:R4:W-:Y:S01]  /*0440*/  STL.128 [R1+0x1b0], RZ ;  /* 0x0001b0ff01007387 */ /* 0x0009e20000100c00 */
[----:B--2---:R-:W-:-:S03]  /*0450*/  VIADD R3, R18, UR11 ;  /* 0x0000000b12037c36 */ /* 0x004fc60008000000 */
[----:B------:R4:W-:Y:S02]  /*0460*/  STL.128 [R1+0x1c0], RZ ;  /* 0x0001c0ff01007387 */ /* 0x0009e40000100c00 */
[----:B------:R-:W-:Y:S02]  /*0470*/  ISETP.GE.U32.AND P0, PT, R3, UR11, PT ;  /* 0x0000000b03007c0c */ /* 0x000fe4000bf06070 */
[----:B------:R4:W-:Y:S04]  /*0480*/  STL.128 [R1+0x1d0], RZ ;  /* 0x0001d0ff01007387 */ /* 0x0009e80000100c00 */
[----:B------:R4:W-:Y:S01]  /*0490*/  STL.128 [R1+0x1e0], RZ ;  /* 0x0001e0ff01007387 */ /* 0x0009e20000100c00 */
[----:B------:R-:W-:Y:S02]  /*04a0*/  @P1 IADD3 R20, PT, PT, R20, 0x1, RZ ;  /* 0x0000000114141810 */ /* 0x000fe40007ffe0ff */
[----:B------:R-:W-:Y:S01]  /*04b0*/  @!P2 LOP3.LUT R20, RZ, R4, RZ, 0x33, !PT ;  /* 0x00000004ff14a212 */ /* 0x000fe200078e33ff */
[----:B------:R4:W-:Y:S04]  /*04c0*/  STL.128 [R1+0x1f0], RZ ;  /* 0x0001f0ff01007387 */ /* 0x0009e80000100c00 */
[----:B0-----:R-:W-:Y:S01]  /*04d0*/  IMAD R20, R20, R0, R5 ;  /* 0x0000000014147224 */ /* 0x001fe200078e0205 */
[----:B-1-3--:R-:W-:Y:S06]  /*04e0*/  @!P0 BRA `(.L_x_184) ;  /* 0x0000002400948947 */ /* 0x00afec0003800000 */
[----:B------:R-:W0:Y:S01]  /*04f0*/  I2F.U32.RP R0, R18 ;  /* 0x0000001200007306 */ /* 0x000e220000209000 */
[----:B------:R-:W-:Y:S01]  /*0500*/  ISETP.NE.U32.AND P2, PT, R18, RZ, PT ;  /* 0x000000ff1200720c */ /* 0x000fe20003f45070 */
[----:B------:R-:W-:Y:S01]  /*0510*/  UMOV UR4, URZ ;  /* 0x000000ff00047c82 */ /* 0x000fe20008000000 */
[----:B------:R-:W-:Y:S02]  /*0520*/  VIMNMX.U32 R4, PT, PT, R4, 0x1, !PT ;  /* 0x0000000104047848 */ /* 0x000fe40007fe0000 */
[----:B------:R-:W-:Y:S02]  /*0530*/  LOP3.LUT R19, R19, 0xfffffff8, RZ, 0xc0, !PT ;  /* 0xfffffff813137812 */ /* 0x000fe400078ec0ff */
[----:B------:R-:W-:Y:S01]  /*0540*/  LOP3.LUT R17, R4, 0xfffffffc, RZ, 0xc0, !PT ;  /* 0xfffffffc04117812 */ /* 0x000fe200078ec0ff */
[----:B0-----:R-:W0:Y:S02]  /*0550*/  MUFU.RCP R0, R0 ;  /* 0x0000000000007308 */ /* 0x001e240000001000 */
[----:B0-----:R-:W-:-:S02]  /*0560*/  VIADD R6, R0, 0xffffffe ;  /* 0x0ffffffe00067836 */ /* 0x001fc40000000000 */
[----:B------:R-:W-:-:S04]  /*0570*/  IMAD R0, R18, R2, RZ ;  /* 0x0000000212007224 */ /* 0x000fc800078e02ff */
[----:B------:R0:W1:Y:S01]  /*0580*/  F2I.FTZ.U32.TRUNC.NTZ R7, R6 ;  /* 0x0000000600077305 */ /* 0x000062000021f000 */
[----:B------:R-:W-:Y:S02]  /*0590*/  VIADD R2, R1, 0x200 ;  /* 0x0000020001027836 */ /* 0x000fe40000000000 */
[----:B0-----:R-:W-:Y:S02]  /*05a0*/  HFMA2 R6, -RZ, RZ, 0, 0 ;  /* 0x00000000ff067431 */ /* 0x001fe400000001ff */
[----:B-1----:R-:W-:-:S04]  /*05b0*/  IMAD.MOV R5, RZ, RZ, -R7 ;  /* 0x000000ffff057224 */ /* 0x002fc800078e0a07 */
[----:B------:R-:W-:-:S04]  /*05c0*/  IMAD R5, R5, R18, RZ ;  /* 0x0000001205057224 */ /* 0x000fc800078e02ff */
[----:B------:R-:W-:-:S06]  /*05d0*/  IMAD.HI.U32 R16, R7, R5, R6 ;  /* 0x0000000507107227 */ /* 0x000fcc00078e0006 */
[----:B------:R-:W-:-:S04]  /*05e0*/  IMAD.HI.U32 R16, R16, R3, RZ ;  /* 0x0000000310107227 */ /* 0x000fc800078e00ff */
[----:B------:R-:W-:-:S04]  /*05f0*/  IMAD.MOV R5, RZ, RZ, -R16 ;  /* 0x000000ffff057224 */ /* 0x000fc800078e0a10 */
[----:B------:R-:W-:-:S05]  /*0600*/  IMAD R3, R18, R5, R3 ;  /* 0x0000000512037224 */ /* 0x000fca00078e0203 */
[----:B------:R-:W-:-:S13]  /*0610*/  ISETP.GE.U32.AND P0, PT, R3, R18, PT ;  /* 0x000000120300720c */ /* 0x000fda0003f06070 */
[----:B------:R-:W-:Y:S01]  /*0620*/  @P0 IMAD.IADD R3, R3, 0x1, -R18 ;  /* 0x0000000103030824 */ /* 0x000fe200078e0a12 */
[----:B------:R-:W-:-:S04]  /*0630*/  @P0 IADD3 R16, PT, PT, R16, 0x1, RZ ;  /* 0x0000000110100810 */ /* 0x000fc80007ffe0ff */
[----:B------:R-:W-:Y:S02]  /*0640*/  ISETP.GE.U32.AND P1, PT, R3, R18, PT ;  /* 0x000000120300720c */ /* 0x000fe40003f26070 */
[----:B------:R-:W-:-:S11]  /*0650*/  IADD3 R3, PT, PT, R1, 0x240, RZ ;  /* 0x0000024001037810 */ /* 0x000fd60007ffe0ff */
[----:B------:R-:W-:Y:S01]  /*0660*/  @P1 VIADD R16, R16, 0x1 ;  /* 0x0000000110101836 */ /* 0x000fe20000000000 */
[----:B------:R-:W-:Y:S02]  /*0670*/  @!P2 LOP3.LUT R16, RZ, R18, RZ, 0x33, !PT ;  /* 0x00000012ff10a212 */ /* 0x000fe400078e33ff */
[----:B------:R-:W-:-:S07]  /*0680*/  LOP3.LUT R18, R4, 0x3, RZ, 0xc0, !PT ;  /* 0x0000000304127812 */ /* 0x000fce00078ec0ff */
.L_x_219:
[----:B------:R-:W-:Y:S01]  /*0690*/  ISETP.GE.U32.AND P0, PT, R20, R0, PT ;  /* 0x000000001400720c */ /* 0x000fe20003f06070 */
[----:B0-----:R-:W0:Y:S01]  /*06a0*/  LDCU UR17, c[0x0][0x3b8] ;  /* 0x00007700ff1177ac */ /* 0x001e220008000800 */
[----:B------:R-:W-:Y:S01]  /*06b0*/  BSSY.RECONVERGENT B0, `(.L_x_185) ;  /* 0x0000032000007945 */ /* 0x000fe20003800200 */
[----:B-1----:R-:W1:Y:S01]  /*06c0*/  LDCU UR11, c[0x0][0x3a4] ;  /* 0x00007480ff0b77ac */ /* 0x002e620008000800 */
[----:B--2---:R-:W2:Y:S09]  /*06d0*/  LDCU UR7, c[0x0][0x3ac] ;  /* 0x00007580ff0777ac */ /* 0x004eb20008000800 */
[----:B---3-5:R-:W-:Y:S05]  /*06e0*/  @P0 BRA `(.L_x_186) ;  /* 0x0000000000b80947 */ /* 0x028fea0003800000 */
[----:B------:R-:W3:Y:S01]  /*06f0*/  LDCU UR5, c[0x0][0x3b8] ;  /* 0x00007700ff0577ac */ /* 0x000ee20008000800 */
[----:B------:R-:W0:Y:S01]  /*0700*/  LDC R8, c[0x0][0x3b8] ;  /* 0x0000ee00ff087b82 */ /* 0x000e220000000800 */
[----:B------:R-:W-:Y:S02]  /*0710*/  HFMA2 R10, -RZ, RZ, 0, 0 ;  /* 0x00000000ff0a7431 */ /* 0x000fe400000001ff */
[----:B------:R-:W-:-:S05]  /*0720*/  IMAD.MOV.U32 R13, RZ, RZ, R20 ;  /* 0x000000ffff0d7224 */ /* 0x000fca00078e0014 */
[----:B------:R-:W0:Y:S01]  /*0730*/  LDC R9, c[0x0][0x3b0] ;  /* 0x0000ec00ff097b82 */ /* 0x000e220000000800 */
[----:B---3--:R-:W3:Y:S01]  /*0740*/  I2F.U32.RP R4, UR5 ;  /* 0x0000000500047d06 */ /* 0x008ee20008209000 */
[----:B------:R-:W-:-:S07]  /*0750*/  ISETP.NE.U32.AND P1, PT, RZ, UR5, PT ;  /* 0x00000005ff007c0c */ /* 0x000fce000bf25070 */
[----:B---3--:R-:W3:Y:S02]  /*0760*/  MUFU.RCP R4, R4 ;  /* 0x0000000400047308 */ /* 0x008ee40000001000 */
[----:B---3--:R-:W-:-:S06]  /*0770*/  VIADD R5, R4, 0xffffffe ;  /* 0x0ffffffe04057836 */ /* 0x008fcc0000000000 */
[----:B------:R-:W3:Y:S02]  /*0780*/  F2I.FTZ.U32.TRUNC.NTZ R11, R5 ;  /* 0x00000005000b7305 */ /* 0x000ee4000021f000 */
[----:B---3--:R-:W-:-:S04]  /*0790*/  IMAD.MOV R7, RZ, RZ, -R11 ;  /* 0x000000ffff077224 */ /* 0x008fc800078e0a0b */
[----:B------:R-:W-:-:S04]  /*07a0*/  IMAD R7, R7, UR5, RZ ;  /* 0x0000000507077c24 */ /* 0x000fc8000f8e02ff */
[----:B------:R-:W-:Y:S01]  /*07b0*/  IMAD.HI.U32 R10, R11, R7, R10 ;  /* 0x000000070b0a7227 */ /* 0x000fe200078e000a */
[----:B0-----:R-:W-:-:S07]  /*07c0*/  LOP3.LUT R11, RZ, UR5, RZ, 0x33, !PT ;  /* 0x00000005ff0b7c12 */ /* 0x001fce000f8e33ff */
.L_x_187:
[----:B------:R-:W-:-:S04]  /*07d0*/  IMAD.HI.U32 R4, R10, R13, RZ ;  /* 0x0000000d0a047227 */ /* 0x000fc800078e00ff */
[----:B------:R-:W-:-:S04]  /*07e0*/  IMAD.MOV R5, RZ, RZ, -R4 ;  /* 0x000000ffff057224 */ /* 0x000fc800078e0a04 */
[----:B------:R-:W-:-:S05]  /*07f0*/  IMAD R5, R8, R5, R13 ;  /* 0x0000000508057224 */ /* 0x000fca00078e020d */
[----:B------:R-:W-:-:S13]  /*0800*/  ISETP.GE.U32.AND P0, PT, R5, R8, PT ;  /* 0x000000080500720c */ /* 0x000fda0003f06070 */
[----:B------:R-:W-:Y:S01]  /*0810*/  @P0 IADD3 R5, PT, PT, R5, -R8, RZ ;  /* 0x8000000805050210 */ /* 0x000fe20007ffe0ff */
[----:B------:R-:W-:-:S03]  /*0820*/  @P0 VIADD R4, R4, 0x1 ;  /* 0x0000000104040836 */ /* 0x000fc60000000000 */
[----:B------:R-:W-:-:S13]  /*0830*/  ISETP.GE.U32.AND P2, PT, R5, R8, PT ;  /* 0x000000080500720c */ /* 0x000fda0003f46070 */
[----:B------:R-:W-:-:S05]  /*0840*/  @P2 VIADD R4, R4, 0x1 ;  /* 0x0000000104042836 */ /* 0x000fca0000000000 */
[----:B------:R-:W-:-:S04]  /*0850*/  SEL R12, R11, R4, !P1 ;  /* 0x000000040b0c7207 */ /* 0x000fc80004800000 */
[----:B------:R-:W-:Y:S01]  /*0860*/  IADD3 R4, PT, PT, -R12, RZ, RZ ;  /* 0x000000ff0c047210 */ /* 0x000fe20007ffe1ff */
[----:B---3--:R-:W-:-:S04]  /*0870*/  IMAD R6, R9, UR15, R12 ;  /* 0x0000000f09067c24 */ /* 0x008fc8000f8e020c */
[----:B------:R-:W-:-:S04]  /*0880*/  IMAD R15, R8, R4, R13 ;  /* 0x00000004080f7224 */ /* 0x000fc800078e020d */
[----:B------:R-:W-:-:S05]  /*0890*/  IMAD R7, R8, UR4, R15 ;  /* 0x0000000408077c24 */ /* 0x000fca000f8e020f */
[----:B--2---:R-:W-:-:S04]  /*08a0*/  ISETP.GE.U32.AND P0, PT, R7, UR7, PT ;  /* 0x0000000707007c0c */ /* 0x004fc8000bf06070 */
[----:B-1----:R-:W-:-:S13]  /*08b0*/  ISETP.GE.U32.OR P0, PT, R6, UR11, P0 ;  /* 0x0000000b06007c0c */ /* 0x002fda0008706470 */
[----:B------:R-:W0:Y:S01]  /*08c0*/  @!P0 LDC.64 R4, c[0x0][0x380] ;  /* 0x0000e000ff048b82 */ /* 0x000e220000000a00 */
[----:B------:R-:W-:-:S05]  /*08d0*/  @!P0 IMAD R6, R6, UR7, R7 ;  /* 0x0000000706068c24 */ /* 0x000fca000f8e0207 */
[----:B------:R-:W-:-:S05]  /*08e0*/  @!P0 IADD3 R6, P2, PT, R6, UR14, RZ ;  /* 0x0000000e06068c10 */ /* 0x000fca000ff5e0ff */
[----:B------:R-:W-:Y:S01]  /*08f0*/  @!P0 IMAD.X R7, RZ, RZ, RZ, P2 ;  /* 0x000000ffff078224 */ /* 0x000fe200010e06ff */
[----:B0-----:R-:W-:-:S04]  /*0900*/  @!P0 LEA R4, P2, R6, R4, 0x3 ;  /* 0x0000000406048211 */ /* 0x001fc800078418ff */
[----:B------:R-:W-:Y:S02]  /*0910*/  @!P0 LEA.HI.X R5, R6, R5, R7, 0x3, P2 ;  /* 0x0000000506058211 */ /* 0x000fe400010f1c07 */
[----:B------:R-:W-:-:S06]  /*0920*/  CS2R R6, SRZ ;  /* 0x0000000000067805 */ /* 0x000fcc000001ff00 */
[----:B------:R-:W2:Y:S01]  /*0930*/  @!P0 LDG.E.64.CONSTANT R6, desc[UR12][R4.64] ;  /* 0x0000000c04068981 */ /* 0x000ea2000c1e9b00 */
[----:B------:R-:W0:Y:S01]  /*0940*/  S2UR UR6, SR_CgaCtaId ;  /* 0x00000000000679c3 */ /* 0x000e220000008800 */
[----:B------:R-:W-:Y:S01]  /*0950*/  UMOV UR5, 0x400 ;  /* 0x0000040000057882 */ /* 0x000fe20000000000 */
[----:B------:R-:W-:Y:S02]  /*0960*/  IMAD R12, R12, UR17, R15 ;  /* 0x000000110c0c7c24 */ /* 0x000fe4000f8e020f */
[----:B------:R-:W-:-:S05]  /*0970*/  VIADD R13, R13, UR10 ;  /* 0x0000000a0d0d7c36 */ /* 0x000fca0008000000 */
[----:B------:R-:W-:Y:S01]  /*0980*/  ISETP.GE.U32.AND P0, PT, R13, R0, PT ;  /* 0x000000000d00720c */ /* 0x000fe20003f06070 */
[----:B0-----:R-:W-:-:S06]  /*0990*/  ULEA UR5, UR6, UR5, 0x18 ;  /* 0x0000000506057291 */ /* 0x001fcc000f8ec0ff */
[----:B------:R-:W-:-:S05]  /*09a0*/  LEA R15, R12, UR5, 0x3 ;  /* 0x000000050c0f7c11 */ /* 0x000fca000f8e18ff */
[----:B--2---:R3:W-:Y:S01]  /*09b0*/  STS.64 [R15], R6 ;  /* 0x000000060f007388 */ /* 0x0047e20000000a00 */
[----:B------:R-:W-:Y:S05]  /*09c0*/  @!P0 BRA `(.L_x_187) ;  /* 0xfffffffc00808947 */ /* 0x000fea000383ffff */
.L_x_186:
[----:B012---:R-:W-:Y:S05]  /*09d0*/  BSYNC.RECONVERGENT B0 ;  /* 0x0000000000007941 */ /* 0x007fea0003800200 */
.L_x_185:
[----:B------:R-:W0:Y:S01]  /*09e0*/  LDCU UR5, c[0x0][0x3b4] ;  /* 0x00007680ff0577ac */ /* 0x000e220008000800 */
[----:B------:R-:W-:Y:S01]  /*09f0*/  BSSY.RECONVERGENT B0, `(.L_x_188) ;  /* 0x0000036000007945 */ /* 0x000fe20003800200 */
[----:B------:R-:W0:Y:S01]  /*0a00*/  LDCU.64 UR6, c[0x0][0x3b8] ;  /* 0x00007700ff0677ac */ /* 0x000e220008000a00 */
[----:B------:R-:W1:Y:S01]  /*0a10*/  LDCU UR11, c[0x0][0x3b4] ;  /* 0x00007680ff0b77ac */ /* 0x000e620008000800 */
[----:B------:R-:W2:Y:S01]  /*0a20*/  LDCU.64 UR18, c[0x0][0x3a8] ;  /* 0x00007500ff1277ac */ /* 0x000ea20008000a00 */
[----:B0-----:R-:W-:-:S06]  /*0a30*/  UIMAD UR5, UR5, UR6, URZ ;  /* 0x00000006050572a4 */ /* 0x001fcc000f8e02ff */
[----:B------:R-:W-:-:S13]  /*0a40*/  ISETP.GE.U32.AND P0, PT, R20, UR5, PT ;  /* 0x0000000514007c0c */ /* 0x000fda000bf06070 */
[----:B-12---:R-:W-:Y:S05]  /*0a50*/  @P0 BRA `(.L_x_189) ;  /* 0x0000000000bc0947 */ /* 0x006fea0003800000 */
[----:B------:R-:W3:Y:S01]  /*0a60*/  LDCU UR6, c[0x0][0x3b4] ;  /* 0x00007680ff0677ac */ /* 0x000ee20008000800 */
[----:B------:R-:W0:Y:S01]  /*0a70*/  LDC R8, c[0x0][0x3b8] ;  /* 0x0000ee00ff087b82 */ /* 0x000e220000000800 */
[----:B------:R-:W-:Y:S01]  /*0a80*/  MOV R12, R20 ;  /* 0x00000014000c7202 */ /* 0x000fe20000000f00 */
[----:B---3--:R-:W1:Y:S01]  /*0a90*/  I2F.U32.RP R6, UR6 ;  /* 0x0000000600067d06 */ /* 0x008e620008209000 */
[----:B------:R-:W-:Y:S02]  /*0aa0*/  ISETP.NE.U32.AND P1, PT, RZ, UR6, PT ;  /* 0x00000006ff007c0c */ /* 0x000fe4000bf25070 */
[----:B------:R-:W-:-:S05]  /*0ab0*/  LOP3.LUT R10, RZ, UR6, RZ, 0x33, !PT ;  /* 0x00000006ff0a7c12 */ /* 0x000fca000f8e33ff */
[----:B-1----:R-:W1:Y:S02]  /*0ac0*/  MUFU.RCP R6, R6 ;  /* 0x0000000600067308 */ /* 0x002e640000001000 */
[----:B-1----:R-:W-:-:S06]  /*0ad0*/  IADD3 R4, PT, PT, R6, 0xffffffe, RZ ;  /* 0x0ffffffe06047810 */ /* 0x002fcc0007ffe0ff */
[----:B------:R1:W2:Y:S02]  /*0ae0*/  F2I.FTZ.U32.TRUNC.NTZ R5, R4 ;  /* 0x0000000400057305 */ /* 0x0002a4000021f000 */
[----:B-1----:R-:W-:Y:S02]  /*0af0*/  IMAD.MOV.U32 R4, RZ, RZ, RZ ;  /* 0x000000ffff047224 */ /* 0x002fe400078e00ff */
[----:B--2---:R-:W-:-:S04]  /*0b00*/  IMAD.MOV R9, RZ, RZ, -R5 ;  /* 0x000000ffff097224 */ /* 0x004fc800078e0a05 */
[----:B------:R-:W-:-:S04]  /*0b10*/  IMAD R9, R9, UR6, RZ ;  /* 0x0000000609097c24 */ /* 0x000fc8000f8e02ff */
[----:B0-----:R-:W-:-:S07]  /*0b20*/  IMAD.HI.U32 R9, R5, R9, R4 ;  /* 0x0000000905097227 */ /* 0x001fce00078e0004 */
.L_x_190:
[----:B0-----:R-:W0:Y:S01]  /*0b30*/  LDC R7, c[0x0][0x3b4] ;  /* 0x0000ed00ff077b82 */ /* 0x001e220000000800 */
[----:B------:R-:W-:-:S04]  /*0b40*/  IMAD.HI.U32 R11, R9, R12, RZ ;  /* 0x0000000c090b7227 */ /* 0x000fc800078e00ff */
[----:B------:R-:W-:-:S04]  /*0b50*/  IMAD.MOV R5, RZ, RZ, -R11 ;  /* 0x000000ffff057224 */ /* 0x000fc800078e0a0b */
[----:B0-----:R-:W-:-:S05]  /*0b60*/  IMAD R4, R7, R5, R12 ;  /* 0x0000000507047224 */ /* 0x001fca00078e020c */
[----:B------:R-:W-:-:S13]  /*0b70*/  ISETP.GE.U32.AND P0, PT, R4, R7, PT ;  /* 0x000000070400720c */ /* 0x000fda0003f06070 */
[----:B------:R-:W-:Y:S01]  /*0b80*/  @P0 IMAD.IADD R4, R4, 0x1, -R7 ;  /* 0x0000000104040824 */ /* 0x000fe200078e0a07 */
[----:B------:R-:W-:-:S04]  /*0b90*/  @P0 IADD3 R11, PT, PT, R11, 0x1, RZ ;  /* 0x000000010b0b0810 */ /* 0x000fc80007ffe0ff */
[----:B------:R-:W-:-:S13]  /*0ba0*/  ISETP.GE.U32.AND P2, PT, R4, R7, PT ;  /* 0x000000070400720c */ /* 0x000fda0003f46070 */
[----:B------:R-:W-:-:S05]  /*0bb0*/  @P2 VIADD R11, R11, 0x1 ;  /* 0x000000010b0b2836 */ /* 0x000fca0000000000 */
[----:B------:R-:W-:-:S05]  /*0bc0*/  SEL R11, R10, R11, !P1 ;  /* 0x0000000b0a0b7207 */ /* 0x000fca0004800000 */
[--C-:B------:R-:W-:Y:S02]  /*0bd0*/  IMAD.MOV R5, RZ, RZ, -R11.reuse ;  /* 0x000000ffff057224 */ /* 0x100fe400078e0a0b */
[----:B------:R-:W-:Y:S02]  /*0be0*/  IMAD R6, R8, UR4, R11 ;  /* 0x0000000408067c24 */ /* 0x000fe4000f8e020b */
[----:B------:R-:W-:-:S04]  /*0bf0*/  IMAD R14, R7, R5, R12 ;  /* 0x00000005070e7224 */ /* 0x000fc800078e020c */
[----:B------:R-:W-:-:S05]  /*0c00*/  IMAD R7, R7, UR16, R14 ;  /* 0x0000001007077c24 */ /* 0x000fca000f8e020e */
[----:B------:R-:W-:-:S04]  /*0c10*/  ISETP.GE.U32.AND P0, PT, R7, UR18, PT ;  /* 0x0000001207007c0c */ /* 0x000fc8000bf06070 */
[----:B------:R-:W-:-:S13]  /*0c20*/  ISETP.GE.U32.OR P0, PT, R6, UR19, P0 ;  /* 0x0000001306007c0c */ /* 0x000fda0008706470 */
[----:B------:R-:W0:Y:S01]  /*0c30*/  @!P0 LDC.64 R4, c[0x0][0x388] ;  /* 0x0000e200ff048b82 */ /* 0x000e220000000a00 */
[----:B------:R-:W-:-:S05]  /*0c40*/  @!P0 IMAD R6, R6, UR18, R7 ;  /* 0x0000001206068c24 */ /* 0x000fca000f8e0207 */
[----:B------:R-:W-:-:S04]  /*0c50*/  @!P0 IADD3 R6, P2, PT, R6, UR9, RZ ;  /* 0x0000000906068c10 */ /* 0x000fc8000ff5e0ff */
[----:B------:R-:W-:Y:S02]  /*0c60*/  @!P0 IADD3.X R7, PT, PT, RZ, RZ, RZ, P2, !PT ;  /* 0x000000ffff078210 */ /* 0x000fe400017fe4ff */
[----:B0-----:R-:W-:-:S04]  /*0c70*/  @!P0 LEA R4, P2, R6, R4, 0x3 ;  /* 0x0000000406048211 */ /* 0x001fc800078418ff */
[----:B------:R-:W-:Y:S02]  /*0c80*/  @!P0 LEA.HI.X R5, R6, R5, R7, 0x3, P2 ;  /* 0x0000000506058211 */ /* 0x000fe400010f1c07 */
[----:B------:R-:W-:-:S06]  /*0c90*/  CS2R R6, SRZ ;  /* 0x0000000000067805 */ /* 0x000fcc000001ff00 */
[----:B------:R-:W2:Y:S01]  /*0ca0*/  @!P0 LDG.E.64.CONSTANT R6, desc[UR12][R4.64] ;  /* 0x0000000c04068981 */ /* 0x000ea2000c1e9b00 */
[----:B------:R-:W-:Y:S01]  /*0cb0*/  MOV R13, 0x400 ;  /* 0x00000400000d7802 */ /* 0x000fe20000000f00 */
[----:B------:R-:W-:Y:S01]  /*0cc0*/  IMAD R11, R11, UR11, R14 ;  /* 0x0000000b0b0b7c24 */ /* 0x000fe2000f8e020e */
[----:B------:R-:W-:Y:S01]  /*0cd0*/  IADD3 R12, PT, PT, R12, UR10, RZ ;  /* 0x0000000a0c0c7c10 */ /* 0x000fe2000fffe0ff */
[----:B------:R-:W0:Y:S03]  /*0ce0*/  S2R R22, SR_CgaCtaId ;  /* 0x0000000000167919 */ /* 0x000e260000008800 */
[----:B------:R-:W-:Y:S02]  /*0cf0*/  ISETP.GE.U32.AND P0, PT, R12, UR5, PT ;  /* 0x000000050c007c0c */ /* 0x000fe4000bf06070 */
[----:B0-----:R-:W-:-:S05]  /*0d00*/  LEA R13, R22, R13, 0x18 ;  /* 0x0000000d160d7211 */ /* 0x001fca00078ec0ff */
[----:B------:R-:W-:-:S04]  /*0d10*/  IMAD R14, R0, 0x8, R13 ;  /* 0x00000008000e7824 */ /* 0x000fc800078e020d */
[----:B------:R-:W-:-:S05]  /*0d20*/  IMAD R11, R11, 0x8, R14 ;  /* 0x000000080b0b7824 */ /* 0x000fca00078e020e */
[----:B--2---:R0:W-:Y:S01]  /*0d30*/  STS.64 [R11], R6 ;  /* 0x000000060b007388 */ /* 0x0041e20000000a00 */
[----:B------:R-:W-:Y:S05]  /*0d40*/  @!P0 BRA `(.L_x_190) ;  /* 0xfffffffc00788947 */ /* 0x000fea000383ffff */
.L_x_189:
[----:B------:R-:W-:Y:S05]  /*0d50*/  BSYNC.RECONVERGENT B0 ;  /* 0x0000000000007941 */ /* 0x000fea0003800200 */
.L_x_188:
[----:B------:R-:W1:Y:S01]  /*0d60*/  LDCU UR5, c[0x0][0x3bc] ;  /* 0x00007780ff0577ac */ /* 0x000e620008000800 */
[----:B------:R-:W-:Y:S01]  /*0d70*/  UIADD3 UR4, UPT, UPT, UR4, 0x1, URZ ;  /* 0x0000000104047890 */ /* 0x000fe2000fffe0ff */
[----:B------:R-:W-:Y:S05]  /*0d80*/  BAR.SYNC.DEFER_BLOCKING 0x0 ;  /* 0x0000000000007b1d */ /* 0x000fea0000010000 */
[----:B------:R-:W-:Y:S01]  /*0d90*/  ISETP.LE.U32.AND P1, PT, R16, UR4, PT ;  /* 0x0000000410007c0c */ /* 0x000fe2000bf23070 */
[----:B-1----:R-:W-:-:S09]  /*0da0*/  UISETP.NE.AND UP0, UPT, UR5, URZ, UPT ;  /* 0x000000ff0500728c */ /* 0x002fd2000bf05270 */
[----:B------:R-:W-:Y:S05]  /*0db0*/  BRA.U !UP0, `(.L_x_191) ;  /* 0x0000001508807547 */ /* 0x000fea000b800000 */
[----:B------:R-:W-:-:S05]  /*0dc0*/  UMOV UR5, URZ ;  /* 0x000000ff00057c82 */ /* 0x000fca0008000000 */
.L_x_210:
[----:B------:R-:W1:Y:S01]  /*0dd0*/  LDCU UR17, c[0x0][0x3bc] ;  /* 0x00007780ff1177ac */ /* 0x000e620008000800 */
[----:B--2---:R-:W2:Y:S01]  /*0de0*/  S2R R21, SR_TID.Y ;  /* 0x0000000000157919 */ /* 0x004ea20000002200 */
[----:B0-----:R-:W-:Y:S01]  /*0df0*/  IMAD.MOV.U32 R12, RZ, RZ, RZ ;  /* 0x000000ffff0c7224 */ /* 0x001fe200078e00ff */
[----:B-1----:R-:W-:-:S09]  /*0e00*/  UISETP.GE.U32.AND UP0, UPT, UR17, 0x8, UPT ;  /* 0x000000081100788c */ /* 0x002fd2000bf06070 */
[----:B---3-5:R-:W-:Y:S05]  /*0e10*/  BRA.U !UP0, `(.L_x_192) ;  /* 0x0000000108807547 */ /* 0x028fea000b800000 */
[----:B------:R-:W1:Y:S01]  /*0e20*/  S2UR UR11, SR_CgaCtaId ;  /* 0x00000000000b79c3 */ /* 0x000e620000008800 */
[----:B------:R-:W-:Y:S01]  /*0e30*/  IMAD.MOV.U32 R24, RZ, RZ, RZ ;  /* 0x000000ffff187224 */ /* 0x000fe200078e00ff */
[----:B------:R-:W-:-:S06]  /*0e40*/  UMOV UR6, 0x400 ;  /* 0x0000040000067882 */ /* 0x000fcc0000000000 */
[----:B------:R-:W0:Y:S01]  /*0e50*/  LDC R22, c[0x0][0x3b8] ;  /* 0x0000ee00ff167b82 */ /* 0x000e220000000800 */
[----:B-1----:R-:W-:-:S12]  /*0e60*/  ULEA UR6, UR11, UR6, 0x18 ;  /* 0x000000060b067291 */ /* 0x002fd8000f8ec0ff */
.L_x_193:
[----:B-12---:R-:W-:Y:S02]  /*0e70*/  IMAD R5, R21, UR17, R24 ;  /* 0x0000001115057c24 */ /* 0x006fe4000f8e0218 */
[C---:B------:R-:W-:Y:S02]  /*0e80*/  IMAD R23, R24.reuse, 0x8, R2 ;  /* 0x0000000818177824 */ /* 0x040fe400078e0202 */
[----:B0-----:R-:W-:Y:S02]  /*0e90*/  IMAD R5, R5, R22, UR5 ;  /* 0x0000000505057e24 */ /* 0x001fe4000f8e0216 */
[----:B------:R-:W-:-:S03]  /*0ea0*/  VIADD R24, R24, 0x8 ;  /* 0x0000000818187836 */ /* 0x000fc60000000000 */
[----:B------:R-:W-:Y:S02]  /*0eb0*/  LEA R9, R5, UR6, 0x3 ;  /* 0x0000000605097c11 */ /* 0x000fe4000f8e18ff */
[----:B------:R-:W-:Y:S02]  /*0ec0*/  ISETP.NE.AND P0, PT, R24, R19, PT ;  /* 0x000000131800720c */ /* 0x000fe40003f05270 */
[C---:B------:R-:W-:Y:S01]  /*0ed0*/  LEA R11, R22.reuse, R9, 0x3 ;  /* 0x00000009160b7211 */ /* 0x040fe200078e18ff */
[----:B------:R-:W-:Y:S04]  /*0ee0*/  LDS.64 R4, [R9] ;  /* 0x0000000009047984 */ /* 0x000fe80000000a00 */
[----:B---3--:R-:W0:Y:S01]  /*0ef0*/  LDS.64 R6, [R11] ;  /* 0x000000000b067984 */ /* 0x008e220000000a00 */
[----:B------:R-:W-:-:S04]  /*0f00*/  IMAD R25, R22, 0x8, R11 ;  /* 0x0000000816197824 */ /* 0x000fc800078e020b */
[----:B------:R-:W-:-:S05]  /*0f10*/  IMAD R27, R22, 0x8, R25 ;  /* 0x00000008161b7824 */ /* 0x000fca00078e0219 */
[----:B------:R-:W-:-:S05]  /*0f20*/  LEA R29, R22, R27, 0x3 ;  /* 0x0000001b161d7211 */ /* 0x000fca00078e18ff */
[C---:B------:R-:W-:Y:S01]  /*0f30*/  IMAD R10, R22.reuse, 0x8, R29 ;  /* 0x00000008160a7824 */ /* 0x040fe200078e021d */
[----:B------:R-:W-:Y:S04]  /*0f40*/  LDS.64 R8, [R29] ;  /* 0x000000001d087984 */ /* 0x000fe80000000a00 */
[C---:B------:R-:W-:Y:S02]  /*0f50*/  LEA R13, R22.reuse, R10, 0x3 ;  /* 0x0000000a160d7211 */ /* 0x040fe400078e18ff */
[----:B------:R-:W1:Y:S03]  /*0f60*/  LDS.64 R10, [R10] ;  /* 0x000000000a0a7984 */ /* 0x000e660000000a00 */
[----:B------:R-:W-:-:S02]  /*0f70*/  IMAD R14, R22, 0x8, R13 ;  /* 0x00000008160e7824 */ /* 0x000fc400078e020d */
[----:B------:R-:W-:Y:S04]  /*0f80*/  LDS.64 R12, [R13] ;  /* 0x000000000d0c7984 */ /* 0x000fe80000000a00 */
[----:B------:R-:W2:Y:S04]  /*0f90*/  LDS.64 R14, [R14] ;  /* 0x000000000e0e7984 */ /* 0x000ea80000000a00 */
[----:B0-----:R-:W-:Y:S04]  /*0fa0*/  STL.128 [R23], R4 ;  /* 0x0000000417007387 */ /* 0x001fe80000100c00 */
[----:B------:R-:W-:Y:S04]  /*0fb0*/  LDS.64 R4, [R25] ;  /* 0x0000000019047984 */ /* 0x000fe80000000a00 */
[----:B------:R-:W0:Y:S04]  /*0fc0*/  LDS.64 R6, [R27] ;  /* 0x000000001b067984 */ /* 0x000e280000000a00 */
[----:B-1----:R1:W-:Y:S04]  /*0fd0*/  STL.128 [R23+0x20], R8 ;  /* 0x0000200817007387 */ /* 0x0023e80000100c00 */
[----:B--2---:R1:W-:Y:S04]  /*0fe0*/  STL.128 [R23+0x30], R12 ;  /* 0x0000300c17007387 */ /* 0x0043e80000100c00 */
[----:B0-----:R1:W-:Y:S01]  /*0ff0*/  STL.128 [R23+0x10], R4 ;  /* 0x0000100417007387 */ /* 0x0013e20000100c00 */
[----:B------:R-:W-:Y:S05]  /*1000*/  @P0 BRA `(.L_x_193) ;  /* 0xfffffffc00980947 */ /* 0x000fea000383ffff */
[----:B-1----:R-:W-:-:S07]  /*1010*/  MOV R12, R19 ;  /* 0x00000013000c7202 */ /* 0x002fce0000000f00 */
.L_x_192:
[----:B------:R-:W-:-:S04]  /*1020*/  ULOP3.LUT UR6, UR7, 0x7, URZ, 0xc0, !UPT ;  /* 0x0000000707067892 */ /* 0x000fc8000f8ec0ff */
[----:B------:R-:W-:-:S09]  /*1030*/  UISETP.NE.AND UP0, UPT, UR6, URZ, UPT ;  /* 0x000000ff0600728c */ /* 0x000fd2000bf05270 */
[----:B------:R-:W-:Y:S05]  /*1040*/  BRA.U !UP0, `(.L_x_194) ;  /* 0x0000000108cc7547 */ /* 0x000fea000b800000 */
[----:B------:R-:W-:Y:S02]  /*1050*/  UIADD3 UR6, UPT, UPT, UR6, -0x1, URZ ;  /* 0xffffffff06067890 */ /* 0x000fe4000fffe0ff */
[----:B------:R-:W-:Y:S02]  /*1060*/  ULOP3.LUT UR18, UR7, 0x3, URZ, 0xc0, !UPT ;  /* 0x0000000307127892 */ /* 0x000fe4000f8ec0ff */
[----:B------:R-:W-:Y:S02]  /*1070*/  UISETP.GE.U32.AND UP0, UPT, UR6, 0x3, UPT ;  /* 0x000000030600788c */ /* 0x000fe4000bf06070 */
[----:B------:R-:W-:-:S07]  /*1080*/  UISETP.NE.AND UP1, UPT, UR18, URZ, UPT ;  /* 0x000000ff1200728c */ /* 0x000fce000bf25270 */
[----:B------:R-:W-:Y:S05]  /*1090*/  BRA.U !UP0, `(.L_x_195) ;  /* 0x0000000108487547 */ /* 0x000fea000b800000 */
[----:B------:R-:W1:Y:S01]  /*10a0*/  S2UR UR11, SR_CgaCtaId ;  /* 0x00000000000b79c3 */ /* 0x000e620000008800 */
[----:B--2---:R-:W-:Y:S01]  /*10b0*/  IMAD R4, R21, UR17, R12 ;  /* 0x0000001115047c24 */ /* 0x004fe2000f8e020c */
[----:B------:R-:W-:Y:S01]  /*10c0*/  UMOV UR6, 0x400 ;  /* 0x0000040000067882 */ /* 0x000fe20000000000 */
[C---:B------:R-:W-:Y:S02]  /*10d0*/  IMAD R13, R12.reuse, 0x8, R2 ;  /* 0x000000080c0d7824 */ /* 0x040fe400078e0202 */
[----:B------:R-:W-:-:S03]  /*10e0*/  VIADD R12, R12, 0x4 ;  /* 0x000000040c0c7836 */ /* 0x000fc60000000000 */
[----:B------:R-:W2:Y:S01]  /*10f0*/  LDC R5, c[0x0][0x3b8] ;  /* 0x0000ee00ff057b82 */ /* 0x000ea20000000800 */
[----:B-1----:R-:W-:Y:S01]  /*1100*/  ULEA UR6, UR11, UR6, 0x18 ;  /* 0x000000060b067291 */ /* 0x002fe2000f8ec0ff */
[----:B--2---:R-:W-:-:S05]  /*1110*/  IMAD R4, R4, R5, UR5 ;  /* 0x0000000504047e24 */ /* 0x004fca000f8e0205 */
[----:B------:R-:W-:-:S05]  /*1120*/  LEA R4, R4, UR6, 0x3 ;  /* 0x0000000604047c11 */ /* 0x000fca000f8e18ff */
[----:B0--3--:R-:W-:-:S04]  /*1130*/  IMAD R6, R5, 0x8, R4 ;  /* 0x0000000805067824 */ /* 0x009fc800078e0204 */
[C---:B------:R-:W-:Y:S02]  /*1140*/  IMAD R8, R5.reuse, 0x8, R6 ;  /* 0x0000000805087824 */ /* 0x040fe400078e0206 */
[----:B------:R-:W-:Y:S03]  /*1150*/  LDS.64 R6, [R6] ;  /* 0x0000000006067984 */ /* 0x000fe60000000a00 */
[----:B------:R-:W-:Y:S02]  /*1160*/  LEA R10, R5, R8, 0x3 ;  /* 0x00000008050a7211 */ /* 0x000fe400078e18ff */
[----:B------:R-:W0:Y:S04]  /*1170*/  LDS.64 R4, [R4] ;  /* 0x0000000004047984 */ /* 0x000e280000000a00 */
[----:B------:R-:W-:Y:S04]  /*1180*/  LDS.64 R8, [R8] ;  /* 0x0000000008087984 */ /* 0x000fe80000000a00 */
[----:B------:R-:W1:Y:S04]  /*1190*/  LDS.64 R10, [R10] ;  /* 0x000000000a0a7984 */ /* 0x000e680000000a00 */
[----:B0-----:R0:W-:Y:S04]  /*11a0*/  STL.128 [R13], R4 ;  /* 0x000000040d007387 */ /* 0x0011e80000100c00 */
[----:B-1----:R0:W-:Y:S02]  /*11b0*/  STL.128 [R13+0x10], R8 ;  /* 0x000010080d007387 */ /* 0x0021e40000100c00 */
.L_x_195:
[----:B------:R-:W-:Y:S05]  /*11c0*/  BRA.U !UP1, `(.L_x_194) ;  /* 0x00000001096c7547 */ /* 0x000fea000b800000 */
[----:B------:R-:W-:Y:S02]  /*11d0*/  UISETP.NE.AND UP0, UPT, UR18, 0x1, UPT ;  /* 0x000000011200788c */ /* 0x000fe4000bf05270 */
[----:B------:R-:W-:-:S07]  /*11e0*/  ULOP3.LUT UP1, URZ, UR17, 0x1, URZ, 0xc0, !UPT ;  /* 0x0000000111ff7892 */ /* 0x000fce000f82c0ff */
[----:B------:R-:W-:Y:S05]  /*11f0*/  BRA.U !UP0, `(.L_x_196) ;  /* 0x0000000108347547 */ /* 0x000fea000b800000 */
[----:B------:R-:W1:Y:S01]  /*1200*/  S2UR UR11, SR_CgaCtaId ;  /* 0x00000000000b79c3 */ /* 0x000e620000008800 */
[----:B0-2---:R-:W-:Y:S01]  /*1210*/  IMAD R4, R21, UR17, R12 ;  /* 0x0000001115047c24 */ /* 0x005fe2000f8e020c */
[----:B------:R-:W-:Y:S01]  /*1220*/  UMOV UR6, 0x400 ;  /* 0x0000040000067882 */ /* 0x000fe20000000000 */
[C---:B------:R-:W-:Y:S02]  /*1230*/  IMAD R9, R12.reuse, 0x8, R2 ;  /* 0x000000080c097824 */ /* 0x040fe400078e0202 */
[----:B------:R-:W-:-:S03]  /*1240*/  VIADD R12, R12, 0x2 ;  /* 0x000000020c0c7836 */ /* 0x000fc60000000000 */
[----:B------:R-:W0:Y:S01]  /*1250*/  LDC R5, c[0x0][0x3b8] ;  /* 0x0000ee00ff057b82 */ /* 0x000e220000000800 */
[----:B-1----:R-:W-:Y:S01]  /*1260*/  ULEA UR6, UR11, UR6, 0x18 ;  /* 0x000000060b067291 */ /* 0x002fe2000f8ec0ff */
[----:B0-----:R-:W-:-:S05]  /*1270*/  IMAD R4, R4, R5, UR5 ;  /* 0x0000000504047e24 */ /* 0x001fca000f8e0205 */
[----:B------:R-:W-:-:S04]  /*1280*/  LEA R4, R4, UR6, 0x3 ;  /* 0x0000000604047c11 */ /* 0x000fc8000f8e18ff */
[----:B---3--:R-:W-:Y:S02]  /*1290*/  LEA R6, R5, R4, 0x3 ;  /* 0x0000000405067211 */ /* 0x008fe400078e18ff */
[----:B------:R-:W-:Y:S04]  /*12a0*/  LDS.64 R4, [R4] ;  /* 0x0000000004047984 */ /* 0x000fe80000000a00 */
[----:B------:R-:W0:Y:S04]  /*12b0*/  LDS.64 R6, [R6] ;  /* 0x0000000006067984 */ /* 0x000e280000000a00 */
[----:B0-----:R1:W-:Y:S02]  /*12c0*/  STL.128 [R9], R4 ;  /* 0x0000000409007387 */ /* 0x0013e40000100c00 */
.L_x_196:
[----:B------:R-:W-:Y:S05]  /*12d0*/  BRA.U !UP1, `(.L_x_194) ;  /* 0x0000000109287547 */ /* 0x000fea000b800000 */
[----:B------:R-:W5:Y:S01]  /*12e0*/  S2UR UR11, SR_CgaCtaId ;  /* 0x00000000000b79c3 */ /* 0x000f620000008800 */
[----:B--2---:R-:W-:Y:S01]  /*12f0*/  IMAD R21, R21, UR17, R12 ;  /* 0x0000001115157c24 */ /* 0x004fe2000f8e020c */
[----:B------:R-:W-:Y:S01]  /*1300*/  UMOV UR6, 0x400 ;  /* 0x0000040000067882 */ /* 0x000fe20000000000 */
[----:B01-3--:R-:W-:-:S05]  /*1310*/  LEA R7, R12, R2, 0x3 ;  /* 0x000000020c077211 */ /* 0x00bfca00078e18ff */
[----:B------:R-:W0:Y:S01]  /*1320*/  LDC R4, c[0x0][0x3b8] ;  /* 0x0000ee00ff047b82 */ /* 0x000e220000000800 */
[----:B-----5:R-:W-:Y:S01]  /*1330*/  ULEA UR6, UR11, UR6, 0x18 ;  /* 0x000000060b067291 */ /* 0x020fe2000f8ec0ff */
[----:B0-----:R-:W-:-:S05]  /*1340*/  IMAD R21, R21, R4, UR5 ;  /* 0x0000000515157e24 */ /* 0x001fca000f8e0204 */
[----:B------:R-:W-:-:S06]  /*1350*/  LEA R4, R21, UR6, 0x3 ;  /* 0x0000000615047c11 */ /* 0x000fcc000f8e18ff */
[----:B------:R-:W0:Y:S04]  /*1360*/  LDS.64 R4, [R4] ;  /* 0x0000000004047984 */ /* 0x000e280000000a00 */
[----:B0-----:R0:W-:Y:S02]  /*1370*/  STL.64 [R7], R4 ;  /* 0x0000000407007387 */ /* 0x0011e40000100a00 */
.L_x_194:
[----:B01----:R-:W0:Y:S01]  /*1380*/  S2R R5, SR_CgaCtaId ;  /* 0x0000000000057919 */ /* 0x003e220000008800 */
[----:B------:R-:W1:Y:S01]  /*1390*/  LDCU UR6, c[0x0][0x3c0] ;  /* 0x00007800ff0677ac */ /* 0x000e620008000800 */
[----:B------:R-:W5:Y:S01]  /*13a0*/  LDC R22, c[0x0][0x3b4] ;  /* 0x0000ed00ff167b82 */ /* 0x000f620000000800 */
[----:B------:R-:W-:Y:S01]  /*13b0*/  MOV R4, 0x400 ;  /* 0x0000040000047802 */ /* 0x000fe20000000f00 */
[----:B---3--:R-:W3:Y:S01]  /*13c0*/  S2R R6, SR_TID.X ;  /* 0x0000000000067919 */ /* 0x008ee20000002100 */
[----:B------:R-:W3:Y:S01]  /*13d0*/  LDCU UR11, c[0x0][0x3c0] ;  /* 0x00007800ff0b77ac */ /* 0x000ee20008000800 */
[----:B------:R-:W-:Y:S01]  /*13e0*/  IMAD.MOV.U32 R24, RZ, RZ, RZ ;  /* 0x000000ffff187224 */ /* 0x000fe200078e00ff */
[----:B-1----:R-:W-:Y:S01]  /*13f0*/  UISETP.GE.U32.AND UP0, UPT, UR6, 0x4, UPT ;  /* 0x000000040600788c */ /* 0x002fe2000bf06070 */
[----:B0-----:R-:W-:Y:S01]  /*1400*/  LEA R5, R5, R4, 0x18 ;  /* 0x0000000405057211 */ /* 0x001fe200078ec0ff */
[----:B---3--:R-:W-:-:S04]  /*1410*/  IMAD R7, R6, UR11, RZ ;  /* 0x0000000b06077c24 */ /* 0x008fc8000f8e02ff */
[----:B--2---:R-:W-:Y:S02]  /*1420*/  IMAD R21, R0, 0x8, R5 ;  /* 0x0000000800157824 */ /* 0x004fe400078e0205 */
[----:B-----5:R-:W-:Y:S01]  /*1430*/  IMAD R22, R22, UR5, R7 ;  /* 0x0000000516167c24 */ /* 0x020fe2000f8e0207 */
[----:B------:R-:W-:Y:S06]  /*1440*/  BRA.U !UP0, `(.L_x_197) ;  /* 0x0000000508507547 */ /* 0x000fec000b800000 */
[----:B------:R-:W-:Y:S01]  /*1450*/  ISETP.GT.AND P0, PT, R17, RZ, PT ;  /* 0x000000ff1100720c */ /* 0x000fe20003f04270 */
[----:B------:R-:W-:-:S12]  /*1460*/  HFMA2 R23, -RZ, RZ, 0, 0 ;  /* 0x00000000ff177431 */ /* 0x000fd800000001ff */
[----:B------:R-:W-:Y:S05]  /*1470*/  @!P0 BRA `(.L_x_198) ;  /* 0x0000000400108947 */ /* 0x000fea0003800000 */
[----:B------:R-:W-:Y:S01]  /*1480*/  IMAD.IADD R4, R17, 0x1, -R23 ;  /* 0x0000000111047824 */ /* 0x000fe200078e0a17 */
[----:B------:R-:W-:-:S04]  /*1490*/  PLOP3.LUT P0, PT, PT, PT, PT, 0x80, 0x8 ;  /* 0x000000000008781c */ /* 0x000fc80003f0f070 */
[----:B------:R-:W-:-:S13]  /*14a0*/  ISETP.GT.AND P2, PT, R4, 0xc, PT ;  /* 0x0000000c0400780c */ /* 0x000fda0003f44270 */
[----:B------:R-:W-:Y:S05]  /*14b0*/  @!P2 BRA `(.L_x_199) ;  /* 0x00000000009ca947 */ /* 0x000fea0003800000 */
[----:B------:R-:W-:Y:S01]  /*14c0*/  PLOP3.LUT P0, PT, PT, PT, PT, 0x8, 0x80 ;  /* 0x000000000080781c */ /* 0x000fe20003f0e170 */
[----:B------:R-:W-:-:S12]  /*14d0*/  VIADD R24, R17, 0xfffffff4 ;  /* 0xfffffff411187836 */ /* 0x000fd80000000000 */
.L_x_200:
[----:B--2---:R-:W-:Y:S01]  /*14e0*/  IADD3 R14, PT, PT, R22, R23, RZ ;  /* 0x00000017160e7210 */ /* 0x004fe20007ffe0ff */
[C---:B------:R-:W-:Y:S01]  /*14f0*/  IMAD R13, R23.reuse, 0x8, R3 ;  /* 0x00000008170d7824 */ /* 0x040fe200078e0203 */
[C---:B------:R-:W-:Y:S01]  /*1500*/  IADD3 R12, PT, PT, R23.reuse, 0x4, RZ ;  /* 0x00000004170c7810 */ /* 0x040fe20007ffe0ff */
[C---:B------:R-:W-:Y:S02]  /*1510*/  VIADD R26, R23.reuse, 0xc ;  /* 0x0000000c171a7836 */ /* 0x040fe40000000000 */
[----:B------:R-:W-:Y:S02]  /*1520*/  IMAD R14, R14, 0x8, R21 ;  /* 0x000000080e0e7824 */ /* 0x000fe400078e0215 */
[----:B------:R-:W-:Y:S02]  /*1530*/  IMAD R27, R12, 0x8, R3 ;  /* 0x000000080c1b7824 */ /* 0x000fe400078e0203 */
[C---:B------:R-:W-:Y:S01]  /*1540*/  VIADD R12, R23.reuse, 0x8 ;  /* 0x00000008170c7836 */ /* 0x040fe20000000000 */
[----:B------:R-:W-:Y:S01]  /*1550*/  LDS.64 R8, [R14] ;  /* 0x000000000e087984 */ /* 0x000fe20000000a00 */
[----:B------:R-:W-:-:S03]  /*1560*/  IADD3 R23, PT, PT, R23, 0x10, RZ ;  /* 0x0000001017177810 */ /* 0x000fc60007ffe0ff */
[----:B------:R-:W0:Y:S01]  /*1570*/  LDS.64 R10, [R14+0x8] ;  /* 0x000008000e0a7984 */ /* 0x000e220000000a00 */
[----:B------:R-:W-:Y:S02]  /*1580*/  LEA R25, R12, R3, 0x3 ;  /* 0x000000030c197211 */ /* 0x000fe400078e18ff */
[----:B------:R-:W-:Y:S01]  /*1590*/  ISETP.GE.AND P2, PT, R23, R24, PT ;  /* 0x000000181700720c */ /* 0x000fe20003f46270 */
[----:B------:R-:W-:Y:S04]  /*15a0*/  LDS.64 R4, [R14+0x10] ;  /* 0x000010000e047984 */ /* 0x000fe80000000a00 */
[----:B------:R-:W1:Y:S04]  /*15b0*/  LDS.64 R6, [R14+0x18] ;  /* 0x000018000e067984 */ /* 0x000e680000000a00 */
[----:B0-----:R-:W-:Y:S04]  /*15c0*/  STL.128 [R13], R8 ;  /* 0x000000080d007387 */ /* 0x001fe80000100c00 */
[----:B------:R-:W-:Y:S04]  /*15d0*/  LDS.64 R8, [R14+0x20] ;  /* 0x000020000e087984 */ /* 0x000fe80000000a00 */
[----:B------:R-:W0:Y:S04]  /*15e0*/  LDS.64 R10, [R14+0x28] ;  /* 0x000028000e0a7984 */ /* 0x000e280000000a00 */
[----:B-1----:R-:W-:Y:S04]  /*15f0*/  STL.128 [R13+0x10], R4 ;  /* 0x000010040d007387 */ /* 0x002fe80000100c00 */
[----:B------:R-:W-:Y:S04]  /*1600*/  LDS.64 R4, [R14+0x30] ;  /* 0x000030000e047984 */ /* 0x000fe80000000a00 */
[----:B------:R-:W1:Y:S04]  /*1610*/  LDS.64 R6, [R14+0x38] ;  /* 0x000038000e067984 */ /* 0x000e680000000a00 */
[----:B------:R-:W-:Y:S04]  /*1620*/  LDS.64 R12, [R14+0x70] ;  /* 0x000070000e0c7984 */ /* 0x000fe80000000a00 */
[----:B0-----:R-:W-:Y:S04]  /*1630*/  STL.128 [R27], R8 ;  /* 0x000000081b007387 */ /* 0x001fe80000100c00 */
[----:B------:R-:W-:Y:S04]  /*1640*/  LDS.64 R8, [R14+0x40] ;  /* 0x000040000e087984 */ /* 0x000fe80000000a00 */
[----:B------:R-:W0:Y:S04]  /*1650*/  LDS.64 R10, [R14+0x48] ;  /* 0x000048000e0a7984 */ /* 0x000e280000000a00 */
[----:B-1----:R1:W-:Y:S04]  /*1660*/  STL.128 [R27+0x10], R4 ;  /* 0x000010041b007387 */ /* 0x0023e80000100c00 */
[----:B------:R-:W-:Y:S04]  /*1670*/  LDS.64 R4, [R14+0x50] ;  /* 0x000050000e047984 */ /* 0x000fe80000000a00 */
[----:B------:R-:W2:Y:S01]  /*1680*/  LDS.64 R6, [R14+0x58] ;  /* 0x000058000e067984 */ /* 0x000ea20000000a00 */
[----:B-1----:R-:W-:-:S03]  /*1690*/  IMAD R27, R26, 0x8, R3 ;  /* 0x000000081a1b7824 */ /* 0x002fc600078e0203 */
[----:B0-----:R-:W-:Y:S04]  /*16a0*/  STL.128 [R25], R8 ;  /* 0x0000000819007387 */ /* 0x001fe80000100c00 */
[----:B------:R-:W-:Y:S04]  /*16b0*/  LDS.64 R8, [R14+0x60] ;  /* 0x000060000e087984 */ /* 0x000fe80000000a00 */
[----:B------:R-:W0:Y:S04]  /*16c0*/  LDS.64 R10, [R14+0x68] ;  /* 0x000068000e0a7984 */ /* 0x000e280000000a00 */
[----:B------:R-:W1:Y:S04]  /*16d0*/  LDS.64 R14, [R14+0x78] ;  /* 0x000078000e0e7984 */ /* 0x000e680000000a00 */
[----:B--2---:R2:W-:Y:S04]  /*16e0*/  STL.128 [R25+0x10], R4 ;  /* 0x0000100419007387 */ /* 0x0045e80000100c00 */
[----:B0-----:R2:W-:Y:S04]  /*16f0*/  STL.128 [R27], R8 ;  /* 0x000000081b007387 */ /* 0x0015e80000100c00 */
[----:B-1----:R2:W-:Y:S01]  /*1700*/  STL.128 [R27+0x10], R12 ;  /* 0x0000100c1b007387 */ /* 0x0025e20000100c00 */
[----:B------:R-:W-:Y:S05]  /*1710*/  @!P2 BRA `(.L_x_200) ;  /* 0xfffffffc0070a947 */ /* 0x000fea000383ffff */
[----:B------:R-:W-:-:S07]  /*1720*/  IMAD.MOV.U32 R24, RZ, RZ, R17 ;  /* 0x000000ffff187224 */ /* 0x000fce00078e0011 */
.L_x_199:
[----:B--2---:R-:W-:-:S05]  /*1730*/  IMAD.IADD R4, R17, 0x1, -R23 ;  /* 0x0000000111047824 */ /* 0x004fca00078e0a17 */
[----:B------:R-:W-:-:S13]  /*1740*/  ISETP.GT.AND P2, PT, R4, 0x4, PT ;  /* 0x000000040400780c */ /* 0x000fda0003f44270 */
[----:B------:R-:W-:Y:S05]  /*1750*/  @!P2 BRA `(.L_x_201) ;  /* 0x000000000050a947 */ /* 0x000fea0003800000 */
[----:B------:R-:W-:Y:S01]  /*1760*/  IADD3 R4, PT, PT, R22, R23, RZ ;  /* 0x0000001716047210 */ /* 0x000fe20007ffe0ff */
[C---:B------:R-:W-:Y:S01]  /*1770*/  IMAD R25, R23.reuse, 0x8, R3 ;  /* 0x0000000817197824 */ /* 0x040fe200078e0203 */
[C---:B------:R-:W-:Y:S02]  /*1780*/  IADD3 R24, PT, PT, R23.reuse, 0x4, RZ ;  /* 0x0000000417187810 */ /* 0x040fe40007ffe0ff */
[----:B------:R-:W-:Y:S01]  /*1790*/  PLOP3.LUT P0, PT, PT, PT, PT, 0x8, 0x80 ;  /* 0x000000000080781c */ /* 0x000fe20003f0e170 */
[----:B------:R-:W-:Y:S01]  /*17a0*/  IMAD R26, R4, 0x8, R21 ;  /* 0x00000008041a7824 */ /* 0x000fe200078e0215 */
[----:B------:R-:W-:Y:S01]  /*17b0*/  IADD3 R23, PT, PT, R23, 0x8, RZ ;  /* 0x0000000817177810 */ /* 0x000fe20007ffe0ff */
[----:B------:R-:W-:Y:S02]  /*17c0*/  IMAD R27, R24, 0x8, R3 ;  /* 0x00000008181b7824 */ /* 0x000fe400078e0203 */
[----:B------:R-:W-:Y:S01]  /*17d0*/  IMAD.MOV.U32 R24, RZ, RZ, R17 ;  /* 0x000000ffff187224 */ /* 0x000fe200078e0011 */
[----:B------:R-:W-:Y:S04]  /*17e0*/  LDS.64 R8, [R26] ;  /* 0x000000001a087984 */ /* 0x000fe80000000a00 */
[----:B------:R-:W0:Y:S04]  /*17f0*/  LDS.64 R10, [R26+0x8] ;  /* 0x000008001a0a7984 */ /* 0x000e280000000a00 */
[----:B------:R-:W-:Y:S04]  /*1800*/  LDS.64 R4, [R26+0x10] ;  /* 0x000010001a047984 */ /* 0x000fe80000000a00 */
[----:B------:R-:W1:Y:S04]  /*1810*/  LDS.64 R6, [R26+0x18] ;  /* 0x000018001a067984 */ /* 0x000e680000000a00 */
[----:B------:R-:W-:Y:S04]  /*1820*/  LDS.64 R12, [R26+0x30] ;  /* 0x000030001a0c7984 */ /* 0x000fe80000000a00 */
[----:B------:R-:W2:Y:S04]  /*1830*/  LDS.64 R14, [R26+0x38] ;  /* 0x000038001a0e7984 */ /* 0x000ea80000000a00 */
[----:B0-----:R-:W-:Y:S04]  /*1840*/  STL.128 [R25], R8 ;  /* 0x0000000819007387 */ /* 0x001fe80000100c00 */
[----:B------:R-:W-:Y:S04]  /*1850*/  LDS.64 R8, [R26+0x20] ;  /* 0x000020001a087984 */ /* 0x000fe80000000a00 */
[----:B------:R-:W0:Y:S04]  /*1860*/  LDS.64 R10, [R26+0x28] ;  /* 0x000028001a0a7984 */ /* 0x000e280000000a00 */
[----:B-1----:R1:W-:Y:S04]  /*1870*/  STL.128 [R25+0x10], R4 ;  /* 0x0000100419007387 */ /* 0x0023e80000100c00 */
[----:B--2---:R1:W-:Y:S04]  /*1880*/  STL.128 [R27+0x10], R12 ;  /* 0x0000100c1b007387 */ /* 0x0043e80000100c00 */
[----:B0-----:R1:W-:Y:S02]  /*1890*/  STL.128 [R27], R8 ;  /* 0x000000081b007387 */ /* 0x0013e40000100c00 */
.L_x_201:
[----:B------:R-:W-:-:S13]  /*18a0*/  ISETP.EQ.AND P2, PT, R23, R17, PT ;  /* 0x000000111700720c */ /* 0x000fda0003f42270 */
[----:B------:R-:W-:Y:S05]  /*18b0*/  @!P0 BRA P2, `(.L_x_197) ;  /* 0x0000000000348947 */ /* 0x000fea0001000000 */
.L_x_198:
[----:B01----:R-:W-:Y:S01]  /*18c0*/  IMAD.IADD R4, R22, 0x1, R23 ;  /* 0x0000000116047824 */ /* 0x003fe200078e0217 */
[C---:B------:R-:W-:Y:S01]  /*18d0*/  LEA R13, R23.reuse, R3, 0x3 ;  /* 0x00000003170d7211 */ /* 0x040fe200078e18ff */
[----:B------:R-:W-:Y:S02]  /*18e0*/  VIADD R23, R23, 0x4 ;  /* 0x0000000417177836 */ /* 0x000fe40000000000 */
[----:B------:R-:W-:-:S03]  /*18f0*/  IMAD R12, R4, 0x8, R21 ;  /* 0x00000008040c7824 */ /* 0x000fc600078e0215 */
[----:B------:R-:W-:Y:S02]  /*1900*/  ISETP.NE.AND P0, PT, R23, R17, PT ;  /* 0x000000111700720c */ /* 0x000fe40003f05270 */
[----:B------:R-:W-:Y:S04]  /*1910*/  LDS.64 R4, [R12] ;  /* 0x000000000c047984 */ /* 0x000fe80000000a00 */
[----:B------:R-:W0:Y:S04]  /*1920*/  LDS.64 R6, [R12+0x8] ;  /* 0x000008000c067984 */ /* 0x000e280000000a00 */
[----:B------:R-:W-:Y:S04]  /*1930*/  LDS.64 R8, [R12+0x10] ;  /* 0x000010000c087984 */ /* 0x000fe80000000a00 */
[----:B------:R-:W1:Y:S04]  /*1940*/  LDS.64 R10, [R12+0x18] ;  /* 0x000018000c0a7984 */ /* 0x000e680000000a00 */
[----:B0-----:R0:W-:Y:S04]  /*1950*/  STL.128 [R13], R4 ;  /* 0x000000040d007387 */ /* 0x0011e80000100c00 */
[----:B-1----:R0:W-:Y:S01]  /*1960*/  STL.128 [R13+0x10], R8 ;  /* 0x000010080d007387 */ /* 0x0021e20000100c00 */
[----:B------:R-:W-:Y:S05]  /*1970*/  @P0 BRA `(.L_x_198) ;  /* 0xfffffffc00d00947 */ /* 0x000fea000383ffff */
[----:B------:R-:W-:-:S07]  /*1980*/  IMAD.MOV.U32 R24, RZ, RZ, R17 ;  /* 0x000000ffff187224 */ /* 0x000fce00078e0011 */
.L_x_197:
[----:B------:R-:W-:-:S13]  /*1990*/  ISETP.NE.AND P2, PT, R18, RZ, PT ;  /* 0x000000ff1200720c */ /* 0x000fda0003f45270 */
[----:B------:R-:W-:Y:S05]  /*19a0*/  @!P2 BRA `(.L_x_202) ;  /* 0x000000000030a947 */ /* 0x000fea0003800000 */
[----:B------:R-:W-:Y:S01]  /*19b0*/  IADD3 R22, PT, PT, R22, R24, RZ ;  /* 0x0000001816167210 */ /* 0x000fe20007ffe0ff */
[----:B01----:R-:W-:Y:S01]  /*19c0*/  IMAD R9, R24, 0x8, R3 ;  /* 0x0000000818097824 */ /* 0x003fe200078e0203 */
[----:B------:R-:W-:-:S03]  /*19d0*/  ISETP.NE.AND P0, PT, R18, 0x1, PT ;  /* 0x000000011200780c */ /* 0x000fc60003f05270 */
[----:B------:R-:W-:-:S05]  /*19e0*/  IMAD R22, R22, 0x8, R21 ;  /* 0x0000000816167824 */ /* 0x000fca00078e0215 */
[----:B------:R-:W0:Y:S04]  /*19f0*/  LDS.64 R4, [R22] ;  /* 0x0000000016047984 */ /* 0x000e280000000a00 */
[----:B0-----:R2:W-:Y:S01]  /*1a00*/  STL.64 [R9], R4 ;  /* 0x0000000409007387 */ /* 0x0015e20000100a00 */
[----:B------:R-:W-:Y:S05]  /*1a10*/  @!P0 BRA `(.L_x_202) ;  /* 0x0000000000148947 */ /* 0x000fea0003800000 */
[----:B------:R-:W-:Y:S01]  /*1a20*/  ISETP.NE.AND P0, PT, R18, 0x2, PT ;  /* 0x000000021200780c */ /* 0x000fe20003f05270 */
[----:B--2---:R-:W0:-:S12]  /*1a30*/  LDS.64 R4, [R22+0x8] ;  /* 0x0000080016047984 */ /* 0x004e180000000a00 */
[----:B------:R-:W1:Y:S04]  /*1a40*/  @P0 LDS.64 R6, [R22+0x10] ;  /* 0x0000100016060984 */ /* 0x000e680000000a00 */
[----:B0-----:R3:W-:Y:S04]  /*1a50*/  STL.64 [R9+0x8], R4 ;  /* 0x0000080409007387 */ /* 0x0017e80000100a00 */
[----:B-1----:R3:W-:Y:S02]  /*1a60*/  @P0 STL.64 [R9+0x10], R6 ;  /* 0x0000100609000387 */ /* 0x0027e40000100a00 */
.L_x_202:
[----:B-1----:R-:W-:-:S07]  /*1a70*/  HFMA2 R14, -RZ, RZ, 0, 0 ;  /* 0x00000000ff0e7431 */ /* 0x002fce00000001ff */
.L_x_209:
[C---:B-----5:R-:W-:Y:S01]  /*1a80*/  IMAD R22, R14.reuse, 0x8, R2 ;  /* 0x000000080e167824 */ /* 0x060fe200078e0202 */
[----:B-1----:R-:W1:Y:S05]  /*1a90*/  LDCU UR6, c[0x0][0x3bc] ;  /* 0x00007780ff0677ac */ /* 0x002e6a0008000800 */
[----:B------:R-:W5:Y:S01]  /*1aa0*/  LDL.64 R22, [R22] ;  /* 0x0000000016167983 */ /* 0x000f620000100a00 */
[C---:B0-----:R-:W-:Y:S01]  /*1ab0*/  IMAD R12, R14.reuse, 0x40, R1 ;  /* 0x000000400e0c7824 */ /* 0x041fe200078e0201 */
[----:B------:R-:W-:Y:S01]  /*1ac0*/  MOV R21, RZ ;  /* 0x000000ff00157202 */ /* 0x000fe20000000f00 */
[----:B------:R-:W-:-:S05]  /*1ad0*/  VIADD R14, R14, 0x1 ;  /* 0x000000010e0e7836 */ /* 0x000fca0000000000 */
[----:B-1----:R-:W-:Y:S01]  /*1ae0*/  ISETP.NE.AND P3, PT, R14, UR6, PT ;  /* 0x000000060e007c0c */ /* 0x002fe2000bf65270 */
[----:B------:R-:W-:-:S12]  /*1af0*/  BRA.U !UP0, `(.L_x_203) ;  /* 0x0000000508c47547 */ /* 0x000fd8000b800000 */
[----:B------:R-:W-:Y:S01]  /*1b00*/  ISETP.GT.AND P0, PT, R17, RZ, PT ;  /* 0x000000ff1100720c */ /* 0x000fe20003f04270 */
[----:B0-----:R-:W-:-:S12]  /*1b10*/  IMAD.MOV.U32 R13, RZ, RZ, RZ ;  /* 0x000000ffff0d7224 */ /* 0x001fd800078e00ff */
[----:B------:R-:W-:Y:S05]  /*1b20*/  @!P0 BRA `(.L_x_204) ;  /* 0x0000000400788947 */ /* 0x000fea0003800000 */
[----:B--23--:R-:W-:Y:S01]  /*1b30*/  IMAD.IADD R4, R17, 0x1, -R13 ;  /* 0x0000000111047824 */ /* 0x00cfe200078e0a0d */
[----:B------:R-:W-:-:S04]  /*1b40*/  PLOP3.LUT P0, PT, PT, PT, PT, 0x80, 0x8 ;  /* 0x000000000008781c */ /* 0x000fc80003f0f070 */
[----:B------:R-:W-:-:S13]  /*1b50*/  ISETP.GT.AND P4, PT, R4, 0xc, PT ;  /* 0x0000000c0400780c */ /* 0x000fda0003f84270 */
[----:B------:R-:W-:Y:S05]  /*1b60*/  @!P4 BRA `(.L_x_205) ;  /* 0x0000000000e4c947 */ /* 0x000fea0003800000 */
[----:B------:R-:W-:Y:S02]  /*1b70*/  PLOP3.LUT P0, PT, PT, PT, PT, 0x8, 0x80 ;  /* 0x000000000080781c */ /* 0x000fe40003f0e170 */
[----:B------:R-:W-:-:S11]  /*1b80*/  IADD3 R15, PT, PT, R17, -0xc, RZ ;  /* 0xfffffff4110f7810 */ /* 0x000fd60007ffe0ff */
.L_x_206:
[C---:B0-----:R-:W-:Y:S02]  /*1b90*/  IMAD R21, R13.reuse, 0x8, R1 ;  /* 0x000000080d157824 */ /* 0x041fe400078e0201 */
[----:B------:R-:W-:-:S03]  /*1ba0*/  IMAD R24, R13, 0x8, R12 ;  /* 0x000000080d187824 */ /* 0x000fc600078e020c */
[----:B------:R-:W2:Y:S04]  /*1bb0*/  LDL.128 R4, [R21+0x240] ;  /* 0x0002400015047983 */ /* 0x000ea80000100c00 */
[----:B------:R-:W2:Y:S02]  /*1bc0*/  LDL.128 R8, [R24] ;  /* 0x0000000018087983 */ /* 0x000ea40000100c00 */
[C---:B--2--5:R-:W-:Y:S02]  /*1bd0*/  DFMA R4, R22.reuse, R4, R8 ;  /* 0x000000041604722b */ /* 0x064fe40000000008 */
[----:B------:R-:W-:-:S07]  /*1be0*/  DFMA R6, R22, R6, R10 ;  /* 0x000000061606722b */ /* 0x000fce000000000a */
[----:B------:R0:W-:Y:S04]  /*1bf0*/  STL.128 [R24], R4 ;  /* 0x0000000418007387 */ /* 0x0001e80000100c00 */
[----:B------:R-:W2:Y:S04]  /*1c00*/  LDL.128 R8, [R21+0x250] ;  /* 0x0002500015087983 */ /* 0x000ea80000100c00 */
[----:B0-----:R-:W2:Y:S02]  /*1c10*/  LDL.128 R4, [R24+0x10] ;  /* 0x0000100018047983 */ /* 0x001ea40000100c00 */
[C---:B--2---:R-:W-:Y:S01]  /*1c20*/  DFMA R4, R22.reuse, R8, R4 ;  /* 0x000000081604722b */ /* 0x044fe20000000004 */
[----:B------:R-:W-:Y:S01]  /*1c30*/  IADD3 R8, PT, PT, R13, 0x4, RZ ;  /* 0x000000040d087810 */ /* 0x000fe20007ffe0ff */
[----:B------:R-:W-:-:S04]  /*1c40*/  DFMA R6, R22, R10, R6 ;  /* 0x0000000a1606722b */ /* 0x000fc80000000006 */
[C---:B------:R-:W-:Y:S02]  /*1c50*/  IMAD R25, R8.reuse, 0x8, R1 ;  /* 0x0000000808197824 */ /* 0x040fe400078e0201 */
[----:B------:R-:W-:Y:S01]  /*1c60*/  IMAD R21, R8, 0x8, R12 ;  /* 0x0000000808157824 */ /* 0x000fe200078e020c */
[----:B------:R0:W-:Y:S04]  /*1c70*/  STL.128 [R24+0x10], R4 ;  /* 0x0000100418007387 */ /* 0x0001e80000100c00 */
[----:B------:R-:W2:Y:S04]  /*1c80*/  LDL.128 R8, [R21] ;  /* 0x0000000015087983 */ /* 0x000ea80000100c00 */
[----:B0-----:R-:W2:Y:S02]  /*1c90*/  LDL.128 R4, [R25+0x240] ;  /* 0x0002400019047983 */ /* 0x001ea40000100c00 */
[----:B--2---:R-:W-:-:S02]  /*1ca0*/  DFMA R4, R22, R4, R8 ;  /* 0x000000041604722b */ /* 0x004fc40000000008 */
        /* <DEDUP_REMOVED lines=29> */
[----:B0-----:R-:W2:Y:S01]  /*1e80*/  LDL.128 R4, [R21+0x10] ;  /* 0x0000100015047983 */ /* 0x001ea20000100c00 */
[----:B------:R-:W-:-:S04]  /*1e90*/  IADD3 R13, PT, PT, R13, 0x10, RZ ;  /* 0x000000100d0d7810 */ /* 0x000fc80007ffe0ff */
[----:B------:R-:W-:Y:S01]  /*1ea0*/  ISETP.GE.AND P4, PT, R13, R15, PT ;  /* 0x0000000f0d00720c */ /* 0x000fe20003f86270 */
[C---:B--2---:R-:W-:Y:S02]  /*1eb0*/  DFMA R4, R22.reuse, R8, R4 ;  /* 0x000000081604722b */ /* 0x044fe40000000004 */
[----:B------:R-:W-:-:S07]  /*1ec0*/  DFMA R6, R22, R10, R6 ;  /* 0x0000000a1606722b */ /* 0x000fce0000000006 */
[----:B------:R0:W-:Y:S03]  /*1ed0*/  STL.128 [R21+0x10], R4 ;  /* 0x0000100415007387 */ /* 0x0001e60000100c00 */
[----:B------:R-:W-:Y:S05]  /*1ee0*/  @!P4 BRA `(.L_x_206) ;  /* 0xfffffffc0028c947 */ /* 0x000fea000383ffff */
[----:B0-----:R-:W-:-:S07]  /*1ef0*/  IMAD.MOV.U32 R21, RZ, RZ, R17 ;  /* 0x000000ffff157224 */ /* 0x001fce00078e0011 */
.L_x_205:
[----:B------:R-:W-:-:S05]  /*1f00*/  IMAD.IADD R4, R17, 0x1, -R13 ;  /* 0x0000000111047824 */ /* 0x000fca00078e0a0d */
[----:B------:R-:W-:-:S13]  /*1f10*/  ISETP.GT.AND P4, PT, R4, 0x4, PT ;  /* 0x000000040400780c */ /* 0x000fda0003f84270 */
[----:B------:R-:W-:Y:S05]  /*1f20*/  @!P4 BRA `(.L_x_207) ;  /* 0x000000000070c947 */ /* 0x000fea0003800000 */
[C---:B------:R-:W-:Y:S01]  /*1f30*/  LEA R15, R13.reuse, R1, 0x3 ;  /* 0x000000010d0f7211 */ /* 0x040fe200078e18ff */
[----:B------:R-:W-:-:S04]  /*1f40*/  IMAD R21, R13, 0x8, R12 ;  /* 0x000000080d157824 */ /* 0x000fc800078e020c */
[----:B------:R-:W2:Y:S04]  /*1f50*/  LDL.128 R4, [R15+0x240] ;  /* 0x000240000f047983 */ /* 0x000ea80000100c00 */
[----:B------:R-:W2:Y:S02]  /*1f60*/  LDL.128 R8, [R21] ;  /* 0x0000000015087983 */ /* 0x000ea40000100c00 */
[C---:B--2--5:R-:W-:Y:S02]  /*1f70*/  DFMA R8, R22.reuse, R4, R8 ;  /* 0x000000041608722b */ /* 0x064fe40000000008 */
[----:B------:R-:W-:Y:S01]  /*1f80*/  DFMA R10, R22, R6, R10 ;  /* 0x00000006160a722b */ /* 0x000fe2000000000a */
[----:B------:R-:W2:Y:S06]  /*1f90*/  LDL.128 R4, [R21+0x10] ;  /* 0x0000100015047983 */ /* 0x000eac0000100c00 */
[----:B------:R0:W-:Y:S04]  /*1fa0*/  STL.128 [R21], R8 ;  /* 0x0000000815007387 */ /* 0x0001e80000100c00 */
[----:B0-----:R0:W2:Y:S01]  /*1fb0*/  LDL.128 R8, [R15+0x250] ;  /* 0x000250000f087983 */ /* 0x0010a20000100c00 */
[----:B------:R-:W-:-:S05]  /*1fc0*/  VIADD R25, R13, 0x4 ;  /* 0x000000040d197836 */ /* 0x000fca0000000000 */
[C---:B------:R-:W-:Y:S01]  /*1fd0*/  LEA R24, R25.reuse, R1, 0x3 ;  /* 0x0000000119187211 */ /* 0x040fe200078e18ff */
[----:B0-----:R-:W-:Y:S01]  /*1fe0*/  IMAD R15, R25, 0x8, R12 ;  /* 0x00000008190f7824 */ /* 0x001fe200078e020c */
[C---:B--2---:R-:W-:Y:S02]  /*1ff0*/  DFMA R4, R22.reuse, R8, R4 ;  /* 0x000000081604722b */ /* 0x044fe40000000004 */
[----:B------:R-:W-:-:S07]  /*2000*/  DFMA R6, R22, R10, R6 ;  /* 0x0000000a1606722b */ /* 0x000fce0000000006 */
[----:B------:R0:W-:Y:S04]  /*2010*/  STL.128 [R21+0x10], R4 ;  /* 0x0000100415007387 */ /* 0x0001e80000100c00 */
[----:B------:R-:W2:Y:S04]  /*2020*/  LDL.128 R8, [R15] ;  /* 0x000000000f087983 */ /* 0x000ea80000100c00 */
[----:B0-----:R-:W2:Y:S02]  /*2030*/  LDL.128 R4, [R24+0x240] ;  /* 0x0002400018047983 */ /* 0x001ea40000100c00 */
[----:B--2---:R-:W-:-:S02]  /*2040*/  DFMA R8, R22, R4, R8 ;  /* 0x000000041608722b */ /* 0x004fc40000000008 */
[C---:B------:R-:W-:Y:S01]  /*2050*/  DFMA R10, R22.reuse, R6, R10 ;  /* 0x00000006160a722b */ /* 0x040fe2000000000a */
[----:B------:R-:W2:Y:S06]  /*2060*/  LDL.128 R4, [R15+0x10] ;  /* 0x000010000f047983 */ /* 0x000eac0000100c00 */
[----:B------:R0:W-:Y:S04]  /*2070*/  STL.128 [R15], R8 ;  /* 0x000000080f007387 */ /* 0x0001e80000100c00 */
[----:B0-----:R-:W2:Y:S01]  /*2080*/  LDL.128 R8, [R24+0x250] ;  /* 0x0002500018087983 */ /* 0x001ea20000100c00 */
[----:B------:R-:W-:Y:S01]  /*2090*/  PLOP3.LUT P0, PT, PT, PT, PT, 0x8, 0x80 ;  /* 0x000000000080781c */ /* 0x000fe20003f0e170 */
[----:B------:R-:W-:Y:S01]  /*20a0*/  IMAD.MOV.U32 R21, RZ, RZ, R17 ;  /* 0x000000ffff157224 */ /* 0x000fe200078e0011 */
[----:B------:R-:W-:Y:S01]  /*20b0*/  IADD3 R13, PT, PT, R13, 0x8, RZ ;  /* 0x000000080d0d7810 */ /* 0x000fe20007ffe0ff */
[----:B--2---:R-:W-:-:S02]  /*20c0*/  DFMA R4, R22, R8, R4 ;  /* 0x000000081604722b */ /* 0x004fc40000000004 */
[----:B------:R-:W-:-:S07]  /*20d0*/  DFMA R6, R22, R10, R6 ;  /* 0x0000000a1606722b */ /* 0x000fce0000000006 */
[----:B------:R0:W-:Y:S04]  /*20e0*/  STL.128 [R15+0x10], R4 ;  /* 0x000010040f007387 */ /* 0x0001e80000100c00 */
.L_x_207:
[----:B------:R-:W-:-:S13]  /*20f0*/  ISETP.NE.OR P0, PT, R13, R17, P0 ;  /* 0x000000110d00720c */ /* 0x000fda0000705670 */
[----:B------:R-:W-:Y:S05]  /*2100*/  @!P0 BRA `(.L_x_203) ;  /* 0x0000000000408947 */ /* 0x000fea0003800000 */
.L_x_204:
[C---:B------:R-:W-:Y:S02]  /*2110*/  IMAD R21, R13.reuse, 0x8, R1 ;  /* 0x000000080d157824 */ /* 0x040fe400078e0201 */
[----:B01----:R-:W-:-:S03]  /*2120*/  IMAD R15, R13, 0x8, R12 ;  /* 0x000000080d0f7824 */ /* 0x003fc600078e020c */
[----:B--23--:R-:W2:Y:S04]  /*2130*/  LDL.128 R4, [R21+0x240] ;  /* 0x0002400015047983 */ /* 0x00cea80000100c00 */
[----:B------:R-:W2:Y:S02]  /*2140*/  LDL.128 R8, [R15] ;  /* 0x000000000f087983 */ /* 0x000ea40000100c00 */
[C---:B--2--5:R-:W-:Y:S02]  /*2150*/  DFMA R8, R22.reuse, R4, R8 ;  /* 0x000000041608722b */ /* 0x064fe40000000008 */
[----:B------:R-:W-:Y:S01]  /*2160*/  DFMA R10, R22, R6, R10 ;  /* 0x00000006160a722b */ /* 0x000fe2000000000a */
[----:B------:R-:W2:Y:S06]  /*2170*/  LDL.128 R4, [R15+0x10] ;  /* 0x000010000f047983 */ /* 0x000eac0000100c00 */
[----:B------:R0:W-:Y:S04]  /*2180*/  STL.128 [R15], R8 ;  /* 0x000000080f007387 */ /* 0x0001e80000100c00 */
[----:B0-----:R-:W2:Y:S01]  /*2190*/  LDL.128 R8, [R21+0x250] ;  /* 0x0002500015087983 */ /* 0x001ea20000100c00 */
[----:B------:R-:W-:-:S04]  /*21a0*/  IADD3 R13, PT, PT, R13, 0x4, RZ ;  /* 0x000000040d0d7810 */ /* 0x000fc80007ffe0ff */
[----:B------:R-:W-:Y:S01]  /*21b0*/  ISETP.NE.AND P0, PT, R13, R17, PT ;  /* 0x000000110d00720c */ /* 0x000fe20003f05270 */
[C---:B--2---:R-:W-:Y:S02]  /*21c0*/  DFMA R4, R22.reuse, R8, R4 ;  /* 0x000000081604722b */ /* 0x044fe40000000004 */
[----:B------:R-:W-:-:S07]  /*21d0*/  DFMA R6, R22, R10, R6 ;  /* 0x0000000a1606722b */ /* 0x000fce0000000006 */
[----:B------:R1:W-:Y:S03]  /*21e0*/  STL.128 [R15+0x10], R4 ;  /* 0x000010040f007387 */ /* 0x0003e60000100c00 */
[----:B------:R-:W-:Y:S05]  /*21f0*/  @P0 BRA `(.L_x_204) ;  /* 0xfffffffc00c40947 */ /* 0x000fea000383ffff */
[----:B------:R-:W-:-:S07]  /*2200*/  IMAD.MOV.U32 R21, RZ, RZ, R17 ;  /* 0x000000ffff157224 */ /* 0x000fce00078e0011 */
.L_x_203:
[----:B------:R-:W-:Y:S05]  /*2210*/  @!P2 BRA `(.L_x_208) ;  /* 0x000000000048a947 */ /* 0x000fea0003800000 */
[C---:B0-----:R-:W-:Y:S01]  /*2220*/  IMAD R8, R21.reuse, 0x8, R1 ;  /* 0x0000000815087824 */ /* 0x041fe200078e0201 */
[----:B------:R-:W-:-:S04]  /*2230*/  LEA R12, R21, R12, 0x3 ;  /* 0x0000000c150c7211 */ /* 0x000fc800078e18ff */
[----:B-123--:R-:W2:Y:S04]  /*2240*/  LDL.64 R4, [R8+0x240] ;  /* 0x0002400008047983 */ /* 0x00eea80000100a00 */
[----:B------:R-:W2:Y:S01]  /*2250*/  LDL.64 R6, [R12] ;  /* 0x000000000c067983 */ /* 0x000ea20000100a00 */
[----:B------:R-:W-:Y:S01]  /*2260*/  ISETP.NE.AND P0, PT, R18, 0x1, PT ;  /* 0x000000011200780c */ /* 0x000fe20003f05270 */
[----:B--2--5:R-:W-:-:S07]  /*2270*/  DFMA R4, R22, R4, R6 ;  /* 0x000000041604722b */ /* 0x024fce0000000006 */
[----:B------:R0:W-:Y:S05]  /*2280*/  STL.64 [R12], R4 ;  /* 0x000000040c007387 */ /* 0x0001ea0000100a00 */
[----:B------:R-:W-:Y:S05]  /*2290*/  @!P0 BRA `(.L_x_208) ;  /* 0x0000000000288947 */ /* 0x000fea0003800000 */
[----:B0-----:R-:W2:Y:S04]  /*22a0*/  LDL.64 R4, [R8+0x248] ;  /* 0x0002480008047983 */ /* 0x001ea80000100a00 */
[----:B------:R-:W2:Y:S01]  /*22b0*/  LDL.64 R6, [R12+0x8] ;  /* 0x000008000c067983 */ /* 0x000ea20000100a00 */
[----:B------:R-:W-:Y:S01]  /*22c0*/  ISETP.NE.AND P0, PT, R18, 0x2, PT ;  /* 0x000000021200780c */ /* 0x000fe20003f05270 */
[----:B--2---:R-:W-:-:S07]  /*22d0*/  DFMA R4, R22, R4, R6 ;  /* 0x000000041604722b */ /* 0x004fce0000000006 */
[----:B------:R0:W-:Y:S05]  /*22e0*/  STL.64 [R12+0x8], R4 ;  /* 0x000008040c007387 */ /* 0x0001ea0000100a00 */
[----:B------:R-:W-:Y:S05]  /*22f0*/  @!P0 BRA `(.L_x_208) ;  /* 0x0000000000108947 */ /* 0x000fea0003800000 */
[----:B0-----:R-:W2:Y:S04]  /*2300*/  LDL.64 R4, [R8+0x250] ;  /* 0x0002500008047983 */ /* 0x001ea80000100a00 */
[----:B------:R-:W2:Y:S02]  /*2310*/  LDL.64 R6, [R12+0x10] ;  /* 0x000010000c067983 */ /* 0x000ea40000100a00 */
[----:B--2---:R-:W-:-:S07]  /*2320*/  DFMA R4, R22, R4, R6 ;  /* 0x000000041604722b */ /* 0x004fce0000000006 */
[----:B------:R0:W-:Y:S04]  /*2330*/  STL.64 [R12+0x10], R4 ;  /* 0x000010040c007387 */ /* 0x0001e80000100a00 */
.L_x_208:
        /* <DEDUP_REMOVED lines=8> */
.L_x_191:
[----:B------:R-:W-:-:S05]  /*23c0*/  UMOV UR5, URZ ;  /* 0x000000ff00057c82 */ /* 0x000fca0008000000 */
.L_x_218:
[----:B0123--:R-:W0:Y:S01]  /*23d0*/  S2R R4, SR_TID.X ;  /* 0x0000000000047919 */ /* 0x00fe220000002100 */
[----:B------:R-:W1:Y:S01]  /*23e0*/  LDCU UR7, c[0x0][0x3c0] ;  /* 0x00007800ff0777ac */ /* 0x000e620008000800 */
[----:B------:R-:W2:Y:S01]  /*23f0*/  LDC R22, c[0x0][0x3b4] ;  /* 0x0000ed00ff167b82 */ /* 0x000ea20000000800 */
[----:B------:R-:W-:Y:S01]  /*2400*/  IMAD.MOV.U32 R24, RZ, RZ, RZ ;  /* 0x000000ffff187224 */ /* 0x000fe200078e00ff */
[----:B------:R-:W5:Y:S01]  /*2410*/  S2R R5, SR_CgaCtaId ;  /* 0x0000000000057919 */ /* 0x000f620000008800 */
[----:B------:R-:W0:Y:S01]  /*2420*/  LDCU UR11, c[0x0][0x3c0] ;  /* 0x00007800ff0b77ac */ /* 0x000e220008000800 */
[----:B------:R-:W3:Y:S01]  /*2430*/  LDCU UR6, c[0x0][0x3b8] ;  /* 0x00007700ff0677ac */ /* 0x000ee20008000800 */
[----:B-1----:R-:W-:Y:S02]  /*2440*/  UISETP.GE.U32.AND UP1, UPT, UR7, 0x4, UPT ;  /* 0x000000040700788c */ /* 0x002fe4000bf26070 */
[----:B---3--:R-:W-:-:S04]  /*2450*/  UISETP.LT.U32.AND UP0, UPT, UR6, 0x1, UPT ;  /* 0x000000010600788c */ /* 0x008fc8000bf01070 */
[----:B------:R-:W-:Y:S01]  /*2460*/  USEL UR6, UR6, 0x1, !UP0 ;  /* 0x0000000106067887 */ /* 0x000fe2000c000000 */
[----:B0-----:R-:W-:Y:S01]  /*2470*/  IMAD R7, R4, UR11, RZ ;  /* 0x0000000b04077c24 */ /* 0x001fe2000f8e02ff */
[----:B------:R-:W-:-:S03]  /*2480*/  MOV R4, 0x400 ;  /* 0x0000040000047802 */ /* 0x000fc60000000f00 */
[----:B--2---:R-:W-:Y:S01]  /*2490*/  IMAD R22, R22, UR5, R7 ;  /* 0x0000000516167c24 */ /* 0x004fe2000f8e0207 */
[----:B-----5:R-:W-:Y:S01]  /*24a0*/  LEA R5, R5, R4, 0x18 ;  /* 0x0000000405057211 */ /* 0x020fe200078ec0ff */
[----:B------:R-:W-:-:S04]  /*24b0*/  UIADD3 UR5, UPT, UPT, UR5, 0x1, URZ ;  /* 0x0000000105057890 */ /* 0x000fc8000fffe0ff */
[----:B------:R-:W-:Y:S01]  /*24c0*/  IMAD R21, R0, 0x8, R5 ;  /* 0x0000000800157824 */ /* 0x000fe200078e0205 */
[----:B------:R-:W-:Y:S01]  /*24d0*/  UISETP.NE.AND UP0, UPT, UR5, UR6, UPT ;  /* 0x000000060500728c */ /* 0x000fe2000bf05270 */
[----:B------:R-:W-:Y:S10]  /*24e0*/  BRA.U !UP1, `(.L_x_212) ;  /* 0x0000000509507547 */ /* 0x000ff4000b800000 */
        /* <DEDUP_REMOVED lines=9> */
.L_x_215:
        /* <DEDUP_REMOVED lines=37> */
.L_x_214:
        /* <DEDUP_REMOVED lines=23> */
.L_x_216:
[----:B------:R-:W-:-:S13]  /*2940*/  ISETP.NE.OR P0, PT, R23, R17, P0 ;  /* 0x000000111700720c */ /* 0x000fda0000705670 */
[----:B------:R-:W-:Y:S05]  /*2950*/  @!P0 BRA `(.L_x_212) ;  /* 0x0000000000348947 */ /* 0x000fea0003800000 */
.L_x_213:
        /* <DEDUP_REMOVED lines=13> */
.L_x_212:
        /* <DEDUP_REMOVED lines=14> */
.L_x_217:
[----:B------:R-:W-:Y:S05]  /*2b10*/  BRA.U UP0, `(.L_x_218) ;  /* 0xfffffff9002c7547 */ /* 0x000fea000b83ffff */
.L_x_211:
[----:B------:R-:W-:Y:S06]  /*2b20*/  BAR.SYNC.DEFER_BLOCKING 0x0 ;  /* 0x0000000000007b1d */ /* 0x000fec0000010000 */
[----:B------:R-:W-:Y:S05]  /*2b30*/  @!P1 BRA `(.L_x_219) ;  /* 0xffffffd800d49947 */ /* 0x000fea000383ffff */
.L_x_184:
[----:B------:R-:W0:Y:S02]  /*2b40*/  LDCU UR5, c[0x0][0x3bc] ;  /* 0x00007780ff0577ac */ /* 0x000e240008000800 */
[----:B0-----:R-:W-:-:S13]  /*2b50*/  ISETP.NE.AND P0, PT, RZ, UR5, PT ;  /* 0x00000005ff007c0c */ /* 0x001fda000bf05270 */
[----:B------:R-:W-:Y:S05]  /*2b60*/  @!P0 EXIT ;  /* 0x000000000000894d */ /* 0x000fea0003800000 */
[----:B------:R-:W0:Y:S01]  /*2b70*/  S2R R0, SR_TID.X ;  /* 0x0000000000007919 */ /* 0x000e220000002100 */
[----:B------:R-:W4:Y:S01]  /*2b80*/  LDC.64 R2, c[0x0][0x3b0] ;  /* 0x0000ec00ff027b82 */ /* 0x000f220000000a00 */
[----:B------:R-:W0:Y:S01]  /*2b90*/  LDCU UR4, c[0x0][0x3c0] ;  /* 0x00007800ff0477ac */ /* 0x000e220008000800 */
[----:B-123--:R-:W1:Y:S01]  /*2ba0*/  S2R R4, SR_TID.Y ;  /* 0x0000000000047919 */ /* 0x00ee620000002200 */
[----:B------:R-:W2:Y:S01]  /*2bb0*/  LDCU UR5, c[0x0][0x3c0] ;  /* 0x00007800ff0577ac */ /* 0x000ea20008000800 */
[----:B------:R-:W1:Y:S01]  /*2bc0*/  LDCU UR6, c[0x0][0x3bc] ;  /* 0x00007780ff0677ac */ /* 0x000e620008000800 */
[----:B0-----:R-:W-:-:S04]  /*2bd0*/  UISETP.LT.U32.AND UP0, UPT, UR4, 0x1, UPT ;  /* 0x000000010400788c */ /* 0x001fc8000bf01070 */
[----:B------:R-:W-:-:S04]  /*2be0*/  USEL UR4, UR4, 0x1, !UP0 ;  /* 0x0000000104047887 */ /* 0x000fc8000c000000 */
[----:B------:R-:W-:Y:S01]  /*2bf0*/  ULOP3.LUT UR7, UR4, 0xfffffffc, URZ, 0xc0, !UPT ;  /* 0xfffffffc04077892 */ /* 0x000fe2000f8ec0ff */
[----:B--2---:R-:W-:-:S03]  /*2c00*/  IMAD R0, R0, UR5, RZ ;  /* 0x0000000500007c24 */ /* 0x004fc6000f8e02ff */
[----:B------:R-:W-:Y:S01]  /*2c10*/  UIADD3 UR5, UPT, UPT, -UR7, URZ, URZ ;  /* 0x000000ff07057290 */ /* 0x000fe2000fffe1ff */
[----:B-1----:R-:W-:Y:S01]  /*2c20*/  IMAD R5, R4, UR6, RZ ;  /* 0x0000000604057c24 */ /* 0x002fe2000f8e02ff */
[----:B------:R-:W-:Y:S01]  /*2c30*/  ULOP3.LUT UR6, UR4, 0x3, URZ, 0xc0, !UPT ;  /* 0x0000000304067892 */ /* 0x000fe2000f8ec0ff */
[----:B----4-:R-:W-:Y:S02]  /*2c40*/  IMAD R0, R3, UR16, R0 ;  /* 0x0000001003007c24 */ /* 0x010fe4000f8e0200 */
[----:B------:R-:W-:Y:S02]  /*2c50*/  HFMA2 R3, -RZ, RZ, 0, 0 ;  /* 0x00000000ff037431 */ /* 0x000fe400000001ff */
[----:B------:R-:W-:Y:S02]  /*2c60*/  IMAD R2, R2, UR15, R5 ;  /* 0x0000000f02027c24 */ /* 0x000fe4000f8e0205 */
[----:B------:R-:W-:Y:S02]  /*2c70*/  VIADD R4, R1, 0x10 ;  /* 0x0000001001047836 */ /* 0x000fe40000000000 */
[----:B------:R-:W-:-:S07]  /*2c80*/  VIADD R5, R0, 0x3 ;  /* 0x0000000300057836 */ /* 0x000fce0000000000 */
.L_x_228:
        /* <DEDUP_REMOVED lines=15> */
.L_x_223:
[----:B0-----:R-:W-:-:S04]  /*2d80*/  IADD3 R9, PT, PT, R7, -0x3, RZ ;  /* 0xfffffffd07097810 */ /* 0x001fc80007ffe0ff */
[----:B-1----:R-:W-:-:S13]  /*2d90*/  ISETP.GE.U32.AND P3, PT, R9, UR9, PT ;  /* 0x0000000909007c0c */ /* 0x002fda000bf66070 */
[----:B------:R-:W0:Y:S01]  /*2da0*/  @!P3 LDC.64 R14, c[0x0][0x390] ;  /* 0x0000e400ff0ebb82 */ /* 0x000e220000000a00 */
[----:B------:R-:W2:Y:S01]  /*2db0*/  @!P3 LDL.64 R16, [R18+-0x10] ;  /* 0xfffff0001210b983 */ /* 0x000ea20000100a00 */
[----:B0-----:R-:W-:-:S06]  /*2dc0*/  @!P3 IMAD.WIDE.U32 R14, R9, 0x8, R14 ;  /* 0x00000008090eb825 */ /* 0x001fcc00078e000e */
[----:B------:R-:W0:Y:S01]  /*2dd0*/  @!P3 LDC.64 R8, c[0x0][0x398] ;  /* 0x0000e600ff08bb82 */ /* 0x000e220000000a00 */
[----:B------:R-:W2:Y:S01]  /*2de0*/  @!P3 LDG.E.64.CONSTANT R14, desc[UR12][R14.64] ;  /* 0x0000000c0e0eb981 */ /* 0x000ea2000c1e9b00 */
[----:B------:R-:W-:-:S05]  /*2df0*/  VIADD R20, R7, 0xfffffffe ;  /* 0xfffffffe07147836 */ /* 0x000fca0000000000 */
[----:B------:R-:W-:Y:S01]  /*2e00*/  ISETP.GE.U32.AND P2, PT, R20, UR9, PT ;  /* 0x0000000914007c0c */ /* 0x000fe2000bf46070 */
[----:B------:R-:W-:-:S05]  /*2e10*/  VIADD R21, R7, 0xffffffff ;  /* 0xffffffff07157836 */ /* 0x000fca0000000000 */
[----:B------:R-:W-:-:S07]  /*2e20*/  ISETP.GE.U32.AND P1, PT, R21, UR9, PT ;  /* 0x0000000915007c0c */ /* 0x000fce000bf26070 */
[----:B------:R-:W1:Y:S01]  /*2e30*/  @!P2 LDC.64 R10, c[0x0][0x390] ;  /* 0x0000e400ff0aab82 */ /* 0x000e620000000a00 */
[----:B-----5:R-:W-:Y:S02]  /*2e40*/  @!P3 IADD3 R22, P4, PT, R19, UR8, RZ ;  /* 0x000000081316bc10 */ /* 0x020fe4000ff9e0ff */
[----:B------:R-:W-:Y:S02]  /*2e50*/  ISETP.GE.U32.AND P0, PT, R7, UR9, PT ;  /* 0x0000000907007c0c */ /* 0x000fe4000bf06070 */
[----:B------:R-:W-:-:S03]  /*2e60*/  @!P3 IADD3.X R23, PT, PT, RZ, RZ, RZ, P4, !PT ;  /* 0x000000ffff17b210 */ /* 0x000fc600027fe4ff */
[----:B------:R-:W3:Y:S01]  /*2e70*/  @!P2 LDC.64 R12, c[0x0][0x398] ;  /* 0x0000e600ff0cab82 */ /* 0x000ee20000000a00 */
[----:B0-----:R-:W-:-:S04]  /*2e80*/  @!P3 LEA R8, P4, R22, R8, 0x3 ;  /* 0x000000081608b211 */ /* 0x001fc800078818ff */
[----:B------:R-:W-:Y:S01]  /*2e90*/  @!P3 LEA.HI.X R9, R22, R9, R23, 0x3, P4 ;  /* 0x000000091609b211 */ /* 0x000fe200020f1c17 */
[----:B-1----:R-:W-:Y:S02]  /*2ea0*/  @!P2 IMAD.WIDE.U32 R22, R20, 0x8, R10 ;  /* 0x000000081416a825 */ /* 0x002fe400078e000a */
[----:B------:R-:W0:Y:S02]  /*2eb0*/  @!P0 LDC.64 R10, c[0x0][0x390] ;  /* 0x0000e400ff0a8b82 */ /* 0x000e240000000a00 */
[----:B------:R-:W-:Y:S02]  /*2ec0*/  @!P2 VIADD R20, R19, 0x1 ;  /* 0x000000011314a836 */ /* 0x000fe40000000000 */
[----:B------:R-:W4:Y:S01]  /*2ed0*/  @!P2 LDG.E.64.CONSTANT R22, desc[UR12][R22.64] ;  /* 0x0000000c1616a981 */ /* 0x000f22000c1e9b00 */
[----:B0-----:R-:W-:-:S06]  /*2ee0*/  @!P0 IMAD.WIDE.U32 R26, R7, 0x8, R10 ;  /* 0x00000008071a8825 */ /* 0x001fcc00078e000a */
[----:B------:R-:W4:Y:S01]  /*2ef0*/  @!P0 LDG.E.64.CONSTANT R26, desc[UR12][R26.64] ;  /* 0x0000000c1a1a8981 */ /* 0x000f22000c1e9b00 */
[----:B--2---:R-:W-:Y:S01]  /*2f00*/  @!P3 DADD R14, R16, R14 ;  /* 0x00000000100eb229 */ /* 0x004fe2000000000e */
[----:B------:R-:W0:Y:S06]  /*2f10*/  @!P1 LDC.64 R16, c[0x0][0x390] ;  /* 0x0000e400ff109b82 */ /* 0x000e2c0000000a00 */
[----:B------:R1:W-:Y:S01]  /*2f20*/  @!P3 STG.E.64 desc[UR12][R8.64], R14 ;  /* 0x0000000e0800b986 */ /* 0x0003e2000c101b0c */
[----:B------:R-:W-:Y:S01]  /*2f30*/  @!P2 IADD3 R20, P3, PT, R20, UR8, RZ ;  /* 0x000000081414ac10 */ /* 0x000fe2000ff7e0ff */
[----:B-1----:R-:W1:Y:S04]  /*2f40*/  @!P1 LDC.64 R8, c[0x0][0x398] ;  /* 0x0000e600ff089b82 */ /* 0x002e680000000a00 */
[----:B------:R-:W-:Y:S01]  /*2f50*/  @!P2 IMAD.X R24, RZ, RZ, RZ, P3 ;  /* 0x000000ffff18a224 */ /* 0x000fe200018e06ff */
[----:B---3--:R-:W-:Y:S01]  /*2f60*/  @!P2 LEA R12, P4, R20, R12, 0x3 ;  /* 0x0000000c140ca211 */ /* 0x008fe200078818ff */
[----:B------:R-:W4:Y:S01]  /*2f70*/  @!P2 LDL.64 R14, [R18+-0x8] ;  /* 0xfffff800120ea983 */ /* 0x000f220000100a00 */
[----:B0-----:R-:W-:-:S02]  /*2f80*/  @!P1 IMAD.WIDE.U32 R16, R21, 0x8, R16 ;  /* 0x0000000815109825 */ /* 0x001fc400078e0010 */
[----:B------:R-:W-:Y:S02]  /*2f90*/  @!P2 LEA.HI.X R13, R20, R13, R24, 0x3, P4 ;  /* 0x0000000d140da211 */ /* 0x000fe400020f1c18 */
[----:B------:R-:W-:Y:S01]  /*2fa0*/  @!P1 IADD3 R24, PT, PT, R19, 0x2, RZ ;  /* 0x0000000213189810 */ /* 0x000fe20007ffe0ff */
[----:B------:R-:W2:Y:S03]  /*2fb0*/  @!P1 LDL.64 R20, [R18] ;  /* 0x0000000012149983 */ /* 0x000ea60000100a00 */
[----:B------:R-:W-:Y:S01]  /*2fc0*/  @!P1 IADD3 R24, P3, PT, R24, UR8, RZ ;  /* 0x0000000818189c10 */ /* 0x000fe2000ff7e0ff */
[----:B------:R-:W2:Y:S03]  /*2fd0*/  @!P1 LDG.E.64.CONSTANT R16, desc[UR12][R16.64] ;  /* 0x0000000c10109981 */ /* 0x000ea6000c1e9b00 */
[----:B-1----:R-:W-:Y:S01]  /*2fe0*/  @!P1 LEA R10, P4, R24, R8, 0x3 ;  /* 0x00000008180a9211 */ /* 0x002fe200078818ff */
[----:B------:R-:W-:-:S05]  /*2ff0*/  @!P1 IMAD.X R8, RZ, RZ, RZ, P3 ;  /* 0x000000ffff089224 */ /* 0x000fca00018e06ff */
[----:B------:R-:W-:Y:S02]  /*3000*/  @!P1 LEA.HI.X R11, R24, R9, R8, 0x3, P4 ;  /* 0x00000009180b9211 */ /* 0x000fe400020f1c08 */
[----:B------:R0:W3:Y:S01]  /*3010*/  @!P0 LDL.64 R24, [R18+0x8] ;  /* 0x0000080012188983 */ /* 0x0000e20000100a00 */
[----:B------:R-:W1:Y:S01]  /*3020*/  @!P0 LDC.64 R8, c[0x0][0x398] ;  /* 0x0000e600ff088b82 */ /* 0x000e620000000a00 */
[----:B------:R-:W-:-:S04]  /*3030*/  UIADD3 UR4, UPT, UPT, UR4, 0x4, URZ ;  /* 0x0000000404047890 */ /* 0x000fc8000fffe0ff */
[----:B------:R-:W-:Y:S01]  /*3040*/  UISETP.NE.AND UP0, UPT, UR4, URZ, UPT ;  /* 0x000000ff0400728c */ /* 0x000fe2000bf05270 */
[----:B------:R-:W-:Y:S01]  /*3050*/  VIADD R7, R7, 0x4 ;  /* 0x0000000407077836 */ /* 0x000fe20000000000 */
[----:B0-----:R-:W-:Y:S01]  /*3060*/  IADD3 R18, PT, PT, R18, 0x20, RZ ;  /* 0x0000002012127810 */ /* 0x001fe20007ffe0ff */
[----:B----4-:R-:W-:Y:S02]  /*3070*/  @!P2 DADD R14, R22, R14 ;  /* 0x00000000160ea229 */ /* 0x010fe4000000000e */
[----:B--2---:R-:W-:Y:S01]  /*3080*/  @!P1 DADD R16, R20, R16 ;  /* 0x0000000014109229 */ /* 0x004fe20000000010 */
[----:B------:R-:W-:-:S05]  /*3090*/  @!P0 VIADD R20, R19, 0x3 ;  /* 0x0000000313148836 */ /* 0x000fca0000000000 */
[----:B------:R-:W-:-:S04]  /*30a0*/  @!P0 IADD3 R20, P3, PT, R20, UR8, RZ ;  /* 0x0000000814148c10 */ /* 0x000fc8000ff7e0ff */
[C---:B-1----:R-:W-:Y:S02]  /*30b0*/  @!P0 LEA R8, P4, R20.reuse, R8, 0x3 ;  /* 0x0000000814088211 */ /* 0x042fe400078818ff */
[----:B------:R-:W-:Y:S01]  /*30c0*/  @!P0 IADD3.X R21, PT, PT, RZ, RZ, RZ, P3, !PT ;  /* 0x000000ffff158210 */ /* 0x000fe20001ffe4ff */
[----:B------:R0:W-:Y:S03]  /*30d0*/  @!P2 STG.E.64 desc[UR12][R12.64], R14 ;  /* 0x0000000e0c00a986 */ /* 0x0001e6000c101b0c */
[----:B------:R-:W-:Y:S01]  /*30e0*/  @!P0 LEA.HI.X R9, R20, R9, R21, 0x3, P4 ;  /* 0x0000000914098211 */ /* 0x000fe200020f1c15 */
[----:B---3--:R-:W-:Y:S01]  /*30f0*/  @!P0 DADD R24, R26, R24 ;  /* 0x000000001a188229 */ /* 0x008fe20000000018 */
[----:B------:R0:W-:Y:S06]  /*3100*/  @!P1 STG.E.64 desc[UR12][R10.64], R16 ;  /* 0x000000100a009986 */ /* 0x0001ec000c101b0c */
[----:B------:R0:W-:Y:S01]  /*3110*/  @!P0 STG.E.64 desc[UR12][R8.64], R24 ;  /* 0x0000001808008986 */ /* 0x0001e2000c101b0c */
[----:B------:R-:W-:Y:S01]  /*3120*/  VIADD R19, R19, 0x4 ;  /* 0x0000000413137836 */ /* 0x000fe20000000000 */
[----:B------:R-:W-:Y:S06]  /*3130*/  BRA.U UP0, `(.L_x_223) ;  /* 0xfffffffd00107547 */ /* 0x000fec000b83ffff */
[----:B0-----:R-:W-:-:S07]  /*3140*/  MOV R9, UR7 ;  /* 0x0000000700097c02 */ /* 0x001fce0008000f00 */
.L_x_222:
        /* <DEDUP_REMOVED lines=10> */
[----:B------:R-:W2:Y:S01]  /*31f0*/  LDL.64 R10, [R9] ;  /* 0x00000000090a7983 */ /* 0x000ea20000100a00 */
[----:B------:R-:W1:Y:S01]  /*3200*/  LDCU.64 UR10, c[0x0][0x398] ;  /* 0x00007300ff0a77ac */ /* 0x000e620008000a00 */
[----:B0-----:R-:W-:-:S06]  /*3210*/  IMAD.WIDE.U32 R12, R8, 0x8, R12 ;  /* 0x00000008080c7825 */ /* 0x001fcc00078e000c */
[----:B------:R-:W2:Y:S01]  /*3220*/  LDG.E.64.CONSTANT R12, desc[UR12][R12.64] ;  /* 0x0000000c0c0c7981 */ /* 0x000ea2000c1e9b00 */
[----:B------:R-:W-:-:S05]  /*3230*/  IMAD R14, R6, R7, R8 ;  /* 0x00000007060e7224 */ /* 0x000fca00078e0208 */
[----:B------:R-:W-:-:S05]  /*3240*/  IADD3 R15, P0, PT, R14, UR8, RZ ;  /* 0x000000080e0f7c10 */ /* 0x000fca000ff1e0ff */
[----:B------:R-:W-:Y:S01]  /*3250*/  IMAD.X R16, RZ, RZ, RZ, P0 ;  /* 0x000000ffff107224 */ /* 0x000fe200000e06ff */
[----:B-1----:R-:W-:-:S04]  /*3260*/  LEA R14, P0, R15, UR10, 0x3 ;  /* 0x0000000a0f0e7c11 */ /* 0x002fc8000f8018ff */
[----:B------:R-:W-:Y:S01]  /*3270*/  LEA.HI.X R15, R15, UR11, R16, 0x3, P0 ;  /* 0x0000000b0f0f7c11 */ /* 0x000fe200080f1c10 */
[----:B--2---:R-:W-:-:S07]  /*3280*/  DADD R10, R10, R12 ;  /* 0x000000000a0a7229 */ /* 0x004fce000000000c */
[----:B------:R0:W-:Y:S04]  /*3290*/  STG.E.64 desc[UR12][R14.64], R10 ;  /* 0x0000000a0e007986 */ /* 0x0001e8000c101b0c */
.L_x_225:
[----:B------:R-:W-:Y:S05]  /*32a0*/  BSYNC.RECONVERGENT B1 ;  /* 0x0000000000017941 */ /* 0x000fea0003800200 */
.L_x_224:
[----:B------:R-:W-:-:S09]  /*32b0*/  UISETP.NE.AND UP0, UPT, UR6, 0x1, UPT ;  /* 0x000000010600788c */ /* 0x000fd2000bf05270 */
[----:B------:R-:W-:Y:S05]  /*32c0*/  BRA.U !UP0, `(.L_x_221) ;  /* 0x0000000108887547 */ /* 0x000fea000b800000 */
[----:B0-----:R-:W-:Y:S01]  /*32d0*/  IADD3 R14, PT, PT, R8, 0x1, RZ ;  /* 0x00000001080e7810 */ /* 0x001fe20007ffe0ff */
[----:B------:R-:W-:Y:S03]  /*32e0*/  BSSY.RECONVERGENT B1, `(.L_x_226) ;  /* 0x000000f000017945 */ /* 0x000fe60003800200 */
[----:B------:R-:W-:-:S13]  /*32f0*/  ISETP.GE.U32.AND P0, PT, R14, R7, PT ;  /* 0x000000070e00720c */ /* 0x000fda0003f06070 */
[----:B------:R-:W-:Y:S05]  /*3300*/  @P0 BRA `(.L_x_227) ;  /* 0x0000000000300947 */ /* 0x000fea0003800000 */
[----:B------:R-:W0:Y:S01]  /*3310*/  LDC.64 R12, c[0x0][0x390] ;  /* 0x0000e400ff0c7b82 */ /* 0x000e220000000a00 */
[----:B------:R-:W2:Y:S01]  /*3320*/  LDL.64 R10, [R9+0x8] ;  /* 0x00000800090a7983 */ /* 0x000ea20000100a00 */
        /* <DEDUP_REMOVED lines=10> */
.L_x_227:
[----:B------:R-:W-:Y:S05]  /*33d0*/  BSYNC.RECONVERGENT B1 ;  /* 0x0000000000017941 */ /* 0x000fea0003800200 */
.L_x_226:
[----:B------:R-:W-:-:S09]  /*33e0*/  UISETP.NE.AND UP0, UPT, UR6, 0x2, UPT ;  /* 0x000000020600788c */ /* 0x000fd2000bf05270 */
[----:B------:R-:W-:Y:S05]  /*33f0*/  BRA.U !UP0, `(.L_x_221) ;  /* 0x00000001083c7547 */ /* 0x000fea000b800000 */
[----:B------:R-:W-:-:S04]  /*3400*/  IADD3 R12, PT, PT, R8, 0x2, RZ ;  /* 0x00000002080c7810 */ /* 0x000fc80007ffe0ff */
[----:B------:R-:W-:-:S13]  /*3410*/  ISETP.GE.U32.AND P0, PT, R12, R7, PT ;  /* 0x000000070c00720c */ /* 0x000fda0003f06070 */
[----:B------:R-:W-:Y:S05]  /*3420*/  @P0 BRA `(.L_x_221) ;  /* 0x0000000000300947 */ /* 0x000fea0003800000 */
[----:B0-----:R-:W0:Y:S01]  /*3430*/  LDC.64 R10, c[0x0][0x390] ;  /* 0x0000e400ff0a7b82 */ /* 0x001e220000000a00 */
        /* <DEDUP_REMOVED lines=11> */
.L_x_221:
[----:B------:R-:W-:Y:S05]  /*34f0*/  BSYNC.RECONVERGENT B0 ;  /* 0x0000000000007941 */ /* 0x000fea0003800200 */
.L_x_220:
[----:B------:R-:W2:Y:S01]  /*3500*/  LDCU UR4, c[0x0][0x3bc] ;  /* 0x00007780ff0477ac */ /* 0x000ea20008000800 */
[----:B------:R-:W-:-:S04]  /*3510*/  IADD3 R3, PT, PT, R3, 0x1, RZ ;  /* 0x0000000103037810 */ /* 0x000fc80007ffe0ff */
[----:B--2---:R-:W-:-:S13]  /*3520*/  ISETP.NE.AND P0, PT, R3, UR4, PT ;  /* 0x0000000403007c0c */ /* 0x004fda000bf05270 */
[----:B------:R-:W-:Y:S05]  /*3530*/  @P0 BRA `(.L_x_228) ;  /* 0xfffffff400d40947 */ /* 0x000fea000383ffff */
[----:B------:R-:W-:Y:S05]  /*3540*/  EXIT ;  /* 0x000000000000794d */ /* 0x000fea0003800000 */
.L_x_229:
        /* <DEDUP_REMOVED lines=11> */
.L_x_758:


//--------------------- .text.matmul_bias_f64     --------------------------
	.section	.text.matmul_bias_f64,"ax",@progbits
	.align	128
        .global         matmul_bias_f64
        .type           matmul_bias_f64,@function
        .size           matmul_bias_f64,(.L_x_759 - matmul_bias_f64)
        .other          matmul_bias_f64,@"STO_CUDA_ENTRY STV_DEFAULT"
matmul_bias_f64:
.text.matmul_bias_f64:
[----:B------:R-:W0:Y:S01]  /*0000*/  LDC R1, c[0x0][0x37c] ;  /* 0x0000df00ff017b82 */ /* 0x000e220000000800 */
[----:B------:R-:W1:Y:S01]  /*0010*/  LDCU UR4, c[0x0][0x3bc] ;  /* 0x00007780ff0477ac */ /* 0x000e620008000800 */
[----:B------:R-:W2:Y:S01]  /*0020*/  S2R R23, SR_TID.X ;  /* 0x0000000000177919 */ /* 0x000ea20000002100 */
[----:B0-----:R-:W-:Y:S01]  /*0030*/  VIADD R1, R1, 0xfffffd80 ;  /* 0xfffffd8001017836 */ /* 0x001fe20000000000 */
[----:B------:R-:W0:Y:S04]  /*0040*/  LDCU UR6, c[0x0][0x360] ;  /* 0x00006c00ff0677ac */ /* 0x000e280008000800 */
[----:B------:R3:W-:Y:S01]  /*0050*/  STL.128 [R1], RZ ;  /* 0x000000ff01007387 */ /* 0x0007e20000100c00 */
[----:B------:R-:W4:Y:S03]  /*0060*/  LDCU.64 UR12, c[0x0][0x358] ;  /* 0x00006b00ff0c77ac */ /* 0x000f260008000a00 */
[----:B------:R3:W-:Y:S04]  /*0070*/  STL.128 [R1+0x10], RZ ;  /* 0x000010ff01007387 */ /* 0x0007e80000100c00 */
[----:B------:R3:W-:Y:S01]  /*0080*/  STL.128 [R1+0x20], RZ ;  /* 0x000020ff01007387 */ /* 0x0007e20000100c00 */
[----:B-1----:R-:W-:Y:S01]  /*0090*/  IMAD.U32 R5, RZ, RZ, UR4 ;  /* 0x00000004ff057e24 */ /* 0x002fe2000f8e00ff */
[----:B------:R-:W1:Y:S02]  /*00a0*/  LDCU.64 UR4, c[0x0][0x3b0] ;  /* 0x00007600ff0477ac */ /* 0x000e640008000a00 */
[----:B------:R3:W-:Y:S01]  /*00b0*/  STL.128 [R1+0x30], RZ ;  /* 0x000030ff01007387 */ /* 0x0007e20000100c00 */
[----:B------:R-:W5:Y:S01]  /*00c0*/  I2F.U32.RP R0, R5 ;  /* 0x0000000500007306 */ /* 0x000f620000209000 */
[----:B------:R-:W-:-:S02]  /*00d0*/  ISETP.NE.U32.AND P2, PT, R5, RZ, PT ;  /* 0x000000ff0500720c */ /* 0x000fc40003f45070 */
[----:B------:R3:W-:Y:S04]  /*00e0*/  STL.128 [R1+0x40], RZ ;  /* 0x000040ff01007387 */ /* 0x0007e80000100c00 */
[----:B------:R3:W-:Y:S04]  /*00f0*/  STL.128 [R1+0x50], RZ ;  /* 0x000050ff01007387 */ /* 0x0007e80000100c00 */
[----:B------:R3:W-:Y:S04]  /*0100*/  STL.128 [R1+0x60], RZ ;  /* 0x000060ff01007387 */ /* 0x0007e80000100c00 */
[----:B------:R3:W-:Y:S01]  /*0110*/  STL.128 [R1+0x70], RZ ;  /* 0x000070ff01007387 */ /* 0x0007e20000100c00 */
[----:B-----5:R-:W5:Y:S03]  /*0120*/  MUFU.RCP R0, R0 ;  /* 0x0000000000007308 */ /* 0x020f660000001000 */
[----:B------:R3:W-:Y:S04]  /*0130*/  STL.128 [R1+0x80], RZ ;  /* 0x000080ff01007387 */ /* 0x0007e80000100c00 */
[----:B------:R3:W-:Y:S04]  /*0140*/  STL.128 [R1+0x90], RZ ;  /* 0x000090ff01007387 */ /* 0x0007e80000100c00 */
[----:B------:R3:W-:Y:S04]  /*0150*/  STL.128 [R1+0xa0], RZ ;  /* 0x0000a0ff01007387 */ /* 0x0007e80000100c00 */
[----:B------:R3:W-:Y:S01]  /*0160*/  STL.128 [R1+0xb0], RZ ;  /* 0x0000b0ff01007387 */ /* 0x0007e20000100c00 */
[----:B-----5:R-:W-:-:S02]  /*0170*/  IADD3 R2, PT, PT, R0, 0xffffffe, RZ ;  /* 0x0ffffffe00027810 */ /* 0x020fc40007ffe0ff */
[----:B------:R-:W5:Y:S01]  /*0180*/  LDC R0, c[0x0][0x3a8] ;  /* 0x0000ea00ff007b82 */ /* 0x000f620000000800 */
[----:B------:R3:W-:Y:S01]  /*0190*/  STL.128 [R1+0xc0], RZ ;  /* 0x0000c0ff01007387 */ /* 0x0007e20000100c00 */
[----:B------:R2:W0:Y:S03]  /*01a0*/  F2I.FTZ.U32.TRUNC.NTZ R3, R2 ;  /* 0x0000000200037305 */ /* 0x000426000021f000 */
[----:B------:R3:W-:Y:S04]  /*01b0*/  STL.128 [R1+0xd0], RZ ;  /* 0x0000d0ff01007387 */ /* 0x0007e80000100c00 */
[----:B------:R3:W-:Y:S01]  /*01c0*/  STL.128 [R1+0xe0], RZ ;  /* 0x0000e0ff01007387 */ /* 0x0007e20000100c00 */
[----:B--2---:R-:W-:-:S03]  /*01d0*/  IMAD.MOV.U32 R2, RZ, RZ, RZ ;  /* 0x000000ffff027224 */ /* 0x004fc600078e00ff */
[----:B------:R3:W-:Y:S01]  /*01e0*/  STL.128 [R1+0xf0], RZ ;  /* 0x0000f0ff01007387 */ /* 0x0007e20000100c00 */
[----:B0-----:R-:W-:-:S03]  /*01f0*/  IMAD R4, R3, R5, RZ ;  /* 0x0000000503047224 */ /* 0x001fc600078e02ff */
[----:B------:R3:W-:Y:S01]  /*0200*/  STL.128 [R1+0x100], RZ ;  /* 0x000100ff01007387 */ /* 0x0007e20000100c00 */
[----:B------:R-:W-:-:S03]  /*0210*/  IMAD.MOV R7, RZ, RZ, -R4 ;  /* 0x000000ffff077224 */ /* 0x000fc600078e0a04 */
[----:B------:R3:W-:Y:S01]  /*0220*/  STL.128 [R1+0x110], RZ ;  /* 0x000110ff01007387 */ /* 0x0007e20000100c00 */
[----:B-----5:R-:W-:Y:S01]  /*0230*/  IADD3 R0, PT, PT, R0, -0x1, RZ ;  /* 0xffffffff00007810 */ /* 0x020fe20007ffe0ff */
[----:B------:R-:W-:Y:S02]  /*0240*/  IMAD.HI.U32 R3, R3, R7, R2 ;  /* 0x0000000703037227 */ /* 0x000fe400078e0002 */
[----:B------:R3:W-:Y:S02]  /*0250*/  STL.128 [R1+0x120], RZ ;  /* 0x000120ff01007387 */ /* 0x0007e40000100c00 */
[----:B-1----:R-:W-:Y:S01]  /*0260*/  VIADD R7, R0, UR5 ;  /* 0x0000000500077c36 */ /* 0x002fe20008000000 */
[----:B------:R-:W0:Y:S01]  /*0270*/  S2R R2, SR_TID.Y ;  /* 0x0000000000027919 */ /* 0x000e220000002200 */
[----:B------:R-:W-:Y:S01]  /*0280*/  IMAD.HI.U32 R22, R3, UR4, RZ ;  /* 0x0000000403167c27 */ /* 0x000fe2000f8e00ff */
[----:B------:R3:W-:Y:S04]  /*0290*/  STL.128 [R1+0x130], RZ ;  /* 0x000130ff01007387 */ /* 0x0007e80000100c00 */
[----:B------:R-:W-:Y:S01]  /*02a0*/  IADD3 R4, PT, PT, -R22, RZ, RZ ;  /* 0x000000ff16047210 */ /* 0x000fe20007ffe1ff */
[----:B------:R3:W-:Y:S04]  /*02b0*/  STL.128 [R1+0x140], RZ ;  /* 0x000140ff01007387 */ /* 0x0007e80000100c00 */
[----:B------:R-:W-:Y:S01]  /*02c0*/  IMAD R4, R5, R4, UR4 ;  /* 0x0000000405047e24 */ /* 0x000fe2000f8e0204 */
[----:B------:R-:W1:Y:S01]  /*02d0*/  LDCU UR4, c[0x0][0x364] ;  /* 0x00006c80ff0477ac */ /* 0x000e620008000800 */
[----:B------:R3:W-:Y:S03]  /*02e0*/  STL.128 [R1+0x150], RZ ;  /* 0x000150ff01007387 */ /* 0x0007e60000100c00 */
[CC--:B------:R-:W-:Y:S01]  /*02f0*/  ISETP.GE.U32.AND P0, PT, R4.reuse, R5.reuse, PT ;  /* 0x000000050400720c */ /* 0x0c0fe20003f06070 */
[----:B------:R3:W-:Y:S04]  /*0300*/  STL.128 [R1+0x160], RZ ;  /* 0x000160ff01007387 */ /* 0x0007e80000100c00 */
[----:B------:R3:W-:Y:S04]  /*0310*/  STL.128 [R1+0x170], RZ ;  /* 0x000170ff01007387 */ /* 0x0007e80000100c00 */
[----:B------:R3:W-:Y:S04]  /*0320*/  STL.128 [R1+0x180], RZ ;  /* 0x000180ff01007387 */ /* 0x0007e80000100c00 */
[----:B------:R-:W-:Y:S01]  /*0330*/  @P0 IMAD.IADD R4, R4, 0x1, -R5 ;  /* 0x0000000104040824 */ /* 0x000fe200078e0a05 */
[----:B------:R3:W-:Y:S01]  /*0340*/  STL.128 [R1+0x190], RZ ;  /* 0x000190ff01007387 */ /* 0x0007e20000100c00 */
[----:B------:R-:W-:Y:S01]  /*0350*/  @P0 VIADD R22, R22, 0x1 ;  /* 0x0000000116160836 */ /* 0x000fe20000000000 */
[----:B------:R-:W-:Y:S01]  /*0360*/  ISETP.GE.U32.AND P0, PT, R7, R0, PT ;  /* 0x000000000700720c */ /* 0x000fe20003f06070 */
[----:B-1----:R-:W-:Y:S01]  /*0370*/  UIMAD UR6, UR6, UR4, URZ ;  /* 0x00000004060672a4 */ /* 0x002fe2000f8e02ff */
[-C--:B------:R-:W-:Y:S01]  /*0380*/  ISETP.GE.U32.AND P1, PT, R4, R5.reuse, PT ;  /* 0x000000050400720c */ /* 0x080fe20003f26070 */
[----:B------:R3:W-:Y:S04]  /*0390*/  STL.128 [R1+0x1a0], RZ ;  /* 0x0001a0ff01007387 */ /* 0x0007e80000100c00 */
[----:B------:R3:W-:Y:S04]  /*03a0*/  STL.128 [R1+0x1b0], RZ ;  /* 0x0001b0ff01007387 */ /* 0x0007e80000100c00 */
[----:B------:R3:W-:Y:S04]  /*03b0*/  STL.128 [R1+0x1c0], RZ ;  /* 0x0001c0ff01007387 */ /* 0x0007e80000100c00 */
[----:B------:R3:W-:Y:S01]  /*03c0*/  STL.128 [R1+0x1d0], RZ ;  /* 0x0001d0ff01007387 */ /* 0x0007e20000100c00 */
[----:B------:R-:W-:Y:S01]  /*03d0*/  @P1 VIADD R22, R22, 0x1 ;  /* 0x0000000116161836 */ /* 0x000fe20000000000 */
[----:B------:R-:W-:-:S02]  /*03e0*/  @!P2 LOP3.LUT R22, RZ, R5, RZ, 0x33, !PT ;  /* 0x00000005ff16a212 */ /* 0x000fc400078e33ff */
[----:B------:R3:W-:Y:S03]  /*03f0*/  STL.128 [R1+0x1e0], RZ ;  /* 0x0001e0ff01007387 */ /* 0x0007e60000100c00 */
[----:B0-----:R-:W-:Y:S01]  /*0400*/  IMAD R22, R22, R2, R23 ;  /* 0x0000000216167224 */ /* 0x001fe200078e0217 */
[----:B------:R3:W-:Y:S01]  /*0410*/  STL.128 [R1+0x1f0], RZ ;  /* 0x0001f0ff01007387 */ /* 0x0007e20000100c00 */
[----:B------:R-:W-:Y:S01]  /*0420*/  IMAD R23, R23, R5, RZ ;  /* 0x0000000517177224 */ /* 0x000fe200078e02ff */
[----:B----4-:R-:W-:Y:S06]  /*0430*/  @!P0 BRA `(.L_x_230) ;  /* 0x00000024009c8947 */ /* 0x010fec0003800000 */
[----:B------:R-:W0:Y:S01]  /*0440*/  I2F.U32.RP R0, UR5 ;  /* 0x0000000500007d06 */ /* 0x000e220008209000 */
[----:B------:R-:W-:Y:S01]  /*0450*/  ISETP.NE.U32.AND P2, PT, RZ, UR5, PT ;  /* 0x00000005ff007c0c */ /* 0x000fe2000bf45070 */
[----:B------:R-:W-:Y:S01]  /*0460*/  UMOV UR4, URZ ;  /* 0x000000ff00047c82 */ /* 0x000fe20008000000 */
[----:B------:R-:W-:-:S04]  /*0470*/  VIMNMX.U32 R5, PT, PT, R5, 0x1, !PT ;  /* 0x0000000105057848 */ /* 0x000fc80007fe0000 */
[C---:B------:R-:W-:Y:S02]  /*0480*/  LOP3.LUT R21, R5.reuse, 0x3, RZ, 0xc0, !PT ;  /* 0x0000000305157812 */ /* 0x040fe400078ec0ff */
[----:B------:R-:W-:Y:S01]  /*0490*/  LOP3.LUT R20, R5, 0xfffffffc, RZ, 0xc0, !PT ;  /* 0xfffffffc05147812 */ /* 0x000fe200078ec0ff */
[----:B0-----:R-:W0:Y:S02]  /*04a0*/  MUFU.RCP R0, R0 ;  /* 0x0000000000007308 */ /* 0x001e240000001000 */
[----:B0-----:R-:W-:Y:S01]  /*04b0*/  IADD3 R2, PT, PT, R0, 0xffffffe, RZ ;  /* 0x0ffffffe00027810 */ /* 0x001fe20007ffe0ff */
[----:B------:R-:W-:-:S05]  /*04c0*/  VIADD R0, R1, 0x200 ;  /* 0x0000020001007836 */ /* 0x000fca0000000000 */
[----:B------:R0:W1:Y:S02]  /*04d0*/  F2I.FTZ.U32.TRUNC.NTZ R3, R2 ;  /* 0x0000000200037305 */ /* 0x000064000021f000 */
[----:B0-----:R-:W-:Y:S02]  /*04e0*/  IMAD.MOV.U32 R2, RZ, RZ, RZ ;  /* 0x000000ffff027224 */ /* 0x001fe400078e00ff */
[----:B-1----:R-:W-:-:S04]  /*04f0*/  IMAD.MOV R9, RZ, RZ, -R3 ;  /* 0x000000ffff097224 */ /* 0x002fc800078e0a03 */
[----:B------:R-:W-:-:S04]  /*0500*/  IMAD R9, R9, UR5, RZ ;  /* 0x0000000509097c24 */ /* 0x000fc8000f8e02ff */
[----:B------:R-:W-:-:S04]  /*0510*/  IMAD.HI.U32 R4, R3, R9, R2 ;  /* 0x0000000903047227 */ /* 0x000fc800078e0002 */
[----:B------:R-:W-:Y:S02]  /*0520*/  VIADD R2, R1, 0x240 ;  /* 0x0000024001027836 */ /* 0x000fe40000000000 */
[----:B------:R-:W-:-:S05]  /*0530*/  IMAD.HI.U32 R3, R4, R7, RZ ;  /* 0x0000000704037227 */ /* 0x000fca00078e00ff */
[----:B------:R-:W-:-:S05]  /*0540*/  IADD3 R4, PT, PT, -R3, RZ, RZ ;  /* 0x000000ff03047210 */ /* 0x000fca0007ffe1ff */
[----:B------:R-:W-:-:S05]  /*0550*/  IMAD R7, R4, UR5, R7 ;  /* 0x0000000504077c24 */ /* 0x000fca000f8e0207 */
[----:B------:R-:W-:-:S13]  /*0560*/  ISETP.GE.U32.AND P0, PT, R7, UR5, PT ;  /* 0x0000000507007c0c */ /* 0x000fda000bf06070 */
[----:B------:R-:W-:Y:S02]  /*0570*/  @P0 VIADD R7, R7, -UR5 ;  /* 0x8000000507070c36 */ /* 0x000fe40008000000 */
[----:B------:R-:W-:-:S03]  /*0580*/  @P0 VIADD R3, R3, 0x1 ;  /* 0x0000000103030836 */ /* 0x000fc60000000000 */
[----:B------:R-:W-:-:S13]  /*0590*/  ISETP.GE.U32.AND P1, PT, R7, UR5, PT ;  /* 0x0000000507007c0c */ /* 0x000fda000bf26070 */
[----:B------:R-:W-:Y:S02]  /*05a0*/  @P1 IADD3 R3, PT, PT, R3, 0x1, RZ ;  /* 0x0000000103031810 */ /* 0x000fe40007ffe0ff */
[----:B------:R-:W-:-:S07]  /*05b0*/  @!P2 LOP3.LUT R3, RZ, UR5, RZ, 0x33, !PT ;  /* 0x00000005ff03ac12 */ /* 0x000fce000f8e33ff */
.L_x_265:
[----:B0-----:R-:W0:Y:S01]  /*05c0*/  LDCU UR7, c[0x0][0x3b4] ;  /* 0x00007680ff0777ac */ /* 0x001e220008000800 */
[----:B------:R-:W-:Y:S01]  /*05d0*/  BSSY.RECONVERGENT B0, `(.L_x_231) ;  /* 0x0000035000007945 */ /* 0x000fe20003800200 */
[----:B-1----:R-:W1:Y:S01]  /*05e0*/  LDCU UR5, c[0x0][0x3ac] ;  /* 0x00007580ff0577ac */ /* 0x002e620008000800 */
[----:B--2---:R-:W2:Y:S01]  /*05f0*/  LDCU UR10, c[0x0][0x3b0] ;  /* 0x00007600ff0a77ac */ /* 0x004ea20008000800 */
[----:B----4-:R-:W4:Y:S01]  /*0600*/  LDCU UR11, c[0x0][0x3b4] ;  /* 0x00007680ff0b77ac */ /* 0x010f220008000800 */
[----:B------:R-:W1:Y:S01]  /*0610*/  LDCU UR9, c[0x0][0x3ac] ;  /* 0x00007580ff0977ac */ /* 0x000e620008000800 */
[----:B0--3--:R-:W-:Y:S01]  /*0620*/  MOV R8, UR7 ;  /* 0x0000000700087c02 */ /* 0x009fe20008000f00 */
[----:B------:R-:W0:Y:S04]  /*0630*/  LDCU UR14, c[0x0][0x3a8] ;  /* 0x00007500ff0e77ac */ /* 0x000e280008000800 */
[----:B-1----:R-:W-:Y:S01]  /*0640*/  IMAD R9, R8, UR5, RZ ;  /* 0x0000000508097c24 */ /* 0x002fe2000f8e02ff */
[----:B------:R-:W1:Y:S04]  /*0650*/  LDCU UR8, c[0x0][0x3a0] ;  /* 0x00007400ff0877ac */ /* 0x000e680008000800 */
[----:B------:R-:W-:-:S13]  /*0660*/  ISETP.GE.U32.AND P0, PT, R22, R9, PT ;  /* 0x000000091600720c */ /* 0x000fda0003f06070 */
[----:B0-2-45:R-:W-:Y:S05]  /*0670*/  @P0 BRA `(.L_x_232) ;  /* 0x0000000000a80947 */ /* 0x035fea0003800000 */
[----:B------:R-:W0:Y:S01]  /*0680*/  I2F.U32.RP R6, R8 ;  /* 0x0000000800067306 */ /* 0x000e220000209000 */
[----:B------:R-:W2:Y:S01]  /*0690*/  S2R R10, SR_CTAID.Y ;  /* 0x00000000000a7919 */ /* 0x000ea20000002600 */
[----:B------:R-:W-:Y:S01]  /*06a0*/  ISETP.NE.U32.AND P1, PT, R8, RZ, PT ;  /* 0x000000ff0800720c */ /* 0x000fe20003f25070 */
[----:B------:R-:W-:Y:S01]  /*06b0*/  IMAD.MOV.U32 R13, RZ, RZ, R22 ;  /* 0x000000ffff0d7224 */ /* 0x000fe200078e0016 */
[----:B------:R-:W-:-:S04]  /*06c0*/  LOP3.LUT R12, RZ, R8, RZ, 0x33, !PT ;  /* 0x00000008ff0c7212 */ /* 0x000fc800078e33ff */
[----:B0-----:R-:W0:Y:S02]  /*06d0*/  MUFU.RCP R6, R6 ;  /* 0x0000000600067308 */ /* 0x001e240000001000 */
[----:B0-----:R-:W-:-:S06]  /*06e0*/  VIADD R4, R6, 0xffffffe ;  /* 0x0ffffffe06047836 */ /* 0x001fcc0000000000 */
[----:B------:R0:W4:Y:S02]  /*06f0*/  F2I.FTZ.U32.TRUNC.NTZ R5, R4 ;  /* 0x0000000400057305 */ /* 0x000124000021f000 */
[----:B0-----:R-:W-:Y:S02]  /*0700*/  HFMA2 R4, -RZ, RZ, 0, 0 ;  /* 0x00000000ff047431 */ /* 0x001fe400000001ff */
[----:B----4-:R-:W-:-:S04]  /*0710*/  IMAD.MOV R11, RZ, RZ, -R5 ;  /* 0x000000ffff0b7224 */ /* 0x010fc800078e0a05 */
[----:B------:R-:W-:-:S04]  /*0720*/  IMAD R11, R11, R8, RZ ;  /* 0x000000080b0b7224 */ /* 0x000fc800078e02ff */
[----:B--2---:R-:W-:-:S07]  /*0730*/  IMAD.HI.U32 R11, R5, R11, R4 ;  /* 0x0000000b050b7227 */ /* 0x004fce00078e0004 */
.L_x_233:
[----:B0-----:R-:W-:-:S04]  /*0740*/  IMAD.HI.U32 R5, R11, R13, RZ ;  /* 0x0000000d0b057227 */ /* 0x001fc800078e00ff */
[----:B------:R-:W-:Y:S01]  /*0750*/  IMAD.U32 R8, RZ, RZ, UR11 ;  /* 0x0000000bff087e24 */ /* 0x000fe2000f8e00ff */
[----:B------:R-:W-:-:S05]  /*0760*/  IADD3 R7, PT, PT, -R5, RZ, RZ ;  /* 0x000000ff05077210 */ /* 0x000fca0007ffe1ff */
[----:B------:R-:W-:-:S05]  /*0770*/  IMAD R7, R8, R7, R13 ;  /* 0x0000000708077224 */ /* 0x000fca00078e020d */
[----:B------:R-:W-:-:S13]  /*0780*/  ISETP.GE.U32.AND P0, PT, R7, R8, PT ;  /* 0x000000080700720c */ /* 0x000fda0003f06070 */
[----:B------:R-:W-:Y:S02]  /*0790*/  @P0 IMAD.IADD R7, R7, 0x1, -R8 ;  /* 0x0000000107070824 */ /* 0x000fe400078e0a08 */
[----:B------:R-:W-:-:S03]  /*07a0*/  @P0 VIADD R5, R5, 0x1 ;  /* 0x0000000105050836 */ /* 0x000fc60000000000 */
[----:B------:R-:W-:-:S13]  /*07b0*/  ISETP.GE.U32.AND P2, PT, R7, R8, PT ;  /* 0x000000080700720c */ /* 0x000fda0003f46070 */
[----:B------:R-:W-:-:S04]  /*07c0*/  @P2 IADD3 R5, PT, PT, R5, 0x1, RZ ;  /* 0x0000000105052810 */ /* 0x000fc80007ffe0ff */
[----:B------:R-:W-:-:S05]  /*07d0*/  SEL R17, R12, R5, !P1 ;  /* 0x000000050c117207 */ /* 0x000fca0004800000 */
[--C-:B------:R-:W-:Y:S02]  /*07e0*/  IMAD.MOV R4, RZ, RZ, -R17.reuse ;  /* 0x000000ffff047224 */ /* 0x100fe400078e0a11 */
[----:B------:R-:W-:Y:S02]  /*07f0*/  IMAD R15, R10, UR9, R17 ;  /* 0x000000090a0f7c24 */ /* 0x000fe4000f8e0211 */
[----:B------:R-:W-:-:S04]  /*0800*/  IMAD R19, R8, R4, R13 ;  /* 0x0000000408137224 */ /* 0x000fc800078e020d */
[----:B------:R-:W-:-:S05]  /*0810*/  IMAD R4, R8, UR4, R19 ;  /* 0x0000000408047c24 */ /* 0x000fca000f8e0213 */
[----:B------:R-:W-:-:S04]  /*0820*/  ISETP.GE.U32.AND P0, PT, R4, UR14, PT ;  /* 0x0000000e04007c0c */ /* 0x000fc8000bf06070 */
[----:B-1----:R-:W-:-:S13]  /*0830*/  ISETP.GE.U32.OR P0, PT, R15, UR8, P0 ;  /* 0x000000080f007c0c */ /* 0x002fda0008706470 */
[----:B------:R-:W0:Y:S01]  /*0840*/  @!P0 LDC.64 R6, c[0x0][0x380] ;  /* 0x0000e000ff068b82 */ /* 0x000e220000000a00 */
[----:B------:R-:W-:Y:S01]  /*0850*/  @!P0 IMAD R15, R15, UR14, R4 ;  /* 0x0000000e0f0f8c24 */ /* 0x000fe2000f8e0204 */
[----:B------:R-:W-:-:S03]  /*0860*/  CS2R R4, SRZ ;  /* 0x0000000000047805 */ /* 0x000fc6000001ff00 */
[----:B0-----:R-:W-:-:S05]  /*0870*/  @!P0 IMAD.WIDE.U32 R6, R15, 0x8, R6 ;  /* 0x000000080f068825 */ /* 0x001fca00078e0006 */
[----:B------:R-:W2:Y:S01]  /*0880*/  @!P0 LDG.E.64.CONSTANT R4, desc[UR12][R6.64] ;  /* 0x0000000c06048981 */ /* 0x000ea2000c1e9b00 */
[----:B------:R-:W0:Y:S01]  /*0890*/  S2UR UR7, SR_CgaCtaId ;  /* 0x00000000000779c3 */ /* 0x000e220000008800 */
[----:B------:R-:W-:Y:S01]  /*08a0*/  UMOV UR5, 0x400 ;  /* 0x0000040000057882 */ /* 0x000fe20000000000 */
[----:B------:R-:W-:Y:S02]  /*08b0*/  IMAD R14, R17, R8, R19 ;  /* 0x00000008110e7224 */ /* 0x000fe400078e0213 */
[----:B------:R-:W-:-:S05]  /*08c0*/  VIADD R13, R13, UR6 ;  /* 0x000000060d0d7c36 */ /* 0x000fca0008000000 */
[----:B------:R-:W-:Y:S01]  /*08d0*/  ISETP.GE.U32.AND P0, PT, R13, R9, PT ;  /* 0x000000090d00720c */ /* 0x000fe20003f06070 */
[----:B0-----:R-:W-:-:S06]  /*08e0*/  ULEA UR5, UR7, UR5, 0x18 ;  /* 0x0000000507057291 */ /* 0x001fcc000f8ec0ff */
[----:B------:R-:W-:-:S05]  /*08f0*/  LEA R15, R14, UR5, 0x3 ;  /* 0x000000050e0f7c11 */ /* 0x000fca000f8e18ff */
[----:B--2---:R0:W-:Y:S01]  /*0900*/  STS.64 [R15], R4 ;  /* 0x000000040f007388 */ /* 0x0041e20000000a00 */
[----:B------:R-:W-:Y:S05]  /*0910*/  @!P0 BRA `(.L_x_233) ;  /* 0xfffffffc00888947 */ /* 0x000fea000383ffff */
.L_x_232:
[----:B-1----:R-:W-:Y:S05]  /*0920*/  BSYNC.RECONVERGENT B0 ;  /* 0x0000000000007941 */ /* 0x002fea0003800200 */
.L_x_231:
[----:B------:R-:W-:Y:S01]  /*0930*/  IMAD R11, R8, UR10, RZ ;  /* 0x0000000a080b7c24 */ /* 0x000fe2000f8e02ff */
[----:B------:R-:W1:Y:S01]  /*0940*/  LDCU UR16, c[0x0][0x3b0] ;  /* 0x00007600ff1077ac */ /* 0x000e620008000800 */
[----:B------:R-:W-:Y:S03]  /*0950*/  BSSY.RECONVERGENT B0, `(.L_x_234) ;  /* 0x0000033000007945 */ /* 0x000fe60003800200 */
[----:B------:R-:W-:Y:S01]  /*0960*/  ISETP.GE.U32.AND P0, PT, R22, R11, PT ;  /* 0x0000000b1600720c */ /* 0x000fe20003f06070 */
[----:B------:R-:W2:Y:S01]  /*0970*/  LDCU UR9, c[0x0][0x3a4] ;  /* 0x00007480ff0977ac */ /* 0x000ea20008000800 */
[----:B------:R-:W4:Y:S01]  /*0980*/  LDCU UR15, c[0x0][0x3ac] ;  /* 0x00007580ff0f77ac */ /* 0x000f220008000800 */
[----:B------:R-:W0:Y:S01]  /*0990*/  LDCU UR14, c[0x0][0x3b4] ;  /* 0x00007680ff0e77ac */ /* 0x000e220008000800 */
[----:B------:R-:W0:Y:S09]  /*09a0*/  LDCU UR11, c[0x0][0x3a8] ;  /* 0x00007500ff0b77ac */ /* 0x000e320008000800 */
[----:B------:R-:W-:Y:S05]  /*09b0*/  @P0 BRA `(.L_x_235) ;  /* 0x0000000000b00947 */ /* 0x000fea0003800000 */
[----:B------:R-:W1:Y:S01]  /*09c0*/  S2R R13, SR_CTAID.X ;  /* 0x00000000000d7919 */ /* 0x000e620000002500 */
[----:B0-----:R-:W0:Y:S01]  /*09d0*/  LDC.64 R4, c[0x0][0x3b0] ;  /* 0x0000ec00ff047b82 */ /* 0x001e220000000a00 */
[----:B------:R-:W-:Y:S02]  /*09e0*/  ISETP.NE.U32.AND P1, PT, RZ, UR10, PT ;  /* 0x0000000aff007c0c */ /* 0x000fe4000bf25070 */
[----:B------:R-:W-:-:S11]  /*09f0*/  MOV R15, R22 ;  /* 0x00000016000f7202 */ /* 0x000fd60000000f00 */
.L_x_236:
[----:B-1----:R-:W1:Y:S01]  /*0a00*/  I2F.U32.RP R8, UR16 ;  /* 0x0000001000087d06 */ /* 0x002e620008209000 */
[----:B0-----:R-:W-:-:S07]  /*0a10*/  HFMA2 R6, -RZ, RZ, 0, 0 ;  /* 0x00000000ff067431 */ /* 0x001fce00000001ff */
[----:B-1----:R-:W1:Y:S02]  /*0a20*/  MUFU.RCP R8, R8 ;  /* 0x0000000800087308 */ /* 0x002e640000001000 */
[----:B-1----:R-:W-:-:S06]  /*0a30*/  VIADD R9, R8, 0xffffffe ;  /* 0x0ffffffe08097836 */ /* 0x002fcc0000000000 */
[----:B------:R-:W1:Y:S02]  /*0a40*/  F2I.FTZ.U32.TRUNC.NTZ R7, R9 ;  /* 0x0000000900077305 */ /* 0x000e64000021f000 */
[----:B-1----:R-:W-:-:S04]  /*0a50*/  IMAD.MOV R17, RZ, RZ, -R7 ;  /* 0x000000ffff117224 */ /* 0x002fc800078e0a07 */
[----:B------:R-:W-:-:S04]  /*0a60*/  IMAD R17, R17, UR16, RZ ;  /* 0x0000001011117c24 */ /* 0x000fc8000f8e02ff */
[----:B------:R-:W-:-:S06]  /*0a70*/  IMAD.HI.U32 R6, R7, R17, R6 ;  /* 0x0000001107067227 */ /* 0x000fcc00078e0006 */
[----:B------:R-:W-:-:S04]  /*0a80*/  IMAD.HI.U32 R6, R6, R15, RZ ;  /* 0x0000000f06067227 */ /* 0x000fc800078e00ff */
[----:B------:R-:W-:-:S04]  /*0a90*/  IMAD.MOV R7, RZ, RZ, -R6 ;  /* 0x000000ffff077224 */ /* 0x000fc800078e0a06 */
[----:B0-----:R-:W-:-:S05]  /*0aa0*/  IMAD R7, R4, R7, R15 ;  /* 0x0000000704077224 */ /* 0x001fca00078e020f */
[----:B------:R-:W-:-:S13]  /*0ab0*/  ISETP.GE.U32.AND P0, PT, R7, R4, PT ;  /* 0x000000040700720c */ /* 0x000fda0003f06070 */
[----:B------:R-:W-:Y:S01]  /*0ac0*/  @P0 IMAD.IADD R7, R7, 0x1, -R4 ;  /* 0x0000000107070824 */ /* 0x000fe200078e0a04 */
[----:B------:R-:W-:-:S04]  /*0ad0*/  @P0 IADD3 R6, PT, PT, R6, 0x1, RZ ;  /* 0x0000000106060810 */ /* 0x000fc80007ffe0ff */
[----:B------:R-:W-:Y:S02]  /*0ae0*/  ISETP.GE.U32.AND P2, PT, R7, R4, PT ;  /* 0x000000040700720c */ /* 0x000fe40003f46070 */
[----:B------:R-:W-:-:S11]  /*0af0*/  LOP3.LUT R7, RZ, UR16, RZ, 0x33, !PT ;  /* 0x00000010ff077c12 */ /* 0x000fd6000f8e33ff */
[----:B------:R-:W-:-:S05]  /*0b00*/  @P2 VIADD R6, R6, 0x1 ;  /* 0x0000000106062836 */ /* 0x000fca0000000000 */
[----:B------:R-:W-:-:S05]  /*0b10*/  SEL R10, R7, R6, !P1 ;  /* 0x00000006070a7207 */ /* 0x000fca0004800000 */
[--C-:B------:R-:W-:Y:S02]  /*0b20*/  IMAD.MOV R6, RZ, RZ, -R10.reuse ;  /* 0x000000ffff067224 */ /* 0x100fe400078e0a0a */
[----:B------:R-:W-:Y:S02]  /*0b30*/  IMAD R17, R5, UR4, R10 ;  /* 0x0000000405117c24 */ /* 0x000fe4000f8e020a */
[----:B------:R-:W-:-:S04]  /*0b40*/  IMAD R19, R4, R6, R15 ;  /* 0x0000000604137224 */ /* 0x000fc800078e020f */
[----:B------:R-:W-:-:S05]  /*0b50*/  IMAD R6, R13, R4, R19 ;  /* 0x000000040d067224 */ /* 0x000fca00078e0213 */
[----:B--2---:R-:W-:-:S04]  /*0b60*/  ISETP.GE.U32.AND P0, PT, R6, UR9, PT ;  /* 0x0000000906007c0c */ /* 0x004fc8000bf06070 */
[----:B------:R-:W-:-:S13]  /*0b70*/  ISETP.GE.U32.OR P0, PT, R17, UR11, P0 ;  /* 0x0000000b11007c0c */ /* 0x000fda0008706470 */
[----:B------:R-:W0:Y:S01]  /*0b80*/  @!P0 LDC.64 R8, c[0x0][0x388] ;  /* 0x0000e200ff088b82 */ /* 0x000e220000000a00 */
[----:B------:R-:W-:Y:S01]  /*0b90*/  @!P0 IMAD R17, R17, UR9, R6 ;  /* 0x0000000911118c24 */ /* 0x000fe2000f8e0206 */
[----:B------:R-:W-:-:S03]  /*0ba0*/  CS2R R6, SRZ ;  /* 0x0000000000067805 */ /* 0x000fc6000001ff00 */
[----:B0-----:R-:W-:-:S05]  /*0bb0*/  @!P0 IMAD.WIDE.U32 R8, R17, 0x8, R8 ;  /* 0x0000000811088825 */ /* 0x001fca00078e0008 */
[----:B------:R-:W2:Y:S01]  /*0bc0*/  @!P0 LDG.E.64.CONSTANT R6, desc[UR12][R8.64] ;  /* 0x0000000c08068981 */ /* 0x000ea2000c1e9b00 */
[----:B------:R-:W0:Y:S01]  /*0bd0*/  S2UR UR8, SR_CgaCtaId ;  /* 0x00000000000879c3 */ /* 0x000e220000008800 */
[----:B------:R-:W-:Y:S01]  /*0be0*/  UMOV UR7, 0x400 ;  /* 0x0000040000077882 */ /* 0x000fe20000000000 */
[----:B----4-:R-:W-:Y:S01]  /*0bf0*/  UIMAD UR5, UR14, UR15, URZ ;  /* 0x0000000f0e0572a4 */ /* 0x010fe2000f8e02ff */
[----:B------:R-:W-:Y:S01]  /*0c00*/  IMAD R10, R10, UR16, R19 ;  /* 0x000000100a0a7c24 */ /* 0x000fe2000f8e0213 */
[----:B------:R-:W-:-:S04]  /*0c10*/  IADD3 R15, PT, PT, R15, UR6, RZ ;  /* 0x000000060f0f7c10 */ /* 0x000fc8000fffe0ff */
[----:B------:R-:W-:Y:S01]  /*0c20*/  ISETP.GE.U32.AND P0, PT, R15, R11, PT ;  /* 0x0000000b0f00720c */ /* 0x000fe20003f06070 */
[----:B0-----:R-:W-:-:S04]  /*0c30*/  ULEA UR7, UR8, UR7, 0x18 ;  /* 0x0000000708077291 */ /* 0x001fc8000f8ec0ff */
[----:B------:R-:W-:-:S06]  /*0c40*/  ULEA UR5, UR5, UR7, 0x3 ;  /* 0x0000000705057291 */ /* 0x000fcc000f8e18ff */
[----:B------:R-:W-:-:S05]  /*0c50*/  LEA R17, R10, UR5, 0x3 ;  /* 0x000000050a117c11 */ /* 0x000fca000f8e18ff */
[----:B--2---:R0:W-:Y:S01]  /*0c60*/  STS.64 [R17], R6 ;  /* 0x0000000611007388 */ /* 0x0041e20000000a00 */
[----:B------:R-:W-:Y:S05]  /*0c70*/  @!P0 BRA `(.L_x_236) ;  /* 0xfffffffc00608947 */ /* 0x000fea000383ffff */
.L_x_235:
[----:B012-4-:R-:W-:Y:S05]  /*0c80*/  BSYNC.RECONVERGENT B0 ;  /* 0x0000000000007941 */ /* 0x017fea0003800200 */
.L_x_234:
[----:B------:R-:W0:Y:S01]  /*0c90*/  LDCU UR5, c[0x0][0x3b8] ;  /* 0x00007700ff0577ac */ /* 0x000e220008000800 */
[----:B------:R-:W-:Y:S01]  /*0ca0*/  UIADD3 UR4, UPT, UPT, UR4, 0x1, URZ ;  /* 0x0000000104047890 */ /* 0x000fe2000fffe0ff */
[----:B------:R-:W-:Y:S05]  /*0cb0*/  BAR.SYNC.DEFER_BLOCKING 0x0 ;  /* 0x0000000000007b1d */ /* 0x000fea0000010000 */
[----:B------:R-:W-:Y:S01]  /*0cc0*/  ISETP.LE.U32.AND P1, PT, R3, UR4, PT ;  /* 0x0000000403007c0c */ /* 0x000fe2000bf23070 */
[----:B0-----:R-:W-:-:S09]  /*0cd0*/  UISETP.NE.AND UP0, UPT, UR5, URZ, UPT ;  /* 0x000000ff0500728c */ /* 0x001fd2000bf05270 */
[----:B------:R-:W-:Y:S05]  /*0ce0*/  BRA.U !UP0, `(.L_x_237) ;  /* 0x0000001508947547 */ /* 0x000fea000b800000 */
[----:B------:R-:W-:-:S05]  /*0cf0*/  UMOV UR5, URZ ;  /* 0x000000ff00057c82 */ /* 0x000fca0008000000 */
.L_x_256:
[----:B-----5:R-:W0:Y:S01]  /*0d00*/  S2R R16, SR_TID.Y ;  /* 0x0000000000107919 */ /* 0x020e220000002200 */
[----:B-1----:R-:W1:Y:S01]  /*0d10*/  LDCU UR8, c[0x0][0x3b8] ;  /* 0x00007700ff0877ac */ /* 0x002e620008000800 */
[----:B------:R-:W-:Y:S01]  /*0d20*/  IMAD.MOV.U32 R13, RZ, RZ, RZ ;  /* 0x000000ffff0d7224 */ /* 0x000fe200078e00ff */
[----:B------:R-:W0:Y:S01]  /*0d30*/  LDCU UR10, c[0x0][0x3b8] ;  /* 0x00007700ff0a77ac */ /* 0x000e220008000800 */
[----:B--2---:R-:W2:Y:S01]  /*0d40*/  LDCU UR11, c[0x0][0x3b4] ;  /* 0x00007680ff0b77ac */ /* 0x004ea20008000800 */
[----:B-1----:R-:W-:Y:S01]  /*0d50*/  UISETP.GE.U32.AND UP0, UPT, UR8, 0x8, UPT ;  /* 0x000000080800788c */ /* 0x002fe2000bf06070 */
[----:B0-----:R-:W-:-:S08]  /*0d60*/  IMAD R16, R16, UR10, RZ ;  /* 0x0000000a10107c24 */ /* 0x001fd0000f8e02ff */
[----:B--234-:R-:W-:Y:S05]  /*0d70*/  BRA.U !UP0, `(.L_x_238) ;  /* 0x0000000108847547 */ /* 0x01cfea000b800000 */
[----:B------:R-:W0:Y:S01]  /*0d80*/  S2UR UR9, SR_CgaCtaId ;  /* 0x00000000000979c3 */ /* 0x000e220000008800 */
[----:B------:R-:W-:Y:S01]  /*0d90*/  IMAD.MOV.U32 R19, RZ, RZ, RZ ;  /* 0x000000ffff137224 */ /* 0x000fe200078e00ff */
[----:B------:R-:W-:-:S06]  /*0da0*/  UMOV UR7, 0x400 ;  /* 0x0000040000077882 */ /* 0x000fcc0000000000 */
[----:B------:R-:W1:Y:S01]  /*0db0*/  LDC R17, c[0x0][0x3b4] ;  /* 0x0000ed00ff117b82 */ /* 0x000e620000000800 */
[----:B0-----:R-:W-:-:S12]  /*0dc0*/  ULEA UR7, UR9, UR7, 0x18 ;  /* 0x0000000709077291 */ /* 0x001fd8000f8ec0ff */
.L_x_239:
[----:B----4-:R-:W-:Y:S01]  /*0dd0*/  IADD3 R4, PT, PT, R16, R19, RZ ;  /* 0x0000001310047210 */ /* 0x010fe20007ffe0ff */
[----:B------:R-:W-:Y:S01]  /*0de0*/  ULOP3.LUT UR9, UR10, 0xfffffff8, URZ, 0xc0, !UPT ;  /* 0xfffffff80a097892 */ /* 0x000fe2000f8ec0ff */
[C---:B------:R-:W-:Y:S02]  /*0df0*/  LEA R25, R19.reuse, R0, 0x3 ;  /* 0x0000000013197211 */ /* 0x040fe400078e18ff */
[----:B------:R-:W-:Y:S01]  /*0e00*/  IADD3 R19, PT, PT, R19, 0x8, RZ ;  /* 0x0000000813137810 */ /* 0x000fe20007ffe0ff */
[----:B-1----:R-:W-:-:S03]  /*0e10*/  IMAD R4, R4, R17, UR5 ;  /* 0x0000000504047e24 */ /* 0x002fc6000f8e0211 */
[----:B------:R-:W-:Y:S02]  /*0e20*/  ISETP.NE.AND P0, PT, R19, UR9, PT ;  /* 0x0000000913007c0c */ /* 0x000fe4000bf05270 */
[----:B------:R-:W-:-:S05]  /*0e30*/  LEA R8, R4, UR7, 0x3 ;  /* 0x0000000704087c11 */ /* 0x000fca000f8e18ff */
[C---:B------:R-:W-:Y:S01]  /*0e40*/  IMAD R10, R17.reuse, 0x8, R8 ;  /* 0x00000008110a7824 */ /* 0x040fe200078e0208 */
[----:B------:R-:W-:Y:S03]  /*0e50*/  LDS.64 R4, [R8] ;  /* 0x0000000008047984 */ /* 0x000fe60000000a00 */
[C---:B------:R-:W-:Y:S01]  /*0e60*/  IMAD R18, R17.reuse, 0x8, R10 ;  /* 0x0000000811127824 */ /* 0x040fe200078e020a */
[----:B------:R-:W0:Y:S04]  /*0e70*/  LDS.64 R6, [R10] ;  /* 0x000000000a067984 */ /* 0x000e280000000a00 */
[----:B------:R-:W-:-:S05]  /*0e80*/  LEA R24, R17, R18, 0x3 ;  /* 0x0000001211187211 */ /* 0x000fca00078e18ff */
[----:B------:R-:W-:-:S04]  /*0e90*/  IMAD R26, R17, 0x8, R24 ;  /* 0x00000008111a7824 */ /* 0x000fc800078e0218 */
[C---:B------:R-:W-:Y:S01]  /*0ea0*/  IMAD R28, R17.reuse, 0x8, R26 ;  /* 0x00000008111c7824 */ /* 0x040fe200078e021a */
[----:B------:R-:W-:Y:S03]  /*0eb0*/  LDS.64 R8, [R26] ;  /* 0x000000001a087984 */ /* 0x000fe60000000a00 */
[C---:B------:R-:W-:Y:S01]  /*0ec0*/  IMAD R12, R17.reuse, 0x8, R28 ;  /* 0x00000008110c7824 */ /* 0x040fe200078e021c */
[----:B------:R-:W1:Y:S03]  /*0ed0*/  LDS.64 R10, [R28] ;  /* 0x000000001c0a7984 */ /* 0x000e660000000a00 */
[----:B------:R-:W-:Y:S02]  /*0ee0*/  IMAD R14, R17, 0x8, R12 ;  /* 0x00000008110e7824 */ /* 0x000fe400078e020c */
        /* <DEDUP_REMOVED lines=9> */
[----:B----4-:R-:W-:-:S07]  /*0f80*/  IMAD.U32 R13, RZ, RZ, UR9 ;  /* 0x00000009ff0d7e24 */ /* 0x010fce000f8e00ff */
.L_x_238:
[----:B------:R-:W-:-:S04]  /*0f90*/  ULOP3.LUT UR7, UR10, 0x7, URZ, 0xc0, !UPT ;  /* 0x000000070a077892 */ /* 0x000fc8000f8ec0ff */
[----:B------:R-:W-:-:S09]  /*0fa0*/  UISETP.NE.AND UP0, UPT, UR7, URZ, UPT ;  /* 0x000000ff0700728c */ /* 0x000fd2000bf05270 */
[----:B------:R-:W-:Y:S05]  /*0fb0*/  BRA.U !UP0, `(.L_x_240) ;  /* 0x0000000108cc7547 */ /* 0x000fea000b800000 */
[----:B------:R-:W-:Y:S02]  /*0fc0*/  UIADD3 UR7, UPT, UPT, UR7, -0x1, URZ ;  /* 0xffffffff07077890 */ /* 0x000fe4000fffe0ff */
[----:B------:R-:W-:Y:S02]  /*0fd0*/  ULOP3.LUT UP1, UR10, UR8, 0x3, URZ, 0xc0, !UPT ;  /* 0x00000003080a7892 */ /* 0x000fe4000f82c0ff */
[----:B------:R-:W-:-:S09]  /*0fe0*/  UISETP.GE.U32.AND UP0, UPT, UR7, 0x3, UPT ;  /* 0x000000030700788c */ /* 0x000fd2000bf06070 */
[----:B------:R-:W-:Y:S05]  /*0ff0*/  BRA.U !UP0, `(.L_x_241) ;  /* 0x0000000108487547 */ /* 0x000fea000b800000 */
[----:B------:R-:W0:Y:S01]  /*1000*/  S2UR UR9, SR_CgaCtaId ;  /* 0x00000000000979c3 */ /* 0x000e220000008800 */
[----:B------:R-:W-:Y:S01]  /*1010*/  IMAD.IADD R4, R16, 0x1, R13 ;  /* 0x0000000110047824 */ /* 0x000fe200078e020d */
[----:B------:R-:W-:Y:S01]  /*1020*/  UMOV UR7, 0x400 ;  /* 0x0000040000077882 */ /* 0x000fe20000000000 */
[C---:B------:R-:W-:Y:S01]  /*1030*/  LEA R15, R13.reuse, R0, 0x3 ;  /* 0x000000000d0f7211 */ /* 0x040fe200078e18ff */
[----:B------:R-:W-:-:S04]  /*1040*/  VIADD R13, R13, 0x4 ;  /* 0x000000040d0d7836 */ /* 0x000fc80000000000 */
[----:B------:R-:W1:Y:S01]  /*1050*/  LDC R5, c[0x0][0x3b4] ;  /* 0x0000ed00ff057b82 */ /* 0x000e620000000800 */
[----:B0-----:R-:W-:Y:S01]  /*1060*/  ULEA UR7, UR9, UR7, 0x18 ;  /* 0x0000000709077291 */ /* 0x001fe2000f8ec0ff */
[----:B-1----:R-:W-:-:S05]  /*1070*/  IMAD R4, R4, R5, UR5 ;  /* 0x0000000504047e24 */ /* 0x002fca000f8e0205 */
[----:B------:R-:W-:-:S04]  /*1080*/  LEA R4, R4, UR7, 0x3 ;  /* 0x0000000704047c11 */ /* 0x000fc8000f8e18ff */
[----:B------:R-:W-:-:S05]  /*1090*/  LEA R6, R5, R4, 0x3 ;  /* 0x0000000405067211 */ /* 0x000fca00078e18ff */
[C---:B------:R-:W-:Y:S02]  /*10a0*/  IMAD R8, R5.reuse, 0x8, R6 ;  /* 0x0000000805087824 */ /* 0x040fe400078e0206 */
[----:B------:R-:W-:Y:S02]  /*10b0*/  LDS.64 R6, [R6] ;  /* 0x0000000006067984 */ /* 0x000fe40000000a00 */
[----:B------:R-:W-:Y:S02]  /*10c0*/  IMAD R10, R5, 0x8, R8 ;  /* 0x00000008050a7824 */ /* 0x000fe400078e0208 */
[----:B------:R-:W0:Y:S04]  /*10d0*/  LDS.64 R4, [R4] ;  /* 0x0000000004047984 */ /* 0x000e280000000a00 */
[----:B------:R-:W-:Y:S04]  /*10e0*/  LDS.64 R8, [R8] ;  /* 0x0000000008087984 */ /* 0x000fe80000000a00 */
[----:B------:R-:W1:Y:S04]  /*10f0*/  LDS.64 R10, [R10] ;  /* 0x000000000a0a7984 */ /* 0x000e680000000a00 */
[----:B0-----:R0:W-:Y:S04]  /*1100*/  STL.128 [R15], R4 ;  /* 0x000000040f007387 */ /* 0x0011e80000100c00 */
[----:B-1----:R0:W-:Y:S02]  /*1110*/  STL.128 [R15+0x10], R8 ;  /* 0x000010080f007387 */ /* 0x0021e40000100c00 */
.L_x_241:
[----:B------:R-:W-:Y:S05]  /*1120*/  BRA.U !UP1, `(.L_x_240) ;  /* 0x0000000109707547 */ /* 0x000fea000b800000 */
[----:B------:R-:W-:Y:S02]  /*1130*/  UISETP.NE.AND UP0, UPT, UR10, 0x1, UPT ;  /* 0x000000010a00788c */ /* 0x000fe4000bf05270 */
[----:B------:R-:W-:-:S04]  /*1140*/  ULOP3.LUT UR7, UR8, 0x1, URZ, 0xc0, !UPT ;  /* 0x0000000108077892 */ /* 0x000fc8000f8ec0ff */
[----:B------:R-:W-:-:S03]  /*1150*/  UISETP.NE.U32.AND UP1, UPT, UR7, 0x1, UPT ;  /* 0x000000010700788c */ /* 0x000fc6000bf25070 */
[----:B------:R-:W-:Y:S08]  /*1160*/  BRA.U !UP0, `(.L_x_242) ;  /* 0x0000000108347547 */ /* 0x000ff0000b800000 */
[----:B------:R-:W1:Y:S01]  /*1170*/  S2UR UR8, SR_CgaCtaId ;  /* 0x00000000000879c3 */ /* 0x000e620000008800 */
[----:B0-----:R-:W-:Y:S01]  /*1180*/  IMAD.IADD R4, R16, 0x1, R13 ;  /* 0x0000000110047824 */ /* 0x001fe200078e020d */
[----:B------:R-:W-:Y:S01]  /*1190*/  UMOV UR7, 0x400 ;  /* 0x0000040000077882 */ /* 0x000fe20000000000 */
[C---:B------:R-:W-:Y:S02]  /*11a0*/  IMAD R9, R13.reuse, 0x8, R0 ;  /* 0x000000080d097824 */ /* 0x040fe400078e0200 */
[----:B------:R-:W-:-:S03]  /*11b0*/  VIADD R13, R13, 0x2 ;  /* 0x000000020d0d7836 */ /* 0x000fc60000000000 */
[----:B------:R-:W0:Y:S01]  /*11c0*/  LDC R5, c[0x0][0x3b4] ;  /* 0x0000ed00ff057b82 */ /* 0x000e220000000800 */
[----:B-1----:R-:W-:Y:S01]  /*11d0*/  ULEA UR7, UR8, UR7, 0x18 ;  /* 0x0000000708077291 */ /* 0x002fe2000f8ec0ff */
[----:B0-----:R-:W-:-:S05]  /*11e0*/  IMAD R4, R4, R5, UR5 ;  /* 0x0000000504047e24 */ /* 0x001fca000f8e0205 */
[----:B------:R-:W-:-:S04]  /*11f0*/  LEA R4, R4, UR7, 0x3 ;  /* 0x0000000704047c11 */ /* 0x000fc8000f8e18ff */
[----:B------:R-:W-:Y:S02]  /*1200*/  LEA R6, R5, R4, 0x3 ;  /* 0x0000000405067211 */ /* 0x000fe400078e18ff */
[----:B------:R-:W-:Y:S04]  /*1210*/  LDS.64 R4, [R4] ;  /* 0x0000000004047984 */ /* 0x000fe80000000a00 */
[----:B------:R-:W0:Y:S04]  /*1220*/  LDS.64 R6, [R6] ;  /* 0x0000000006067984 */ /* 0x000e280000000a00 */
[----:B0-----:R1:W-:Y:S02]  /*1230*/  STL.128 [R9], R4 ;  /* 0x0000000409007387 */ /* 0x0013e40000100c00 */
.L_x_242:
[----:B------:R-:W-:Y:S05]  /*1240*/  BRA.U UP1, `(.L_x_240) ;  /* 0x0000000101287547 */ /* 0x000fea000b800000 */
[----:B------:R-:W2:Y:S01]  /*1250*/  S2UR UR8, SR_CgaCtaId ;  /* 0x00000000000879c3 */ /* 0x000ea20000008800 */
[----:B------:R-:W-:Y:S01]  /*1260*/  IADD3 R16, PT, PT, R16, R13, RZ ;  /* 0x0000000d10107210 */ /* 0x000fe20007ffe0ff */
[----:B------:R-:W-:Y:S01]  /*1270*/  UMOV UR7, 0x400 ;  /* 0x0000040000077882 */ /* 0x000fe20000000000 */
[----:B------:R-:W-:-:S05]  /*1280*/  IMAD R13, R13, 0x8, R0 ;  /* 0x000000080d0d7824 */ /* 0x000fca00078e0200 */
[----:B01----:R-:W0:Y:S01]  /*1290*/  LDC R5, c[0x0][0x3b4] ;  /* 0x0000ed00ff057b82 */ /* 0x003e220000000800 */
[----:B--2---:R-:W-:Y:S01]  /*12a0*/  ULEA UR7, UR8, UR7, 0x18 ;  /* 0x0000000708077291 */ /* 0x004fe2000f8ec0ff */
[----:B0-----:R-:W-:-:S05]  /*12b0*/  IMAD R16, R16, R5, UR5 ;  /* 0x0000000510107e24 */ /* 0x001fca000f8e0205 */
[----:B------:R-:W-:-:S06]  /*12c0*/  LEA R4, R16, UR7, 0x3 ;  /* 0x0000000710047c11 */ /* 0x000fcc000f8e18ff */
[----:B------:R-:W0:Y:S04]  /*12d0*/  LDS.64 R4, [R4] ;  /* 0x0000000004047984 */ /* 0x000e280000000a00 */
[----:B0-----:R2:W-:Y:S02]  /*12e0*/  STL.64 [R13], R4 ;  /* 0x000000040d007387 */ /* 0x0015e40000100a00 */
.L_x_240:
[----:B------:R-:W4:Y:S01]  /*12f0*/  LDCU UR10, c[0x0][0x3bc] ;  /* 0x00007780ff0a77ac */ /* 0x000f220008000800 */
[----:B------:R-:W5:Y:S01]  /*1300*/  S2UR UR9, SR_CgaCtaId ;  /* 0x00000000000979c3 */ /* 0x000f620000008800 */
[----:B------:R-:W-:Y:S01]  /*1310*/  IMAD.MOV.U32 R25, RZ, RZ, RZ ;  /* 0x000000ffff197224 */ /* 0x000fe200078e00ff */
[----:B------:R-:W3:Y:S01]  /*1320*/  LDCU UR7, c[0x0][0x3ac] ;  /* 0x00007580ff0777ac */ /* 0x000ee20008000800 */
[----:B------:R-:W-:-:S05]  /*1330*/  UMOV UR8, 0x400 ;  /* 0x0000040000087882 */ /* 0x000fca0000000000 */
[----:B------:R-:W0:Y:S01]  /*1340*/  LDC R16, c[0x0][0x3b0] ;  /* 0x0000ec00ff107b82 */ /* 0x000e220000000800 */
[----:B----4-:R-:W-:Y:S02]  /*1350*/  UISETP.GE.U32.AND UP0, UPT, UR10, 0x4, UPT ;  /* 0x000000040a00788c */ /* 0x010fe4000bf06070 */
[----:B---3--:R-:W-:Y:S02]  /*1360*/  UIMAD UR7, UR11, UR7, URZ ;  /* 0x000000070b0772a4 */ /* 0x008fe4000f8e02ff */
[----:B-----5:R-:W-:-:S04]  /*1370*/  ULEA UR8, UR9, UR8, 0x18 ;  /* 0x0000000809087291 */ /* 0x020fc8000f8ec0ff */
[----:B------:R-:W-:Y:S01]  /*1380*/  ULEA UR7, UR7, UR8, 0x3 ;  /* 0x0000000807077291 */ /* 0x000fe2000f8e18ff */
[----:B0-----:R-:W-:Y:S01]  /*1390*/  IMAD R16, R16, UR5, R23 ;  /* 0x0000000510107c24 */ /* 0x001fe2000f8e0217 */
[----:B------:R-:W-:Y:S10]  /*13a0*/  BRA.U !UP0, `(.L_x_243) ;  /* 0x0000000508507547 */ /* 0x000ff4000b800000 */
[----:B------:R-:W-:Y:S01]  /*13b0*/  ISETP.GT.AND P0, PT, R20, RZ, PT ;  /* 0x000000ff1400720c */ /* 0x000fe20003f04270 */
[----:B------:R-:W-:-:S12]  /*13c0*/  HFMA2 R17, -RZ, RZ, 0, 0 ;  /* 0x00000000ff117431 */ /* 0x000fd800000001ff */
[----:B------:R-:W-:Y:S05]  /*13d0*/  @!P0 BRA `(.L_x_244) ;  /* 0x0000000400108947 */ /* 0x000fea0003800000 */
[----:B-12---:R-:W-:Y:S01]  /*13e0*/  IMAD.IADD R4, R20, 0x1, -R17 ;  /* 0x0000000114047824 */ /* 0x006fe200078e0a11 */
[----:B------:R-:W-:-:S04]  /*13f0*/  PLOP3.LUT P0, PT, PT, PT, PT, 0x80, 0x8 ;  /* 0x000000000008781c */ /* 0x000fc80003f0f070 */
[----:B------:R-:W-:-:S13]  /*1400*/  ISETP.GT.AND P2, PT, R4, 0xc, PT ;  /* 0x0000000c0400780c */ /* 0x000fda0003f44270 */
[----:B------:R-:W-:Y:S05]  /*1410*/  @!P2 BRA `(.L_x_245) ;  /* 0x00000000009ca947 */ /* 0x000fea0003800000 */
[----:B------:R-:W-:Y:S01]  /*1420*/  PLOP3.LUT P0, PT, PT, PT, PT, 0x8, 0x80 ;  /* 0x000000000080781c */ /* 0x000fe20003f0e170 */
[----:B------:R-:W-:-:S12]  /*1430*/  VIADD R18, R20, 0xfffffff4 ;  /* 0xfffffff414127836 */ /* 0x000fd80000000000 */
.L_x_246:
[----:B------:R-:W-:Y:S01]  /*1440*/  IADD3 R19, PT, PT, R16, R17, RZ ;  /* 0x0000001110137210 */ /* 0x000fe20007ffe0ff */
[C---:B0-----:R-:W-:Y:S02]  /*1450*/  IMAD R25, R17.reuse, 0x8, R2 ;  /* 0x0000000811197824 */ /* 0x041fe400078e0202 */
[----:B------:R-:W-:Y:S01]  /*1460*/  VIADD R27, R17, 0x4 ;  /* 0x00000004111b7836 */ /* 0x000fe20000000000 */
[----:B------:R-:W-:Y:S01]  /*1470*/  LEA R19, R19, UR7, 0x3 ;  /* 0x0000000713137c11 */ /* 0x000fe2000f8e18ff */
[----:B------:R-:W-:-:S03]  /*1480*/  VIADD R29, R17, 0x8 ;  /* 0x00000008111d7836 */ /* 0x000fc60000000000 */
[----:B------:R-:W-:Y:S01]  /*1490*/  LEA R27, R27, R2, 0x3 ;  /* 0x000000021b1b7211 */ /* 0x000fe200078e18ff */
[----:B------:R-:W-:Y:S01]  /*14a0*/  LDS.64 R8, [R19] ;  /* 0x0000000013087984 */ /* 0x000fe20000000a00 */
[----:B------:R-:W-:-:S03]  /*14b0*/  IMAD R24, R29, 0x8, R2 ;  /* 0x000000081d187824 */ /* 0x000fc600078e0202 */
        /* <DEDUP_REMOVED lines=9> */
[----:B------:R-:W-:Y:S04]  /*1550*/  LDS.64 R4, [R19+0x40] ;  /* 0x0000400013047984 */ /* 0x000fe80000000a00 */
[----:B------:R-:W3:Y:S04]  /*1560*/  LDS.64 R6, [R19+0x48] ;  /* 0x0000480013067984 */ /* 0x000ee80000000a00 */
[----:B--2---:R-:W-:Y:S04]  /*1570*/  STL.128 [R27+0x10], R12 ;  /* 0x0000100c1b007387 */ /* 0x004fe80000100c00 */
[----:B------:R-:W-:Y:S01]  /*1580*/  LDS.64 R12, [R19+0x70] ;  /* 0x00007000130c7984 */ /* 0x000fe20000000a00 */
[C---:B-1----:R-:W-:Y:S01]  /*1590*/  IADD3 R25, PT, PT, R17.reuse, 0xc, RZ ;  /* 0x0000000c11197810 */ /* 0x042fe20007ffe0ff */
[----:B------:R-:W-:-:S02]  /*15a0*/  VIADD R17, R17, 0x10 ;  /* 0x0000001011117836 */ /* 0x000fc40000000000 */
[----:B------:R-:W-:Y:S02]  /*15b0*/  LDS.64 R14, [R19+0x78] ;  /* 0x00007800130e7984 */ /* 0x000fe40000000a00 */
[----:B------:R-:W-:Y:S01]  /*15c0*/  IMAD R25, R25, 0x8, R2 ;  /* 0x0000000819197824 */ /* 0x000fe200078e0202 */
[----:B------:R-:W-:Y:S01]  /*15d0*/  ISETP.GE.AND P2, PT, R17, R18, PT ;  /* 0x000000121100720c */ /* 0x000fe20003f46270 */
[----:B0-----:R-:W-:Y:S04]  /*15e0*/  STL.128 [R27], R8 ;  /* 0x000000081b007387 */ /* 0x001fe80000100c00 */
[----:B------:R-:W-:Y:S04]  /*15f0*/  LDS.64 R8, [R19+0x50] ;  /* 0x0000500013087984 */ /* 0x000fe80000000a00 */
[----:B------:R-:W0:Y:S04]  /*1600*/  LDS.64 R10, [R19+0x58] ;  /* 0x00005800130a7984 */ /* 0x000e280000000a00 */
[----:B---3--:R-:W-:Y:S04]  /*1610*/  STL.128 [R24], R4 ;  /* 0x0000000418007387 */ /* 0x008fe80000100c00 */
[----:B------:R-:W-:Y:S04]  /*1620*/  LDS.64 R4, [R19+0x60] ;  /* 0x0000600013047984 */ /* 0x000fe80000000a00 */
[----:B------:R-:W1:Y:S04]  /*1630*/  LDS.64 R6, [R19+0x68] ;  /* 0x0000680013067984 */ /* 0x000e680000000a00 */
[----:B0-----:R0:W-:Y:S04]  /*1640*/  STL.128 [R24+0x10], R8 ;  /* 0x0000100818007387 */ /* 0x0011e80000100c00 */
[----:B------:R0:W-:Y:S04]  /*1650*/  STL.128 [R25+0x10], R12 ;  /* 0x0000100c19007387 */ /* 0x0001e80000100c00 */
[----:B-1----:R0:W-:Y:S01]  /*1660*/  STL.128 [R25], R4 ;  /* 0x0000000419007387 */ /* 0x0021e20000100c00 */
[----:B------:R-:W-:Y:S05]  /*1670*/  @!P2 BRA `(.L_x_246) ;  /* 0xfffffffc0070a947 */ /* 0x000fea000383ffff */
[----:B0-----:R-:W-:-:S07]  /*1680*/  MOV R25, R20 ;  /* 0x0000001400197202 */ /* 0x001fce0000000f00 */
.L_x_245:
[----:B------:R-:W-:-:S05]  /*1690*/  IMAD.IADD R4, R20, 0x1, -R17 ;  /* 0x0000000114047824 */ /* 0x000fca00078e0a11 */
[----:B------:R-:W-:-:S13]  /*16a0*/  ISETP.GT.AND P2, PT, R4, 0x4, PT ;  /* 0x000000040400780c */ /* 0x000fda0003f44270 */
[----:B------:R-:W-:Y:S05]  /*16b0*/  @!P2 BRA `(.L_x_247) ;  /* 0x000000000050a947 */ /* 0x000fea0003800000 */
[----:B------:R-:W-:Y:S01]  /*16c0*/  IMAD.IADD R4, R16, 0x1, R17 ;  /* 0x0000000110047824 */ /* 0x000fe200078e0211 */
[C---:B------:R-:W-:Y:S01]  /*16d0*/  LEA R19, R17.reuse, R2, 0x3 ;  /* 0x0000000211137211 */ /* 0x040fe200078e18ff */
[C---:B------:R-:W-:Y:S01]  /*16e0*/  VIADD R25, R17.reuse, 0x4 ;  /* 0x0000000411197836 */ /* 0x040fe20000000000 */
[----:B------:R-:W-:Y:S01]  /*16f0*/  PLOP3.LUT P0, PT, PT, PT, PT, 0x8, 0x80 ;  /* 0x000000000080781c */ /* 0x000fe20003f0e170 */
[----:B------:R-:W-:Y:S01]  /*1700*/  VIADD R17, R17, 0x8 ;  /* 0x0000000811117836 */ /* 0x000fe20000000000 */
[----:B------:R-:W-:Y:S01]  /*1710*/  LEA R18, R4, UR7, 0x3 ;  /* 0x0000000704127c11 */ /* 0x000fe2000f8e18ff */
[----:B------:R-:W-:Y:S01]  /*1720*/  IMAD R27, R25, 0x8, R2 ;  /* 0x00000008191b7824 */ /* 0x000fe200078e0202 */
[----:B------:R-:W-:-:S03]  /*1730*/  MOV R25, R20 ;  /* 0x0000001400197202 */ /* 0x000fc60000000f00 */
        /* <DEDUP_REMOVED lines=12> */
.L_x_247:
[----:B------:R-:W-:-:S13]  /*1800*/  ISETP.EQ.AND P2, PT, R17, R20, PT ;  /* 0x000000141100720c */ /* 0x000fda0003f42270 */
[----:B------:R-:W-:Y:S05]  /*1810*/  @!P0 BRA P2, `(.L_x_243) ;  /* 0x0000000000348947 */ /* 0x000fea0001000000 */
.L_x_244:
[----:B012---:R-:W-:Y:S01]  /*1820*/  IMAD.IADD R4, R16, 0x1, R17 ;  /* 0x0000000110047824 */ /* 0x007fe200078e0211 */
[C---:B------:R-:W-:Y:S01]  /*1830*/  LEA R13, R17.reuse, R2, 0x3 ;  /* 0x00000002110d7211 */ /* 0x040fe200078e18ff */
[----:B------:R-:W-:-:S03]  /*1840*/  VIADD R17, R17, 0x4 ;  /* 0x0000000411117836 */ /* 0x000fc60000000000 */
[----:B------:R-:W-:Y:S02]  /*1850*/  LEA R12, R4, UR7, 0x3 ;  /* 0x00000007040c7c11 */ /* 0x000fe4000f8e18ff */
[----:B------:R-:W-:-:S03]  /*1860*/  ISETP.NE.AND P0, PT, R17, R20, PT ;  /* 0x000000141100720c */ /* 0x000fc60003f05270 */
        /* <DEDUP_REMOVED lines=8> */
.L_x_243:
[----:B------:R-:W-:-:S13]  /*18f0*/  ISETP.NE.AND P0, PT, R21, RZ, PT ;  /* 0x000000ff1500720c */ /* 0x000fda0003f05270 */
[----:B------:R-:W-:Y:S05]  /*1900*/  @!P0 BRA `(.L_x_248) ;  /* 0x0000000000308947 */ /* 0x000fea0003800000 */
[----:B------:R-:W-:Y:S01]  /*1910*/  IADD3 R16, PT, PT, R16, R25, RZ ;  /* 0x0000001910107210 */ /* 0x000fe20007ffe0ff */
[----:B01----:R-:W-:Y:S01]  /*1920*/  IMAD R9, R25, 0x8, R2 ;  /* 0x0000000819097824 */ /* 0x003fe200078e0202 */
[----:B------:R-:W-:Y:S02]  /*1930*/  ISETP.NE.AND P0, PT, R21, 0x1, PT ;  /* 0x000000011500780c */ /* 0x000fe40003f05270 */
[----:B------:R-:W-:-:S05]  /*1940*/  LEA R16, R16, UR7, 0x3 ;  /* 0x0000000710107c11 */ /* 0x000fca000f8e18ff */
[----:B--2---:R-:W0:Y:S04]  /*1950*/  LDS.64 R4, [R16] ;  /* 0x0000000010047984 */ /* 0x004e280000000a00 */
[----:B0-----:R3:W-:Y:S02]  /*1960*/  STL.64 [R9], R4 ;  /* 0x0000000409007387 */ /* 0x0017e40000100a00 */
[----:B------:R-:W-:Y:S05]  /*1970*/  @!P0 BRA `(.L_x_248) ;  /* 0x0000000000148947 */ /* 0x000fea0003800000 */
[----:B------:R-:W-:Y:S01]  /*1980*/  ISETP.NE.AND P0, PT, R21, 0x2, PT ;  /* 0x000000021500780c */ /* 0x000fe20003f05270 */
[----:B---3--:R-:W0:-:S12]  /*1990*/  LDS.64 R4, [R16+0x8] ;  /* 0x0000080010047984 */ /* 0x008e180000000a00 */
[----:B------:R-:W1:Y:S04]  /*19a0*/  @P0 LDS.64 R6, [R16+0x10] ;  /* 0x0000100010060984 */ /* 0x000e680000000a00 */
[----:B0-----:R4:W-:Y:S04]  /*19b0*/  STL.64 [R9+0x8], R4 ;  /* 0x0000080409007387 */ /* 0x0019e80000100a00 */
[----:B-1----:R4:W-:Y:S02]  /*19c0*/  @P0 STL.64 [R9+0x10], R6 ;  /* 0x0000100609000387 */ /* 0x0029e40000100a00 */
.L_x_248:
[----:B01--4-:R-:W-:-:S07]  /*19d0*/  IMAD.MOV.U32 R7, RZ, RZ, RZ ;  /* 0x000000ffff077224 */ /* 0x013fce00078e00ff */
.L_x_255:
[C---:B-----5:R-:W-:Y:S01]  /*19e0*/  LEA R16, R7.reuse, R0, 0x3 ;  /* 0x0000000007107211 */ /* 0x060fe200078e18ff */
[----:B0-23--:R-:W0:Y:S05]  /*19f0*/  LDC.64 R4, c[0x0][0x3b8] ;  /* 0x0000ee00ff047b82 */ /* 0x00de2a0000000a00 */
[----:B------:R-:W5:Y:S01]  /*1a00*/  LDL.64 R16, [R16] ;  /* 0x0000000010107983 */ /* 0x000f620000100a00 */
[C---:B----4-:R-:W-:Y:S02]  /*1a10*/  IMAD R6, R7.reuse, 0x40, R1 ;  /* 0x0000004007067824 */ /* 0x050fe400078e0201 */
[----:B------:R-:W-:Y:S02]  /*1a20*/  VIADD R7, R7, 0x1 ;  /* 0x0000000107077836 */ /* 0x000fe40000000000 */
[----:B------:R-:W-:Y:S01]  /*1a30*/  IMAD.MOV.U32 R19, RZ, RZ, RZ ;  /* 0x000000ffff137224 */ /* 0x000fe200078e00ff */
[----:B0-----:R-:W-:-:S02]  /*1a40*/  ISETP.GE.U32.AND P0, PT, R5, 0x4, PT ;  /* 0x000000040500780c */ /* 0x001fc40003f06070 */
[----:B------:R-:W-:-:S11]  /*1a50*/  ISETP.NE.AND P2, PT, R7, R4, PT ;  /* 0x000000040700720c */ /* 0x000fd60003f45270 */
[----:B-1----:R-:W-:Y:S05]  /*1a60*/  @!P0 BRA `(.L_x_249) ;  /* 0x0000000400c48947 */ /* 0x002fea0003800000 */
[----:B------:R-:W-:Y:S01]  /*1a70*/  ISETP.GT.AND P0, PT, R20, RZ, PT ;  /* 0x000000ff1400720c */ /* 0x000fe20003f04270 */
[----:B------:R-:W-:-:S12]  /*1a80*/  HFMA2 R4, -RZ, RZ, 0, 0 ;  /* 0x00000000ff047431 */ /* 0x000fd800000001ff */
[----:B------:R-:W-:Y:S05]  /*1a90*/  @!P0 BRA `(.L_x_250) ;  /* 0x0000000400788947 */ /* 0x000fea0003800000 */
[----:B------:R-:W-:Y:S01]  /*1aa0*/  IMAD.IADD R8, R20, 0x1, -R4 ;  /* 0x0000000114087824 */ /* 0x000fe200078e0a04 */
[----:B------:R-:W-:-:S04]  /*1ab0*/  PLOP3.LUT P0, PT, PT, PT, PT, 0x80, 0x8 ;  /* 0x000000000008781c */ /* 0x000fc80003f0f070 */
[----:B------:R-:W-:-:S13]  /*1ac0*/  ISETP.GT.AND P3, PT, R8, 0xc, PT ;  /* 0x0000000c0800780c */ /* 0x000fda0003f64270 */
[----:B------:R-:W-:Y:S05]  /*1ad0*/  @!P3 BRA `(.L_x_251) ;  /* 0x0000000000e4b947 */ /* 0x000fea0003800000 */
[----:B------:R-:W-:-:S13]  /*1ae0*/  PLOP3.LUT P0, PT, PT, PT, PT, 0x8, 0x80 ;  /* 0x000000000080781c */ /* 0x000fda0003f0e170 */
.L_x_252:
[C---:B0-----:R-:W-:Y:S01]  /*1af0*/  IMAD R18, R4.reuse, 0x8, R1 ;  /* 0x0000000804127824 */ /* 0x041fe200078e0201 */
[----:B------:R-:W-:-:S04]  /*1b00*/  LEA R19, R4, R6, 0x3 ;  /* 0x0000000604137211 */ /* 0x000fc800078e18ff */
[----:B------:R-:W2:Y:S04]  /*1b10*/  LDL.128 R8, [R18+0x240] ;  /* 0x0002400012087983 */ /* 0x000ea80000100c00 */
[----:B------:R-:W2:Y:S02]  /*1b20*/  LDL.128 R12, [R19] ;  /* 0x00000000130c7983 */ /* 0x000ea40000100c00 */
[C---:B--2--5:R-:W-:Y:S02]  /*1b30*/  DFMA R12, R16.reuse, R8, R12 ;  /* 0x00000008100c722b */ /* 0x064fe4000000000c */
[----:B------:R-:W-:Y:S01]  /*1b40*/  DFMA R14, R16, R10, R14 ;  /* 0x0000000a100e722b */ /* 0x000fe2000000000e */
[----:B------:R-:W2:Y:S06]  /*1b50*/  LDL.128 R8, [R19+0x10] ;  /* 0x0000100013087983 */ /* 0x000eac0000100c00 */
[----:B------:R0:W-:Y:S04]  /*1b60*/  STL.128 [R19], R12 ;  /* 0x0000000c13007387 */ /* 0x0001e80000100c00 */
[----:B0-----:R0:W2:Y:S01]  /*1b70*/  LDL.128 R12, [R18+0x250] ;  /* 0x00025000120c7983 */ /* 0x0010a20000100c00 */
[----:B------:R-:W-:-:S04]  /*1b80*/  VIADD R25, R4, 0x4 ;  /* 0x0000000404197836 */ /* 0x000fc80000000000 */
[C---:B------:R-:W-:Y:S01]  /*1b90*/  IMAD R24, R25.reuse, 0x8, R1 ;  /* 0x0000000819187824 */ /* 0x040fe200078e0201 */
[----:B0-----:R-:W-:Y:S01]  /*1ba0*/  LEA R18, R25, R6, 0x3 ;  /* 0x0000000619127211 */ /* 0x001fe200078e18ff */
[C---:B--2---:R-:W-:Y:S02]  /*1bb0*/  DFMA R8, R16.reuse, R12, R8 ;  /* 0x0000000c1008722b */ /* 0x044fe40000000008 */
[----:B------:R-:W-:-:S07]  /*1bc0*/  DFMA R10, R16, R14, R10 ;  /* 0x0000000e100a722b */ /* 0x000fce000000000a */
[----:B------:R0:W-:Y:S04]  /*1bd0*/  STL.128 [R19+0x10], R8 ;  /* 0x0000100813007387 */ /* 0x0001e80000100c00 */
[----:B------:R-:W2:Y:S04]  /*1be0*/  LDL.128 R12, [R18] ;  /* 0x00000000120c7983 */ /* 0x000ea80000100c00 */
[----:B0-----:R-:W2:Y:S02]  /*1bf0*/  LDL.128 R8, [R24+0x240] ;  /* 0x0002400018087983 */ /* 0x001ea40000100c00 */
[----:B--2---:R-:W-:-:S02]  /*1c00*/  DFMA R12, R16, R8, R12 ;  /* 0x00000008100c722b */ /* 0x004fc4000000000c */
        /* <DEDUP_REMOVED lines=29> */
[----:B0-----:R-:W2:Y:S01]  /*1de0*/  LDL.128 R12, [R24+0x250] ;  /* 0x00025000180c7983 */ /* 0x001ea20000100c00 */
[----:B------:R-:W-:-:S02]  /*1df0*/  VIADD R19, R20, 0xfffffff4 ;  /* 0xfffffff414137836 */ /* 0x000fc40000000000 */
[----:B------:R-:W-:-:S05]  /*1e00*/  VIADD R4, R4, 0x10 ;  /* 0x0000001004047836 */ /* 0x000fca0000000000 */
[----:B------:R-:W-:Y:S01]  /*1e10*/  ISETP.GE.AND P3, PT, R4, R19, PT ;  /* 0x000000130400720c */ /* 0x000fe20003f66270 */
[C---:B--2---:R-:W-:Y:S02]  /*1e20*/  DFMA R8, R16.reuse, R12, R8 ;  /* 0x0000000c1008722b */ /* 0x044fe40000000008 */
[----:B------:R-:W-:-:S07]  /*1e30*/  DFMA R10, R16, R14, R10 ;  /* 0x0000000e100a722b */ /* 0x000fce000000000a */
[----:B------:R0:W-:Y:S03]  /*1e40*/  STL.128 [R18+0x10], R8 ;  /* 0x0000100812007387 */ /* 0x0001e60000100c00 */
[----:B------:R-:W-:Y:S05]  /*1e50*/  @!P3 BRA `(.L_x_252) ;  /* 0xfffffffc0024b947 */ /* 0x000fea000383ffff */
[----:B------:R-:W-:-:S07]  /*1e60*/  MOV R19, R20 ;  /* 0x0000001400137202 */ /* 0x000fce0000000f00 */
.L_x_251:
[----:B0-----:R-:W-:-:S05]  /*1e70*/  IMAD.IADD R8, R20, 0x1, -R4 ;  /* 0x0000000114087824 */ /* 0x001fca00078e0a04 */
[----:B------:R-:W-:-:S13]  /*1e80*/  ISETP.GT.AND P3, PT, R8, 0x4, PT ;  /* 0x000000040800780c */ /* 0x000fda0003f64270 */
[----:B------:R-:W-:Y:S05]  /*1e90*/  @!P3 BRA `(.L_x_253) ;  /* 0x000000000070b947 */ /* 0x000fea0003800000 */
[C---:B------:R-:W-:Y:S01]  /*1ea0*/  IMAD R18, R4.reuse, 0x8, R1 ;  /* 0x0000000804127824 */ /* 0x040fe200078e0201 */
        /* <DEDUP_REMOVED lines=22> */
[----:B------:R-:W-:Y:S01]  /*2010*/  VIADD R4, R4, 0x8 ;  /* 0x0000000804047836 */ /* 0x000fe20000000000 */
[----:B------:R-:W-:Y:S01]  /*2020*/  MOV R19, R20 ;  /* 0x0000001400137202 */ /* 0x000fe20000000f00 */
[----:B--2---:R-:W-:-:S02]  /*2030*/  DFMA R8, R16, R12, R8 ;  /* 0x0000000c1008722b */ /* 0x004fc40000000008 */
[----:B------:R-:W-:-:S07]  /*2040*/  DFMA R10, R16, R14, R10 ;  /* 0x0000000e100a722b */ /* 0x000fce000000000a */
[----:B------:R0:W-:Y:S04]  /*2050*/  STL.128 [R18+0x10], R8 ;  /* 0x0000100812007387 */ /* 0x0001e80000100c00 */
.L_x_253:
[----:B------:R-:W-:-:S13]  /*2060*/  ISETP.NE.OR P0, PT, R4, R20, P0 ;  /* 0x000000140400720c */ /* 0x000fda0000705670 */
[----:B------:R-:W-:Y:S05]  /*2070*/  @!P0 BRA `(.L_x_249) ;  /* 0x0000000000408947 */ /* 0x000fea0003800000 */
.L_x_250:
[C---:B------:R-:W-:Y:S01]  /*2080*/  LEA R19, R4.reuse, R1, 0x3 ;  /* 0x0000000104137211 */ /* 0x040fe200078e18ff */
[----:B01----:R-:W-:-:S04]  /*2090*/  IMAD R18, R4, 0x8, R6 ;  /* 0x0000000804127824 */ /* 0x003fc800078e0206 */
[----:B------:R-:W2:Y:S04]  /*20a0*/  LDL.128 R8, [R19+0x240] ;  /* 0x0002400013087983 */ /* 0x000ea80000100c00 */
        /* <DEDUP_REMOVED lines=13> */
.L_x_249:
[----:B------:R-:W-:-:S13]  /*2180*/  ISETP.NE.AND P0, PT, R21, RZ, PT ;  /* 0x000000ff1500720c */ /* 0x000fda0003f05270 */
[----:B------:R-:W-:Y:S05]  /*2190*/  @!P0 BRA `(.L_x_254) ;  /* 0x0000000000488947 */ /* 0x000fea0003800000 */
[C---:B------:R-:W-:Y:S01]  /*21a0*/  LEA R4, R19.reuse, R1, 0x3 ;  /* 0x0000000113047211 */ /* 0x040fe200078e18ff */
[----:B------:R-:W-:-:S04]  /*21b0*/  IMAD R6, R19, 0x8, R6 ;  /* 0x0000000813067824 */ /* 0x000fc800078e0206 */
[----:B01----:R-:W2:Y:S04]  /*21c0*/  LDL.64 R8, [R4+0x240] ;  /* 0x0002400004087983 */ /* 0x003ea80000100a00 */
[----:B------:R-:W2:Y:S01]  /*21d0*/  LDL.64 R10, [R6] ;  /* 0x00000000060a7983 */ /* 0x000ea20000100a00 */
[----:B------:R-:W-:Y:S01]  /*21e0*/  ISETP.NE.AND P0, PT, R21, 0x1, PT ;  /* 0x000000011500780c */ /* 0x000fe20003f05270 */
[----:B--2--5:R-:W-:-:S07]  /*21f0*/  DFMA R8, R16, R8, R10 ;  /* 0x000000081008722b */ /* 0x024fce000000000a */
[----:B------:R2:W-:Y:S05]  /*2200*/  STL.64 [R6], R8 ;  /* 0x0000000806007387 */ /* 0x0005ea0000100a00 */
[----:B------:R-:W-:Y:S05]  /*2210*/  @!P0 BRA `(.L_x_254) ;  /* 0x0000000000288947 */ /* 0x000fea0003800000 */
[----:B--2---:R-:W2:Y:S04]  /*2220*/  LDL.64 R8, [R4+0x248] ;  /* 0x0002480004087983 */ /* 0x004ea80000100a00 */
[----:B------:R-:W2:Y:S01]  /*2230*/  LDL.64 R10, [R6+0x8] ;  /* 0x00000800060a7983 */ /* 0x000ea20000100a00 */
[----:B------:R-:W-:Y:S01]  /*2240*/  ISETP.NE.AND P0, PT, R21, 0x2, PT ;  /* 0x000000021500780c */ /* 0x000fe20003f05270 */
[----:B--2---:R-:W-:-:S07]  /*2250*/  DFMA R8, R16, R8, R10 ;  /* 0x000000081008722b */ /* 0x004fce000000000a */
[----:B------:R3:W-:Y:S05]  /*2260*/  STL.64 [R6+0x8], R8 ;  /* 0x0000080806007387 */ /* 0x0007ea0000100a00 */
[----:B------:R-:W-:Y:S05]  /*2270*/  @!P0 BRA `(.L_x_254) ;  /* 0x0000000000108947 */ /* 0x000fea0003800000 */
[----:B---3--:R-:W2:Y:S04]  /*2280*/  LDL.64 R8, [R4+0x250] ;  /* 0x0002500004087983 */ /* 0x008ea80000100a00 */
[----:B------:R-:W2:Y:S02]  /*2290*/  LDL.64 R10, [R6+0x10] ;  /* 0x00001000060a7983 */ /* 0x000ea40000100a00 */
[----:B--2---:R-:W-:-:S07]  /*22a0*/  DFMA R8, R16, R8, R10 ;  /* 0x000000081008722b */ /* 0x004fce000000000a */
[----:B------:R4:W-:Y:S04]  /*22b0*/  STL.64 [R6+0x10], R8 ;  /* 0x0000100806007387 */ /* 0x0009e80000100a00 */
.L_x_254:
[----:B------:R-:W-:Y:S05]  /*22c0*/  @P2 BRA `(.L_x_255) ;  /* 0xfffffff400c42947 */ /* 0x000fea000383ffff */
[----:B------:R-:W0:Y:S01]  /*22d0*/  LDCU UR7, c[0x0][0x3b4] ;  /* 0x00007680ff0777ac */ /* 0x000e220008000800 */
[----:B------:R-:W-:Y:S02]  /*22e0*/  UIADD3 UR5, UPT, UPT, UR5, 0x1, URZ ;  /* 0x0000000105057890 */ /* 0x000fe4000fffe0ff */
[----:B0-----:R-:W-:-:S04]  /*22f0*/  UISETP.LT.U32.AND UP0, UPT, UR7, 0x1, UPT ;  /* 0x000000010700788c */ /* 0x001fc8000bf01070 */
[----:B------:R-:W-:-:S04]  /*2300*/  USEL UR7, UR7, 0x1, !UP0 ;  /* 0x0000000107077887 */ /* 0x000fc8000c000000 */
[----:B------:R-:W-:-:S09]  /*2310*/  UISETP.NE.AND UP0, UPT, UR5, UR7, UPT ;  /* 0x000000070500728c */ /* 0x000fd2000bf05270 */
[----:B------:R-:W-:Y:S05]  /*2320*/  BRA.U UP0, `(.L_x_256) ;  /* 0xffffffe900747547 */ /* 0x000fea000b83ffff */
[----:B------:R-:W-:Y:S05]  /*2330*/  BRA `(.L_x_257) ;  /* 0x0000000400d47947 */ /* 0x000fea0003800000 */
.L_x_237:
[----:B------:R-:W-:-:S05]  /*2340*/  UMOV UR5, URZ ;  /* 0x000000ff00057c82 */ /* 0x000fca0008000000 */
.L_x_264:
[----:B0-----:R-:W0:Y:S01]  /*2350*/  LDC R5, c[0x0][0x3bc] ;  /* 0x0000ef00ff057b82 */ /* 0x001e220000000800 */
[----:B-1----:R-:W1:Y:S01]  /*2360*/  LDCU UR7, c[0x0][0x3b4] ;  /* 0x00007680ff0777ac */ /* 0x002e620008000800 */
[----:B------:R-:W-:Y:S01]  /*2370*/  HFMA2 R25, -RZ, RZ, 0, 0 ;  /* 0x00000000ff197431 */ /* 0x000fe200000001ff */
[----:B--2---:R-:W2:Y:S05]  /*2380*/  LDCU UR8, c[0x0][0x3ac] ;  /* 0x00007580ff0877ac */ /* 0x004eaa0008000800 */
[----:B----4-:R-:W4:Y:S01]  /*2390*/  LDC R4, c[0x0][0x3b0] ;  /* 0x0000ec00ff047b82 */ /* 0x010f220000000800 */
[----:B------:R-:W-:-:S07]  /*23a0*/  UMOV UR9, 0x400 ;  /* 0x0000040000097882 */ /* 0x000fce0000000000 */
[----:B------:R-:W5:Y:S01]  /*23b0*/  S2UR UR10, SR_CgaCtaId ;  /* 0x00000000000a79c3 */ /* 0x000f620000008800 */
[----:B-1----:R-:W-:Y:S02]  /*23c0*/  UISETP.LT.U32.AND UP0, UPT, UR7, 0x1, UPT ;  /* 0x000000010700788c */ /* 0x002fe4000bf01070 */
[----:B--2---:R-:W-:Y:S01]  /*23d0*/  UIMAD UR8, UR7, UR8, URZ ;  /* 0x00000008070872a4 */ /* 0x004fe2000f8e02ff */
[----:B0-----:R-:W-:Y:S01]  /*23e0*/  ISETP.GE.U32.AND P0, PT, R5, 0x4, PT ;  /* 0x000000040500780c */ /* 0x001fe20003f06070 */
[----:B------:R-:W-:Y:S01]  /*23f0*/  USEL UR7, UR7, 0x1, !UP0 ;  /* 0x0000000107077887 */ /* 0x000fe2000c000000 */
[----:B----4-:R-:W-:Y:S01]  /*2400*/  IMAD R4, R4, UR5, R23 ;  /* 0x0000000504047c24 */ /* 0x010fe2000f8e0217 */
[----:B------:R-:W-:-:S04]  /*2410*/  UIADD3 UR5, UPT, UPT, UR5, 0x1, URZ ;  /* 0x0000000105057890 */ /* 0x000fc8000fffe0ff */
[----:B------:R-:W-:Y:S02]  /*2420*/  UISETP.NE.AND UP0, UPT, UR5, UR7, UPT ;  /* 0x000000070500728c */ /* 0x000fe4000bf05270 */
[----:B-----5:R-:W-:-:S04]  /*2430*/  ULEA UR9, UR10, UR9, 0x18 ;  /* 0x000000090a097291 */ /* 0x020fc8000f8ec0ff */
[----:B------:R-:W-:Y:S01]  /*2440*/  ULEA UR8, UR8, UR9, 0x3 ;  /* 0x0000000908087291 */ /* 0x000fe2000f8e18ff */
[----:B------:R-:W-:Y:S11]  /*2450*/  @!P0 BRA `(.L_x_258) ;  /* 0x0000000400508947 */ /* 0x000ff60003800000 */
        /* <DEDUP_REMOVED lines=9> */
.L_x_261:
[----:B------:R-:W-:Y:S01]  /*24f0*/  IADD3 R24, PT, PT, R4, R6, RZ ;  /* 0x0000000604187210 */ /* 0x000fe20007ffe0ff */
[C---:B0-----:R-:W-:Y:S01]  /*2500*/  IMAD R27, R6.reuse, 0x8, R2 ;  /* 0x00000008061b7824 */ /* 0x041fe200078e0202 */
[----:B------:R-:W-:Y:S02]  /*2510*/  IADD3 R25, PT, PT, R6, 0x4, RZ ;  /* 0x0000000406197810 */ /* 0x000fe40007ffe0ff */
[----:B------:R-:W-:-:S03]  /*2520*/  LEA R24, R24, UR8, 0x3 ;  /* 0x0000000818187c11 */ /* 0x000fc6000f8e18ff */
[--C-:B------:R-:W-:Y:S01]  /*2530*/  IMAD R29, R25, 0x8, R2.reuse ;  /* 0x00000008191d7824 */ /* 0x100fe200078e0202 */
[----:B------:R-:W-:Y:S01]  /*2540*/  IADD3 R25, PT, PT, R6, 0x8, RZ ;  /* 0x0000000806197810 */ /* 0x000fe20007ffe0ff */
[----:B------:R-:W-:Y:S04]  /*2550*/  LDS.64 R16, [R24+0x10] ;  /* 0x0000100018107984 */ /* 0x000fe80000000a00 */
[----:B------:R-:W0:Y:S01]  /*2560*/  LDS.64 R18, [R24+0x18] ;  /* 0x0000180018127984 */ /* 0x000e220000000a00 */
[----:B------:R-:W-:-:S03]  /*2570*/  IMAD R25, R25, 0x8, R2 ;  /* 0x0000000819197824 */ /* 0x000fc600078e0202 */
[----:B------:R-:W-:Y:S04]  /*2580*/  LDS.64 R12, [R24] ;  /* 0x00000000180c7984 */ /* 0x000fe80000000a00 */
[----:B------:R-:W1:Y:S04]  /*2590*/  LDS.64 R14, [R24+0x8] ;  /* 0x00000800180e7984 */ /* 0x000e680000000a00 */
[----:B------:R-:W-:Y:S04]  /*25a0*/  LDS.64 R8, [R24+0x20] ;  /* 0x0000200018087984 */ /* 0x000fe80000000a00 */
[----:B------:R-:W2:Y:S04]  /*25b0*/  LDS.64 R10, [R24+0x28] ;  /* 0x00002800180a7984 */ /* 0x000ea80000000a00 */
[----:B0-----:R-:W-:Y:S04]  /*25c0*/  STL.128 [R27+0x10], R16 ;  /* 0x000010101b007387 */ /* 0x001fe80000100c00 */
[----:B------:R-:W-:Y:S04]  /*25d0*/  LDS.64 R16, [R24+0x30] ;  /* 0x0000300018107984 */ /* 0x000fe80000000a00 */
[----:B-1----:R0:W-:Y:S04]  /*25e0*/  STL.128 [R27], R12 ;  /* 0x0000000c1b007387 */ /* 0x0021e80000100c00 */
[----:B------:R-:W1:Y:S04]  /*25f0*/  LDS.64 R18, [R24+0x38] ;  /* 0x0000380018127984 */ /* 0x000e680000000a00 */
[----:B------:R-:W-:Y:S04]  /*2600*/  LDS.64 R12, [R24+0x40] ;  /* 0x00004000180c7984 */ /* 0x000fe80000000a00 */
[----:B------:R-:W4:Y:S04]  /*2610*/  LDS.64 R14, [R24+0x48] ;  /* 0x00004800180e7984 */ /* 0x000f280000000a00 */
[----:B--2---:R-:W-:Y:S01]  /*2620*/  STL.128 [R29], R8 ;  /* 0x000000081d007387 */ /* 0x004fe20000100c00 */
[----:B0-----:R-:W-:-:S02]  /*2630*/  IADD3 R27, PT, PT, R6, 0xc, RZ ;  /* 0x0000000c061b7810 */ /* 0x001fc40007ffe0ff */
[----:B------:R-:W-:Y:S01]  /*2640*/  IADD3 R6, PT, PT, R6, 0x10, RZ ;  /* 0x0000001006067810 */ /* 0x000fe20007ffe0ff */
[----:B------:R-:W-:Y:S02]  /*2650*/  LDS.64 R8, [R24+0x50] ;  /* 0x0000500018087984 */ /* 0x000fe40000000a00 */
[----:B------:R-:W-:Y:S01]  /*2660*/  IMAD R27, R27, 0x8, R2 ;  /* 0x000000081b1b7824 */ /* 0x000fe200078e0202 */
[----:B------:R-:W-:Y:S01]  /*2670*/  ISETP.GE.AND P2, PT, R6, R7, PT ;  /* 0x000000070600720c */ /* 0x000fe20003f46270 */
[----:B------:R-:W0:Y:S04]  /*2680*/  LDS.64 R10, [R24+0x58] ;  /* 0x00005800180a7984 */ /* 0x000e280000000a00 */
[----:B-1----:R-:W-:Y:S04]  /*2690*/  STL.128 [R29+0x10], R16 ;  /* 0x000010101d007387 */ /* 0x002fe80000100c00 */
[----:B------:R-:W-:Y:S04]  /*26a0*/  LDS.64 R16, [R24+0x70] ;  /* 0x0000700018107984 */ /* 0x000fe80000000a00 */
[----:B----4-:R-:W-:Y:S04]  /*26b0*/  STL.128 [R25], R12 ;  /* 0x0000000c19007387 */ /* 0x010fe80000100c00 */
[----:B------:R-:W-:Y:S04]  /*26c0*/  LDS.64 R12, [R24+0x60] ;  /* 0x00006000180c7984 */ /* 0x000fe80000000a00 */
[----:B------:R-:W1:Y:S04]  /*26d0*/  LDS.64 R14, [R24+0x68] ;  /* 0x00006800180e7984 */ /* 0x000e680000000a00 */
[----:B------:R-:W2:Y:S04]  /*26e0*/  LDS.64 R18, [R24+0x78] ;  /* 0x0000780018127984 */ /* 0x000ea80000000a00 */
[----:B0-----:R0:W-:Y:S04]  /*26f0*/  STL.128 [R25+0x10], R8 ;  /* 0x0000100819007387 */ /* 0x0011e80000100c00 */
[----:B-1----:R0:W-:Y:S04]  /*2700*/  STL.128 [R27], R12 ;  /* 0x0000000c1b007387 */ /* 0x0021e80000100c00 */
[----:B--2---:R0:W-:Y:S01]  /*2710*/  STL.128 [R27+0x10], R16 ;  /* 0x000010101b007387 */ /* 0x0041e20000100c00 */
[----:B------:R-:W-:Y:S05]  /*2720*/  @!P2 BRA `(.L_x_261) ;  /* 0xfffffffc0070a947 */ /* 0x000fea000383ffff */
[----:B0-----:R-:W-:-:S07]  /*2730*/  IMAD.MOV.U32 R25, RZ, RZ, R20 ;  /* 0x000000ffff197224 */ /* 0x001fce00078e0014 */
.L_x_260:
[----:B------:R-:W-:-:S04]  /*2740*/  IADD3 R7, PT, PT, R20, -R6, RZ ;  /* 0x8000000614077210 */ /* 0x000fc80007ffe0ff */
[----:B------:R-:W-:-:S13]  /*2750*/  ISETP.GT.AND P2, PT, R7, 0x4, PT ;  /* 0x000000040700780c */ /* 0x000fda0003f44270 */
[----:B------:R-:W-:Y:S05]  /*2760*/  @!P2 BRA `(.L_x_262) ;  /* 0x000000000050a947 */ /* 0x000fea0003800000 */
[----:B------:R-:W-:Y:S01]  /*2770*/  IMAD.IADD R7, R4, 0x1, R6 ;  /* 0x0000000104077824 */ /* 0x000fe200078e0206 */
[----:B------:R-:W-:Y:S01]  /*2780*/  PLOP3.LUT P0, PT, PT, PT, PT, 0x8, 0x80 ;  /* 0x000000000080781c */ /* 0x000fe20003f0e170 */
[----:B------:R-:W-:-:S03]  /*2790*/  VIADD R25, R6, 0x4 ;  /* 0x0000000406197836 */ /* 0x000fc60000000000 */
[----:B------:R-:W-:Y:S02]  /*27a0*/  LEA R24, R7, UR8, 0x3 ;  /* 0x0000000807187c11 */ /* 0x000fe4000f8e18ff */
[CC--:B------:R-:W-:Y:S02]  /*27b0*/  LEA R7, R6.reuse, R2.reuse, 0x3 ;  /* 0x0000000206077211 */ /* 0x0c0fe400078e18ff */
[----:B------:R-:W-:Y:S01]  /*27c0*/  LEA R27, R25, R2, 0x3 ;  /* 0x00000002191b7211 */ /* 0x000fe200078e18ff */
[----:B------:R-:W-:Y:S01]  /*27d0*/  LDS.64 R12, [R24] ;  /* 0x00000000180c7984 */ /* 0x000fe20000000a00 */
[----:B------:R-:W-:Y:S01]  /*27e0*/  IMAD.MOV.U32 R25, RZ, RZ, R20 ;  /* 0x000000ffff197224 */ /* 0x000fe200078e0014 */
[----:B------:R-:W-:Y:S02]  /*27f0*/  IADD3 R6, PT, PT, R6, 0x8, RZ ;  /* 0x0000000806067810 */ /* 0x000fe40007ffe0ff */
        /* <DEDUP_REMOVED lines=11> */
.L_x_262:
[----:B------:R-:W-:-:S13]  /*28b0*/  ISETP.NE.OR P0, PT, R6, R20, P0 ;  /* 0x000000140600720c */ /* 0x000fda0000705670 */
[----:B------:R-:W-:Y:S05]  /*28c0*/  @!P0 BRA `(.L_x_258) ;  /* 0x0000000000348947 */ /* 0x000fea0003800000 */
.L_x_259:
[----:B-1----:R-:W-:Y:S01]  /*28d0*/  IMAD.IADD R7, R4, 0x1, R6 ;  /* 0x0000000104077824 */ /* 0x002fe200078e0206 */
[C---:B0-----:R-:W-:Y:S01]  /*28e0*/  LEA R17, R6.reuse, R2, 0x3 ;  /* 0x0000000206117211 */ /* 0x041fe200078e18ff */
        /* <DEDUP_REMOVED lines=10> */
[----:B------:R-:W-:-:S07]  /*2990*/  MOV R25, R20 ;  /* 0x0000001400197202 */ /* 0x000fce0000000f00 */
.L_x_258:
[----:B------:R-:W-:-:S13]  /*29a0*/  ISETP.NE.AND P0, PT, R21, RZ, PT ;  /* 0x000000ff1500720c */ /* 0x000fda0003f05270 */
[----:B------:R-:W-:Y:S05]  /*29b0*/  @!P0 BRA `(.L_x_263) ;  /* 0x0000000000308947 */ /* 0x000fea0003800000 */
[----:B------:R-:W-:Y:S01]  /*29c0*/  IMAD.IADD R4, R4, 0x1, R25 ;  /* 0x0000000104047824 */ /* 0x000fe200078e0219 */
[----:B01----:R-:W-:Y:S02]  /*29d0*/  LEA R11, R25, R2, 0x3 ;  /* 0x00000002190b7211 */ /* 0x003fe400078e18ff */
[----:B------:R-:W-:Y:S02]  /*29e0*/  ISETP.NE.AND P0, PT, R21, 0x1, PT ;  /* 0x000000011500780c */ /* 0x000fe40003f05270 */
[----:B------:R-:W-:-:S05]  /*29f0*/  LEA R4, R4, UR8, 0x3 ;  /* 0x0000000804047c11 */ /* 0x000fca000f8e18ff */
[----:B------:R-:W0:Y:S04]  /*2a00*/  LDS.64 R6, [R4] ;  /* 0x0000000004067984 */ /* 0x000e280000000a00 */
[----:B0-----:R2:W-:Y:S02]  /*2a10*/  STL.64 [R11], R6 ;  /* 0x000000060b007387 */ /* 0x0015e40000100a00 */
[----:B------:R-:W-:Y:S05]  /*2a20*/  @!P0 BRA `(.L_x_263) ;  /* 0x0000000000148947 */ /* 0x000fea0003800000 */
[----:B------:R-:W-:Y:S01]  /*2a30*/  ISETP.NE.AND P0, PT, R21, 0x2, PT ;  /* 0x000000021500780c */ /* 0x000fe20003f05270 */
[----:B--2---:R-:W0:-:S12]  /*2a40*/  LDS.64 R6, [R4+0x8] ;  /* 0x0000080004067984 */ /* 0x004e180000000a00 */
[----:B------:R-:W1:Y:S04]  /*2a50*/  @P0 LDS.64 R8, [R4+0x10] ;  /* 0x0000100004080984 */ /* 0x000e680000000a00 */
[----:B0-----:R4:W-:Y:S04]  /*2a60*/  STL.64 [R11+0x8], R6 ;  /* 0x000008060b007387 */ /* 0x0019e80000100a00 */
[----:B-1----:R4:W-:Y:S02]  /*2a70*/  @P0 STL.64 [R11+0x10], R8 ;  /* 0x000010080b000387 */ /* 0x0029e40000100a00 */
.L_x_263:
[----:B------:R-:W-:Y:S05]  /*2a80*/  BRA.U UP0, `(.L_x_264) ;  /* 0xfffffff900307547 */ /* 0x000fea000b83ffff */
.L_x_257:
[----:B------:R-:W-:Y:S06]  /*2a90*/  BAR.SYNC.DEFER_BLOCKING 0x0 ;  /* 0x0000000000007b1d */ /* 0x000fec0000010000 */
[----:B------:R-:W-:Y:S05]  /*2aa0*/  @!P1 BRA `(.L_x_265) ;  /* 0xffffffd800c49947 */ /* 0x000fea000383ffff */
.L_x_230:
[----:B------:R-:W0:Y:S02]  /*2ab0*/  LDCU UR5, c[0x0][0x3b8] ;  /* 0x00007700ff0577ac */ /* 0x000e240008000800 */
[----:B0-----:R-:W-:-:S13]  /*2ac0*/  ISETP.NE.AND P0, PT, RZ, UR5, PT ;  /* 0x00000005ff007c0c */ /* 0x001fda000bf05270 */
[----:B------:R-:W-:Y:S05]  /*2ad0*/  @!P0 EXIT ;  /* 0x000000000000894d */ /* 0x000fea0003800000 */
[----:B------:R-:W0:Y:S01]  /*2ae0*/  S2R R3, SR_TID.Y ;  /* 0x0000000000037919 */ /* 0x000e220000002200 */
[----:B------:R-:W1:Y:S01]  /*2af0*/  S2UR UR5, SR_CTAID.X ;  /* 0x00000000000579c3 */ /* 0x000e620000002500 */
[----:B------:R-:W0:Y:S01]  /*2b00*/  LDCU UR6, c[0x0][0x3b8] ;  /* 0x00007700ff0677ac */ /* 0x000e220008000800 */
[----:B------:R-:W-:-:S06]  /*2b10*/  VIMNMX.U32 R4, PT, PT, R5, 0x1, !PT ;  /* 0x0000000105047848 */ /* 0x000fcc0007fe0000 */
[----:B------:R-:W1:Y:S08]  /*2b20*/  LDC R0, c[0x0][0x3b0] ;  /* 0x0000ec00ff007b82 */ /* 0x000e700000000800 */
[----:B------:R-:W2:Y:S08]  /*2b30*/  S2UR UR4, SR_CTAID.Y ;  /* 0x00000000000479c3 */ /* 0x000eb00000002600 */
[----:B------:R-:W2:Y:S01]  /*2b40*/  LDC R2, c[0x0][0x3ac] ;  /* 0x0000eb00ff027b82 */ /* 0x000ea20000000800 */
[----:B0-----:R-:W-:-:S02]  /*2b50*/  IMAD R3, R3, UR6, RZ ;  /* 0x0000000603037c24 */ /* 0x001fc4000f8e02ff */
[----:B-1----:R-:W-:Y:S01]  /*2b60*/  IMAD R23, R0, UR5, R23 ;  /* 0x0000000500177c24 */ /* 0x002fe2000f8e0217 */
[C---:B------:R-:W-:Y:S02]  /*2b70*/  LOP3.LUT R0, R4.reuse, 0xfffffffc, RZ, 0xc0, !PT ;  /* 0xfffffffc04007812 */ /* 0x040fe400078ec0ff */
[----:B------:R-:W-:Y:S01]  /*2b80*/  LOP3.LUT R4, R4, 0x3, RZ, 0xc0, !PT ;  /* 0x0000000304047812 */ /* 0x000fe200078ec0ff */
[----:B--234-:R-:W-:Y:S01]  /*2b90*/  VIADD R6, R23, 0x3 ;  /* 0x0000000317067836 */ /* 0x01cfe20000000000 */
[----:B------:R-:W-:Y:S01]  /*2ba0*/  IADD3 R5, PT, PT, -R0, RZ, RZ ;  /* 0x000000ff00057210 */ /* 0x000fe20007ffe1ff */
[----:B------:R-:W-:Y:S02]  /*2bb0*/  IMAD R2, R2, UR4, R3 ;  /* 0x0000000402027c24 */ /* 0x000fe4000f8e0203 */
[----:B------:R-:W-:-:S07]  /*2bc0*/  IMAD.MOV.U32 R3, RZ, RZ, RZ ;  /* 0x000000ffff037224 */ /* 0x000fce00078e00ff */
.L_x_274:
        /* <DEDUP_REMOVED lines=12> */
[----:B------:R-:W-:Y:S01]  /*2c90*/  IMAD.MOV.U32 R24, RZ, RZ, R5 ;  /* 0x000000ffff187224 */ /* 0x000fe200078e0005 */
[----:B------:R-:W1:Y:S02]  /*2ca0*/  LDCU UR5, c[0x0][0x3a4] ;  /* 0x00007480ff0577ac */ /* 0x000e640008000800 */
[----:B------:R-:W-:Y:S01]  /*2cb0*/  IADD3 R22, PT, PT, R22, 0x10, RZ ;  /* 0x0000001016167810 */ /* 0x000fe20007ffe0ff */
[----:B0-----:R-:W-:-:S07]  /*2cc0*/  IMAD R20, R7, UR4, R23 ;  /* 0x0000000407147c24 */ /* 0x001fce000f8e0217 */
.L_x_269:
[----:B0-----:R-:W0:Y:S01]  /*2cd0*/  LDC.64 R14, c[0x0][0x390] ;  /* 0x0000e400ff0e7b82 */ /* 0x001e220000000a00 */
[----:B------:R-:W-:-:S05]  /*2ce0*/  VIADD R9, R21, 0xfffffffd ;  /* 0xfffffffd15097836 */ /* 0x000fca0000000000 */
[----:B-1----:R-:W-:Y:S02]  /*2cf0*/  ISETP.GE.U32.AND P0, PT, R9, UR5, PT ;  /* 0x0000000509007c0c */ /* 0x002fe4000bf06070 */
[----:B------:R-:W1:Y:S01]  /*2d00*/  LDC.64 R18, c[0x0][0x390] ;  /* 0x0000e400ff127b82 */ /* 0x000e620000000a00 */
[----:B-----5:R-:W-:-:S07]  /*2d10*/  IADD3 R17, PT, PT, R21, -0x2, RZ ;  /* 0xfffffffe15117810 */ /* 0x020fce0007ffe0ff */
[----:B------:R-:W2:Y:S03]  /*2d20*/  LDC.64 R10, c[0x0][0x390] ;  /* 0x0000e400ff0a7b82 */ /* 0x000ea60000000a00 */
[----:B0-----:R-:W-:-:S05]  /*2d30*/  @!P0 IMAD.WIDE.U32 R14, R9, 0x8, R14 ;  /* 0x00000008090e8825 */ /* 0x001fca00078e000e */
[----:B------:R-:W0:Y:S01]  /*2d40*/  LDC.64 R12, c[0x0][0x398] ;  /* 0x0000e600ff0c7b82 */ /* 0x000e220000000a00 */
[----:B------:R-:W3:Y:S04]  /*2d50*/  @!P0 LDL.64 R8, [R22+-0x10] ;  /* 0xfffff00016088983 */ /* 0x000ee80000100a00 */
[----:B------:R-:W3:Y:S01]  /*2d60*/  @!P0 LDG.E.64.CONSTANT R14, desc[UR12][R14.64] ;  /* 0x0000000c0e0e8981 */ /* 0x000ee2000c1e9b00 */
[----:B------:R-:W-:Y:S01]  /*2d70*/  ISETP.GE.U32.AND P1, PT, R17, UR5, PT ;  /* 0x0000000511007c0c */ /* 0x000fe2000bf26070 */
[C---:B------:R-:W-:Y:S01]  /*2d80*/  VIADD R25, R21.reuse, 0xffffffff ;  /* 0xffffffff15197836 */ /* 0x040fe20000000000 */
[----:B------:R-:W-:-:S04]  /*2d90*/  ISETP.GE.U32.AND P3, PT, R21, UR5, PT ;  /* 0x0000000515007c0c */ /* 0x000fc8000bf66070 */
[----:B------:R-:W-:-:S07]  /*2da0*/  ISETP.GE.U32.AND P2, PT, R25, UR5, PT ;  /* 0x0000000519007c0c */ /* 0x000fce000bf46070 */
[----:B-1----:R-:W-:Y:S02]  /*2db0*/  @!P1 IMAD.WIDE.U32 R18, R17, 0x8, R18 ;  /* 0x0000000811129825 */ /* 0x002fe400078e0012 */
[----:B------:R-:W1:Y:S02]  /*2dc0*/  LDC.64 R16, c[0x0][0x390] ;  /* 0x0000e400ff107b82 */ /* 0x000e640000000a00 */
[----:B0-----:R-:W-:Y:S02]  /*2dd0*/  @!P0 IMAD.WIDE.U32 R12, R20, 0x8, R12 ;  /* 0x00000008140c8825 */ /* 0x001fe400078e000c */
[----:B------:R-:W4:Y:S02]  /*2de0*/  @!P1 LDG.E.64.CONSTANT R18, desc[UR12][R18.64] ;  /* 0x0000000c12129981 */ /* 0x000f24000c1e9b00 */
[----:B--2---:R-:W-:-:S06]  /*2df0*/  @!P2 IMAD.WIDE.U32 R10, R25, 0x8, R10 ;  /* 0x00000008190aa825 */ /* 0x004fcc00078e000a */
[----:B------:R-:W2:Y:S01]  /*2e00*/  @!P2 LDG.E.64.CONSTANT R10, desc[UR12][R10.64] ;  /* 0x0000000c0a0aa981 */ /* 0x000ea2000c1e9b00 */
[----:B-1----:R-:W-:-:S06]  /*2e10*/  @!P3 IMAD.WIDE.U32 R16, R21, 0x8, R16 ;  /* 0x000000081510b825 */ /* 0x002fcc00078e0010 */
[----:B------:R-:W2:Y:S01]  /*2e20*/  @!P3 LDG.E.64.CONSTANT R16, desc[UR12][R16.64] ;  /* 0x0000000c1010b981 */ /* 0x000ea2000c1e9b00 */
[----:B---3--:R-:W-:-:S03]  /*2e30*/  @!P0 DADD R14, R8, R14 ;  /* 0x00000000080e8229 */ /* 0x008fc6000000000e */
[----:B------:R-:W4:Y:S04]  /*2e40*/  @!P1 LDL.64 R8, [R22+-0x8] ;  /* 0xfffff80016089983 */ /* 0x000f280000100a00 */
[----:B------:R0:W-:Y:S04]  /*2e50*/  @!P0 STG.E.64 desc[UR12][R12.64], R14 ;  /* 0x0000000e0c008986 */ /* 0x0001e8000c101b0c */
[----:B0-----:R-:W2:Y:S04]  /*2e60*/  @!P2 LDL.64 R12, [R22] ;  /* 0x00000000160ca983 */ /* 0x001ea80000100a00 */
[----:B------:R0:W3:Y:S01]  /*2e70*/  @!P3 LDL.64 R14, [R22+0x8] ;  /* 0x00000800160eb983 */ /* 0x0000e20000100a00 */
[----:B------:R-:W-:Y:S01]  /*2e80*/  @!P1 IADD3 R25, PT, PT, R20, 0x1, RZ ;  /* 0x0000000114199810 */ /* 0x000fe20007ffe0ff */
[----:B------:R-:W-:-:S05]  /*2e90*/  VIADD R24, R24, 0x4 ;  /* 0x0000000418187836 */ /* 0x000fca0000000000 */
[----:B------:R-:W-:Y:S02]  /*2ea0*/  ISETP.NE.AND P0, PT, R24, RZ, PT ;  /* 0x000000ff1800720c */ /* 0x000fe40003f05270 */
[----:B------:R-:W-:Y:S02]  /*2eb0*/  IADD3 R21, PT, PT, R21, 0x4, RZ ;  /* 0x0000000415157810 */ /* 0x000fe40007ffe0ff */
[----:B0-----:R-:W-:Y:S01]  /*2ec0*/  IADD3 R22, PT, PT, R22, 0x20, RZ ;  /* 0x0000002016167810 */ /* 0x001fe20007ffe0ff */
[----:B----4-:R-:W-:Y:S01]  /*2ed0*/  @!P1 DADD R8, R18, R8 ;  /* 0x0000000012089229 */ /* 0x010fe20000000008 */
[----:B------:R-:W0:Y:S01]  /*2ee0*/  LDC.64 R18, c[0x0][0x398] ;  /* 0x0000e600ff127b82 */ /* 0x000e220000000a00 */
[----:B--2---:R-:W-:-:S07]  /*2ef0*/  @!P2 DADD R10, R12, R10 ;  /* 0x000000000c0aa229 */ /* 0x004fce000000000a */
[----:B------:R-:W1:Y:S01]  /*2f00*/  LDC.64 R12, c[0x0][0x398] ;  /* 0x0000e600ff0c7b82 */ /* 0x000e620000000a00 */
[----:B---3--:R-:W-:-:S07]  /*2f10*/  @!P3 DADD R14, R16, R14 ;  /* 0x00000000100eb229 */ /* 0x008fce000000000e */
[----:B------:R-:W2:Y:S01]  /*2f20*/  LDC.64 R16, c[0x0][0x398] ;  /* 0x0000e600ff107b82 */ /* 0x000ea20000000a00 */
[----:B0-----:R-:W-:-:S04]  /*2f30*/  @!P1 IMAD.WIDE.U32 R18, R25, 0x8, R18 ;  /* 0x0000000819129825 */ /* 0x001fc800078e0012 */
[C---:B------:R-:W-:Y:S01]  /*2f40*/  @!P2 VIADD R25, R20.reuse, 0x2 ;  /* 0x000000021419a836 */ /* 0x040fe20000000000 */
[----:B------:R0:W-:Y:S03]  /*2f50*/  @!P1 STG.E.64 desc[UR12][R18.64], R8 ;  /* 0x0000000812009986 */ /* 0x0001e6000c101b0c */
[----:B-1----:R-:W-:Y:S01]  /*2f60*/  @!P2 IMAD.WIDE.U32 R12, R25, 0x8, R12 ;  /* 0x00000008190ca825 */ /* 0x002fe200078e000c */
[----:B------:R-:W-:-:S05]  /*2f70*/  @!P3 IADD3 R25, PT, PT, R20, 0x3, RZ ;  /* 0x000000031419b810 */ /* 0x000fca0007ffe0ff */
[----:B--2---:R-:W-:Y:S01]  /*2f80*/  @!P3 IMAD.WIDE.U32 R16, R25, 0x8, R16 ;  /* 0x000000081910b825 */ /* 0x004fe200078e0010 */
[----:B------:R0:W-:Y:S04]  /*2f90*/  @!P2 STG.E.64 desc[UR12][R12.64], R10 ;  /* 0x0000000a0c00a986 */ /* 0x0001e8000c101b0c */
[----:B------:R0:W-:Y:S01]  /*2fa0*/  @!P3 STG.E.64 desc[UR12][R16.64], R14 ;  /* 0x0000000e1000b986 */ /* 0x0001e2000c101b0c */
[----:B------:R-:W-:Y:S01]  /*2fb0*/  VIADD R20, R20, 0x4 ;  /* 0x0000000414147836 */ /* 0x000fe20000000000 */
[----:B------:R-:W-:Y:S06]  /*2fc0*/  @P0 BRA `(.L_x_269) ;  /* 0xfffffffc00400947 */ /* 0x000fec000383ffff */
[----:B0-----:R-:W-:-:S07]  /*2fd0*/  IMAD.MOV.U32 R8, RZ, RZ, R0 ;  /* 0x000000ffff087224 */ /* 0x001fce00078e0000 */
.L_x_268:
[----:B------:R-:W-:-:S13]  /*2fe0*/  ISETP.NE.AND P0, PT, R4, RZ, PT ;  /* 0x000000ff0400720c */ /* 0x000fda0003f05270 */
[----:B------:R-:W-:Y:S05]  /*2ff0*/  @!P0 BRA `(.L_x_267) ;  /* 0x0000000000bc8947 */ /* 0x000fea0003800000 */
[----:B------:R-:W0:Y:S01]  /*3000*/  LDC R14, c[0x0][0x3a4] ;  /* 0x0000e900ff0e7b82 */ /* 0x000e220000000800 */
[----:B------:R-:W-:Y:S01]  /*3010*/  IADD3 R15, PT, PT, R23, R8, RZ ;  /* 0x00000008170f7210 */ /* 0x000fe20007ffe0ff */
[----:B------:R-:W-:Y:S01]  /*3020*/  IMAD R9, R3, 0x40, R1 ;  /* 0x0000004003097824 */ /* 0x000fe200078e0201 */
[----:B------:R-:W-:Y:S01]  /*3030*/  BSSY.RECONVERGENT B1, `(.L_x_270) ;  /* 0x000000e000017945 */ /* 0x000fe20003800200 */
[----:B------:R-:W-:Y:S02]  /*3040*/  ISETP.NE.AND P1, PT, R4, 0x1, PT ;  /* 0x000000010400780c */ /* 0x000fe40003f25270 */
[----:B-----5:R-:W-:Y:S01]  /*3050*/  IMAD R16, R8, 0x8, R9 ;  /* 0x0000000808107824 */ /* 0x020fe200078e0209 */
[----:B0-----:R-:W-:-:S13]  /*3060*/  ISETP.GE.U32.AND P0, PT, R15, R14, PT ;  /* 0x0000000e0f00720c */ /* 0x001fda0003f06070 */
[----:B------:R-:W-:Y:S05]  /*3070*/  @P0 BRA `(.L_x_271) ;  /* 0x0000000000240947 */ /* 0x000fea0003800000 */
[----:B------:R-:W0:Y:S01]  /*3080*/  LDC.64 R10, c[0x0][0x390] ;  /* 0x0000e400ff0a7b82 */ /* 0x000e220000000a00 */
[----:B------:R-:W2:Y:S07]  /*3090*/  LDL.64 R8, [R16] ;  /* 0x0000000010087983 */ /* 0x000eae0000100a00 */
[----:B------:R-:W1:Y:S01]  /*30a0*/  LDC.64 R12, c[0x0][0x398] ;  /* 0x0000e600ff0c7b82 */ /* 0x000e620000000a00 */
[----:B0-----:R-:W-:-:S06]  /*30b0*/  IMAD.WIDE.U32 R10, R15, 0x8, R10 ;  /* 0x000000080f0a7825 */ /* 0x001fcc00078e000a */
[----:B------:R-:W2:Y:S01]  /*30c0*/  LDG.E.64.CONSTANT R10, desc[UR12][R10.64] ;  /* 0x0000000c0a0a7981 */ /* 0x000ea2000c1e9b00 */
[----:B------:R-:W-:-:S04]  /*30d0*/  IMAD R17, R7, R14, R15 ;  /* 0x0000000e07117224 */ /* 0x000fc800078e020f */
[----:B-1----:R-:W-:Y:S01]  /*30e0*/  IMAD.WIDE.U32 R12, R17, 0x8, R12 ;  /* 0x00000008110c7825 */ /* 0x002fe200078e000c */
[----:B--2---:R-:W-:-:S07]  /*30f0*/  DADD R8, R8, R10 ;  /* 0x0000000008087229 */ /* 0x004fce000000000a */
[----:B------:R0:W-:Y:S04]  /*3100*/  STG.E.64 desc[UR12][R12.64], R8 ;  /* 0x000000080c007986 */ /* 0x0001e8000c101b0c */
.L_x_271:
[----:B------:R-:W-:Y:S05]  /*3110*/  BSYNC.RECONVERGENT B1 ;  /* 0x0000000000017941 */ /* 0x000fea0003800200 */
.L_x_270:
[----:B------:R-:W-:Y:S05]  /*3120*/  @!P1 BRA `(.L_x_267) ;  /* 0x0000000000709947 */ /* 0x000fea0003800000 */
[----:B------:R-:W-:Y:S01]  /*3130*/  IADD3 R17, PT, PT, R15, 0x1, RZ ;  /* 0x000000010f117810 */ /* 0x000fe20007ffe0ff */
[----:B------:R-:W-:Y:S01]  /*3140*/  BSSY.RECONVERGENT B1, `(.L_x_272) ;  /* 0x000000d000017945 */ /* 0x000fe20003800200 */
[----:B------:R-:W-:Y:S02]  /*3150*/  ISETP.NE.AND P1, PT, R4, 0x2, PT ;  /* 0x000000020400780c */ /* 0x000fe40003f25270 */
[----:B------:R-:W-:-:S13]  /*3160*/  ISETP.GE.U32.AND P0, PT, R17, R14, PT ;  /* 0x0000000e1100720c */ /* 0x000fda0003f06070 */
[----:B------:R-:W-:Y:S05]  /*3170*/  @P0 BRA `(.L_x_273) ;  /* 0x0000000000240947 */ /* 0x000fea0003800000 */
[----:B------:R-:W1:Y:S01]  /*3180*/  LDC.64 R10, c[0x0][0x390] ;  /* 0x0000e400ff0a7b82 */ /* 0x000e620000000a00 */
[----:B0-----:R-:W2:Y:S07]  /*3190*/  LDL.64 R8, [R16+0x8] ;  /* 0x0000080010087983 */ /* 0x001eae0000100a00 */
[----:B------:R-:W0:Y:S01]  /*31a0*/  LDC.64 R12, c[0x0][0x398] ;  /* 0x0000e600ff0c7b82 */ /* 0x000e220000000a00 */
[----:B-1----:R-:W-:-:S06]  /*31b0*/  IMAD.WIDE.U32 R10, R17, 0x8, R10 ;  /* 0x00000008110a7825 */ /* 0x002fcc00078e000a */
[----:B------:R-:W2:Y:S01]  /*31c0*/  LDG.E.64.CONSTANT R10, desc[UR12][R10.64] ;  /* 0x0000000c0a0a7981 */ /* 0x000ea2000c1e9b00 */
[----:B------:R-:W-:-:S04]  /*31d0*/  IMAD R17, R7, R14, R17 ;  /* 0x0000000e07117224 */ /* 0x000fc800078e0211 */
[----:B0-----:R-:W-:Y:S01]  /*31e0*/  IMAD.WIDE.U32 R12, R17, 0x8, R12 ;  /* 0x00000008110c7825 */ /* 0x001fe200078e000c */
[----:B--2---:R-:W-:-:S07]  /*31f0*/  DADD R8, R10, R8 ;  /* 0x000000000a087229 */ /* 0x004fce0000000008 */
[----:B------:R1:W-:Y:S04]  /*3200*/  STG.E.64 desc[UR12][R12.64], R8 ;  /* 0x000000080c007986 */ /* 0x0003e8000c101b0c */
.L_x_273:
[----:B------:R-:W-:Y:S05]  /*3210*/  BSYNC.RECONVERGENT B1 ;  /* 0x0000000000017941 */ /* 0x000fea0003800200 */
.L_x_272:
[----:B------:R-:W-:Y:S05]  /*3220*/  @!P1 BRA `(.L_x_267) ;  /* 0x0000000000309947 */ /* 0x000fea0003800000 */
[----:B------:R-:W-:-:S05]  /*3230*/  VIADD R15, R15, 0x2 ;  /* 0x000000020f0f7836 */ /* 0x000fca0000000000 */
[----:B------:R-:W-:-:S13]  /*3240*/  ISETP.GE.U32.AND P0, PT, R15, R14, PT ;  /* 0x0000000e0f00720c */ /* 0x000fda0003f06070 */
[----:B------:R-:W-:Y:S05]  /*3250*/  @P0 BRA `(.L_x_267) ;  /* 0x0000000000240947 */ /* 0x000fea0003800000 */
[----:B------:R-:W2:Y:S01]  /*3260*/  LDC.64 R10, c[0x0][0x390] ;  /* 0x0000e400ff0a7b82 */ /* 0x000ea20000000a00 */
[----:B------:R-:W3:Y:S07]  /*3270*/  LDL.64 R16, [R16+0x10] ;  /* 0x0000100010107983 */ /* 0x000eee0000100a00 */
[----:B01----:R-:W0:Y:S01]  /*3280*/  LDC.64 R8, c[0x0][0x398] ;  /* 0x0000e600ff087b82 */ /* 0x003e220000000a00 */
[----:B--2---:R-:W-:-:S06]  /*3290*/  IMAD.WIDE.U32 R10, R15, 0x8, R10 ;  /* 0x000000080f0a7825 */ /* 0x004fcc00078e000a */
[----:B------:R-:W3:Y:S01]  /*32a0*/  LDG.E.64.CONSTANT R10, desc[UR12][R10.64] ;  /* 0x0000000c0a0a7981 */ /* 0x000ee2000c1e9b00 */
[----:B------:R-:W-:-:S04]  /*32b0*/  IMAD R7, R7, R14, R15 ;  /* 0x0000000e07077224 */ /* 0x000fc800078e020f */
[----:B0-----:R-:W-:Y:S01]  /*32c0*/  IMAD.WIDE.U32 R8, R7, 0x8, R8 ;  /* 0x0000000807087825 */ /* 0x001fe200078e0008 */
[----:B---3--:R-:W-:-:S07]  /*32d0*/  DADD R12, R16, R10 ;  /* 0x00000000100c7229 */ /* 0x008fce000000000a */
[----:B------:R2:W-:Y:S04]  /*32e0*/  STG.E.64 desc[UR12][R8.64], R12 ;  /* 0x0000000c08007986 */ /* 0x0005e8000c101b0c */
.L_x_267:
[----:B------:R-:W-:Y:S05]  /*32f0*/  BSYNC.RECONVERGENT B0 ;  /* 0x0000000000007941 */ /* 0x000fea0003800200 */
.L_x_266:
[----:B------:R-:W3:Y:S01]  /*3300*/  LDCU UR4, c[0x0][0x3b8] ;  /* 0x00007700ff0477ac */ /* 0x000ee20008000800 */
[----:B------:R-:W-:-:S04]  /*3310*/  IADD3 R3, PT, PT, R3, 0x1, RZ ;  /* 0x0000000103037810 */ /* 0x000fc80007ffe0ff */
[----:B---3--:R-:W-:-:S13]  /*3320*/  ISETP.NE.AND P0, PT, R3, UR4, PT ;  /* 0x0000000403007c0c */ /* 0x008fda000bf05270 */
[----:B------:R-:W-:Y:S05]  /*3330*/  @P0 BRA `(.L_x_274) ;  /* 0xfffffff800240947 */ /* 0x000fea000383ffff */
[----:B------:R-:W-:Y:S05]  /*3340*/  EXIT ;  /* 0x000000000000794d */ /* 0x000fea0003800000 */
.L_x_275:
        /* <DEDUP_REMOVED lines=11> */
.L_x_759:


//--------------------- .text.matmul_bias_batched_f32 --------------------------
	.section	.text.matmul_bias_batched_f32,"ax",@progbits
	.align	128
        .global         matmul_bias_batched_f32
        .type           matmul_bias_batched_f32,@function
        .size           matmul_bias_batched_f32,(.L_x_760 - matmul_bias_batched_f32)
        .other          matmul_bias_batched_f32,@"STO_CUDA_ENTRY STV_DEFAULT"
matmul_bias_batched_f32:
.text.matmul_bias_batched_f32:
        /* <DEDUP_REMOVED lines=87> */
.L_x_311:
        /* <DEDUP_REMOVED lines=18> */
.L_x_279:
        /* <DEDUP_REMOVED lines=32> */
[----:B------:R-:W-:Y:S01]  /*0890*/  @!P0 LEA.HI.X R5, R9, R5, R10, 0x2, P3 ;  /* 0x0000000509058211 */ /* 0x000fe200018f140a */
[----:B------:R-:W-:-:S06]  /*08a0*/  HFMA2 R9, -RZ, RZ, 0, 0 ;  /* 0x00000000ff097431 */ /* 0x000fcc00000001ff */
[----:B------:R-:W2:Y:S01]  /*08b0*/  @!P0 LDG.E.CONSTANT R9, desc[UR14][R4.64] ;  /* 0x0000000e04098981 */ /* 0x000ea2000c1e9900 */
[----:B------:R-:W0:Y:S01]  /*08c0*/  S2UR UR13, SR_CgaCtaId ;  /* 0x00000000000d79c3 */ /* 0x000e220000008800 */
[----:B------:R-:W-:Y:S01]  /*08d0*/  UMOV UR5, 0x400 ;  /* 0x0000040000057882 */ /* 0x000fe20000000000 */
[----:B------:R-:W-:Y:S02]  /*08e0*/  IMAD R10, R11, R7, R12 ;  /* 0x000000070b0a7224 */ /* 0x000fe400078e020c */
[----:B------:R-:W-:-:S05]  /*08f0*/  VIADD R8, R8, UR7 ;  /* 0x0000000708087c36 */ /* 0x000fca0008000000 */
[----:B------:R-:W-:Y:S01]  /*0900*/  ISETP.GE.U32.AND P0, PT, R8, UR8, PT ;  /* 0x0000000808007c0c */ /* 0x000fe2000bf06070 */
[----:B0-----:R-:W-:-:S06]  /*0910*/  ULEA UR5, UR13, UR5, 0x18 ;  /* 0x000000050d057291 */ /* 0x001fcc000f8ec0ff */
[----:B------:R-:W-:-:S05]  /*0920*/  LEA R10, R10, UR5, 0x2 ;  /* 0x000000050a0a7c11 */ /* 0x000fca000f8e10ff */
[----:B--2---:R3:W-:Y:S01]  /*0930*/  STS [R10], R9 ;  /* 0x000000090a007388 */ /* 0x0047e20000000800 */
[----:B------:R-:W-:Y:S05]  /*0940*/  @!P0 BRA `(.L_x_279) ;  /* 0xfffffffc00508947 */ /* 0x000fea000383ffff */
.L_x_278:
[----:B0-----:R-:W-:Y:S05]  /*0950*/  BSYNC.RECONVERGENT B0 ;  /* 0x0000000000007941 */ /* 0x001fea0003800200 */
.L_x_277:
[----:B------:R-:W-:Y:S04]  /*0960*/  BSSY.RECONVERGENT B0, `(.L_x_280) ;  /* 0x0000030000007945 */ /* 0x000fe80003800200 */
[----:B------:R-:W-:Y:S05]  /*0970*/  @P1 BRA `(.L_x_281) ;  /* 0x0000000000b81947 */ /* 0x000fea0003800000 */
[----:B------:R-:W0:Y:S01]  /*0980*/  S2R R6, SR_CTAID.X ;  /* 0x0000000000067919 */ /* 0x000e220000002500 */
[----:B------:R-:W1:Y:S01]  /*0990*/  LDC R7, c[0x0][0x3b8] ;  /* 0x0000ee00ff077b82 */ /* 0x000e620000000800 */
[----:B------:R-:W2:Y:S01]  /*09a0*/  LDCU UR5, c[0x0][0x3b4] ;  /* 0x00007680ff0577ac */ /* 0x000ea20008000800 */
[----:B------:R-:W-:Y:S01]  /*09b0*/  IMAD.MOV.U32 R8, RZ, RZ, R21 ;  /* 0x000000ffff087224 */ /* 0x000fe200078e0015 */
[----:B--2---:R-:W-:-:S13]  /*09c0*/  ISETP.NE.U32.AND P1, PT, RZ, UR5, PT ;  /* 0x00000005ff007c0c */ /* 0x004fda000bf25070 */
.L_x_282:
        /* <DEDUP_REMOVED lines=32> */
[----:B------:R-:W-:Y:S02]  /*0bd0*/  @!P0 LEA.HI.X R5, R9, R5, R10, 0x2, P2 ;  /* 0x0000000509058211 */ /* 0x000fe400010f140a */
[----:B------:R-:W-:-:S06]  /*0be0*/  MOV R9, RZ ;  /* 0x000000ff00097202 */ /* 0x000fcc0000000f00 */
[----:B------:R-:W2:Y:S01]  /*0bf0*/  @!P0 LDG.E.CONSTANT R9, desc[UR14][R4.64] ;  /* 0x0000000e04098981 */ /* 0x000ea2000c1e9900 */
[----:B------:R-:W-:Y:S01]  /*0c00*/  IMAD R11, R12, UR19, R11 ;  /* 0x000000130c0b7c24 */ /* 0x000fe2000f8e020b */
[----:B------:R-:W-:-:S03]  /*0c10*/  IADD3 R8, PT, PT, R8, UR7, RZ ;  /* 0x0000000708087c10 */ /* 0x000fc6000fffe0ff */
[----:B------:R-:W-:Y:S01]  /*0c20*/  IMAD R10, R11, 0x4, R20 ;  /* 0x000000040b0a7824 */ /* 0x000fe200078e0214 */
[----:B------:R-:W-:-:S04]  /*0c30*/  ISETP.GE.U32.AND P0, PT, R8, UR23, PT ;  /* 0x0000001708007c0c */ /* 0x000fc8000bf06070 */
[----:B--2---:R2:W-:Y:S09]  /*0c40*/  STS [R10], R9 ;  /* 0x000000090a007388 */ /* 0x0045f20000000800 */
[----:B------:R-:W-:Y:S05]  /*0c50*/  @!P0 BRA `(.L_x_282) ;  /* 0xfffffffc005c8947 */ /* 0x000fea000383ffff */
.L_x_281:
[----:B------:R-:W-:Y:S05]  /*0c60*/  BSYNC.RECONVERGENT B0 ;  /* 0x0000000000007941 */ /* 0x000fea0003800200 */
.L_x_280:
[----:B------:R-:W0:Y:S01]  /*0c70*/  LDCU UR5, c[0x0][0x3bc] ;  /* 0x00007780ff0577ac */ /* 0x000e220008000800 */
[----:B------:R-:W-:Y:S01]  /*0c80*/  UIADD3 UR4, UPT, UPT, UR4, 0x1, URZ ;  /* 0x0000000104047890 */ /* 0x000fe2000fffe0ff */
[----:B------:R-:W-:Y:S05]  /*0c90*/  BAR.SYNC.DEFER_BLOCKING 0x0 ;  /* 0x0000000000007b1d */ /* 0x000fea0000010000 */
[----:B------:R-:W-:Y:S01]  /*0ca0*/  ISETP.LE.U32.AND P1, PT, R3, UR4, PT ;  /* 0x0000000403007c0c */ /* 0x000fe2000bf23070 */
[----:B0-----:R-:W-:-:S09]  /*0cb0*/  UISETP.NE.AND UP0, UPT, UR5, URZ, UPT ;  /* 0x000000ff0500728c */ /* 0x001fd2000bf05270 */
[----:B------:R-:W-:Y:S05]  /*0cc0*/  BRA.U !UP0, `(.L_x_283) ;  /* 0x0000001508207547 */ /* 0x000fea000b800000 */
[----:B------:R-:W-:-:S05]  /*0cd0*/  UMOV UR5, URZ ;  /* 0x000000ff00057c82 */ /* 0x000fca0008000000 */
.L_x_302:
        /* <DEDUP_REMOVED lines=9> */
.L_x_285:
        /* <DEDUP_REMOVED lines=28> */
.L_x_284:
        /* <DEDUP_REMOVED lines=27> */
.L_x_287:
        /* <DEDUP_REMOVED lines=18> */
.L_x_288:
        /* <DEDUP_REMOVED lines=11> */
.L_x_286:
        /* <DEDUP_REMOVED lines=17> */
.L_x_292:
        /* <DEDUP_REMOVED lines=34> */
.L_x_291:
        /* <DEDUP_REMOVED lines=21> */
.L_x_293:
[----:B------:R-:W-:-:S13]  /*1730*/  ISETP.EQ.AND P2, PT, R24, UR12, PT ;  /* 0x0000000c18007c0c */ /* 0x000fda000bf42270 */
[----:B------:R-:W-:Y:S05]  /*1740*/  @!P0 BRA P2, `(.L_x_289) ;  /* 0x0000000000308947 */ /* 0x000fea0001000000 */
.L_x_290:
        /* <DEDUP_REMOVED lines=12> */
.L_x_289:
        /* <DEDUP_REMOVED lines=16> */
.L_x_294:
[----:B------:R-:W-:-:S07]  /*1910*/  HFMA2 R25, -RZ, RZ, 0, 0 ;  /* 0x00000000ff197431 */ /* 0x000fce00000001ff */
.L_x_301:
        /* <DEDUP_REMOVED lines=17> */
.L_x_298:
        /* <DEDUP_REMOVED lines=43> */
.L_x_297:
        /* <DEDUP_REMOVED lines=25> */
.L_x_299:
[----:B------:R-:W-:-:S13]  /*1e70*/  ISETP.NE.OR P0, PT, R24, UR12, P0 ;  /* 0x0000000c18007c0c */ /* 0x000fda0008705670 */
[----:B------:R-:W-:Y:S05]  /*1e80*/  @!P0 BRA `(.L_x_295) ;  /* 0x0000000000348947 */ /* 0x000fea0003800000 */
.L_x_296:
        /* <DEDUP_REMOVED lines=13> */
.L_x_295:
        /* <DEDUP_REMOVED lines=23> */
.L_x_300:
        /* <DEDUP_REMOVED lines=8> */
.L_x_283:
[----:B------:R-:W-:-:S05]  /*2150*/  UMOV UR5, URZ ;  /* 0x000000ff00057c82 */ /* 0x000fca0008000000 */
.L_x_310:
        /* <DEDUP_REMOVED lines=22> */
.L_x_307:
        /* <DEDUP_REMOVED lines=34> */
.L_x_306:
        /* <DEDUP_REMOVED lines=21> */
.L_x_308:
[----:B------:R-:W-:-:S13]  /*2630*/  ISETP.NE.OR P0, PT, R24, UR12, P0 ;  /* 0x0000000c18007c0c */ /* 0x000fda0008705670 */
[----:B------:R-:W-:Y:S05]  /*2640*/  @!P0 BRA `(.L_x_304) ;  /* 0x0000000000308947 */ /* 0x000fea0003800000 */
.L_x_305:
        /* <DEDUP_REMOVED lines=12> */
.L_x_304:
        /* <DEDUP_REMOVED lines=16> */
.L_x_309:
[----:B------:R-:W-:Y:S05]  /*2810*/  BRA.U UP0, `(.L_x_310) ;  /* 0xfffffff900507547 */ /* 0x000fea000b83ffff */
.L_x_303:
[----:B------:R-:W-:Y:S06]  /*2820*/  BAR.SYNC.DEFER_BLOCKING 0x0 ;  /* 0x0000000000007b1d */ /* 0x000fec0000010000 */
[----:B------:R-:W-:Y:S05]  /*2830*/  @!P1 BRA `(.L_x_311) ;  /* 0xffffffdc004c9947 */ /* 0x000fea000383ffff */
.L_x_276:
        /* <DEDUP_REMOVED lines=23> */
.L_x_320:
        /* <DEDUP_REMOVED lines=15> */
.L_x_315:
        /* <DEDUP_REMOVED lines=11> */
[----:B-----5:R-:W4:Y:S07]  /*2b50*/  @!P2 LDL R23, [R8+-0x4] ;  /* 0xfffffc000817a983 */ /* 0x020f2e0000100800 */
[----:B------:R-:W0:Y:S01]  /*2b60*/  @!P1 LDC.64 R24, c[0x0][0x390] ;  /* 0x0000e400ff189b82 */ /* 0x000e220000000a00 */
[----:B-1----:R-:W-:-:S07]  /*2b70*/  @!P3 IMAD.WIDE.U32 R14, R11, 0x4, R14 ;  /* 0x000000040b0eb825 */ /* 0x002fce00078e000e */
[----:B------:R-:W1:Y:S01]  /*2b80*/  @!P2 LDC.64 R10, c[0x0][0x390] ;  /* 0x0000e400ff0aab82 */ /* 0x000e620000000a00 */
[----:B------:R0:W3:Y:S02]  /*2b90*/  @!P3 LDG.E.CONSTANT R27, desc[UR14][R14.64] ;  /* 0x0000000e0e1bb981 */ /* 0x0000e4000c1e9900 */
[----:B0-----:R-:W-:-:S04]  /*2ba0*/  @!P0 IMAD.WIDE.U32 R12, R6, 0x4, R12 ;  /* 0x00000004060c8825 */ /* 0x001fc800078e000c */
[----:B------:R-:W-:Y:S01]  /*2bb0*/  @!P1 IMAD.WIDE.U32 R24, R17, 0x4, R24 ;  /* 0x0000000411189825 */ /* 0x000fe200078e0018 */
[----:B------:R0:W2:Y:S04]  /*2bc0*/  @!P0 LDG.E.CONSTANT R18, desc[UR14][R12.64] ;  /* 0x0000000e0c128981 */ /* 0x0000a8000c1e9900 */
[----:B------:R1:W2:Y:S01]  /*2bd0*/  @!P1 LDG.E.CONSTANT R16, desc[UR14][R24.64] ;  /* 0x0000000e18109981 */ /* 0x0002a2000c1e9900 */
[----:B------:R-:W3:Y:S03]  /*2be0*/  @!P2 LDC.64 R14, c[0x0][0x398] ;  /* 0x0000e600ff0eab82 */ /* 0x000ee60000000a00 */
[----:B------:R-:W2:Y:S01]  /*2bf0*/  @!P1 LDL R17, [R8] ;  /* 0x0000000008119983 */ /* 0x000ea20000100800 */
[----:B------:R-:W-:-:S04]  /*2c00*/  @!P3 IADD3 R28, P4, PT, R9, UR6, RZ ;  /* 0x00000006091cbc10 */ /* 0x000fc8000ff9e0ff */
[----:B0-----:R-:W0:Y:S01]  /*2c10*/  @!P1 LDC.64 R12, c[0x0][0x398] ;  /* 0x0000e600ff0c9b82 */ /* 0x001e220000000a00 */
[----:B-1----:R-:W-:-:S05]  /*2c20*/  @!P2 IMAD.WIDE.U32 R20, R21, 0x4, R10 ;  /* 0x000000041514a825 */ /* 0x002fca00078e000a */
[----:B------:R1:W4:Y:S02]  /*2c30*/  @!P2 LDG.E.CONSTANT R22, desc[UR14][R20.64] ;  /* 0x0000000e1416a981 */ /* 0x000324000c1e9900 */
[----:B------:R-:W0:Y:S01]  /*2c40*/  @!P3 LDC.64 R10, c[0x0][0x398] ;  /* 0x0000e600ff0abb82 */ /* 0x000e220000000a00 */
[----:B------:R-:W-:Y:S01]  /*2c50*/  @!P2 VIADD R24, R9, 0x1 ;  /* 0x000000010918a836 */ /* 0x000fe20000000000 */
[----:B-1----:R-:W-:Y:S02]  /*2c60*/  @!P3 IADD3.X R21, PT, PT, RZ, RZ, RZ, P4, !PT ;  /* 0x000000ffff15b210 */ /* 0x002fe400027fe4ff */
[----:B0-----:R-:W-:-:S04]  /*2c70*/  @!P3 LEA R20, P4, R28, R10, 0x2 ;  /* 0x0000000a1c14b211 */ /* 0x001fc800078810ff */
[----:B------:R-:W-:Y:S02]  /*2c80*/  @!P3 LEA.HI.X R21, R28, R11, R21, 0x2, P4 ;  /* 0x0000000b1c15b211 */ /* 0x000fe400020f1415 */
[----:B------:R-:W0:Y:S01]  /*2c90*/  @!P0 LDC.64 R10, c[0x0][0x398] ;  /* 0x0000e600ff0a8b82 */ /* 0x000e220000000a00 */
[----:B------:R-:W-:-:S04]  /*2ca0*/  UIADD3 UR4, UPT, UPT, UR4, 0x4, URZ ;  /* 0x0000000404047890 */ /* 0x000fc8000fffe0ff */
[----:B------:R-:W-:Y:S01]  /*2cb0*/  UISETP.NE.AND UP0, UPT, UR4, URZ, UPT ;  /* 0x000000ff0400728c */ /* 0x000fe2000bf05270 */
[----:B------:R-:W-:Y:S01]  /*2cc0*/  IADD3 R6, PT, PT, R6, 0x4, RZ ;  /* 0x0000000406067810 */ /* 0x000fe20007ffe0ff */
[----:B------:R-:W-:Y:S02]  /*2cd0*/  VIADD R8, R8, 0x10 ;  /* 0x0000001008087836 */ /* 0x000fe40000000000 */
[----:B---3--:R-:W-:-:S05]  /*2ce0*/  @!P3 FADD R27, R26, R27 ;  /* 0x0000001b1a1bb221 */ /* 0x008fca0000000000 */
[----:B------:R1:W-:Y:S01]  /*2cf0*/  @!P3 STG.E desc[UR14][R20.64], R27 ;  /* 0x0000001b1400b986 */ /* 0x0003e2000c10190e */
[----:B------:R-:W-:-:S04]  /*2d00*/  @!P2 IADD3 R24, P3, PT, R24, UR6, RZ ;  /* 0x000000061818ac10 */ /* 0x000fc8000ff7e0ff */
[----:B------:R-:W-:Y:S02]  /*2d10*/  @!P2 IADD3.X R25, PT, PT, RZ, RZ, RZ, P3, !PT ;  /* 0x000000ffff19a210 */ /* 0x000fe40001ffe4ff */
[----:B------:R-:W-:-:S04]  /*2d20*/  @!P2 LEA R14, P3, R24, R14, 0x2 ;  /* 0x0000000e180ea211 */ /* 0x000fc800078610ff */
[----:B------:R-:W-:Y:S01]  /*2d30*/  @!P2 LEA.HI.X R15, R24, R15, R25, 0x2, P3 ;  /* 0x0000000f180fa211 */ /* 0x000fe200018f1419 */
[C---:B------:R-:W-:Y:S01]  /*2d40*/  @!P0 VIADD R24, R9.reuse, 0x3 ;  /* 0x0000000309188836 */ /* 0x040fe20000000000 */
[----:B------:R-:W-:-:S04]  /*2d50*/  @!P1 IADD3 R25, PT, PT, R9, 0x2, RZ ;  /* 0x0000000209199810 */ /* 0x000fc80007ffe0ff */
[----:B------:R-:W-:Y:S02]  /*2d60*/  @!P0 IADD3 R24, P4, PT, R24, UR6, RZ ;  /* 0x0000000618188c10 */ /* 0x000fe4000ff9e0ff */
[----:B-1----:R-:W-:Y:S01]  /*2d70*/  @!P1 IADD3 R20, P3, PT, R25, UR6, RZ ;  /* 0x0000000619149c10 */ /* 0x002fe2000ff7e0ff */
[----:B----4-:R-:W-:Y:S02]  /*2d80*/  @!P2 FADD R23, R22, R23 ;  /* 0x000000171617a221 */ /* 0x010fe40000000000 */
[----:B------:R-:W-:Y:S01]  /*2d90*/  @!P0 IMAD.X R21, RZ, RZ, RZ, P4 ;  /* 0x000000ffff158224 */ /* 0x000fe200020e06ff */
[----:B------:R-:W-:Y:S02]  /*2da0*/  @!P1 LEA R12, P4, R20, R12, 0x2 ;  /* 0x0000000c140c9211 */ /* 0x000fe400078810ff */
[----:B------:R-:W-:Y:S02]  /*2db0*/  @!P1 IADD3.X R22, PT, PT, RZ, RZ, RZ, P3, !PT ;  /* 0x000000ffff169210 */ /* 0x000fe40001ffe4ff */
[----:B0-----:R-:W-:Y:S01]  /*2dc0*/  @!P0 LEA R10, P5, R24, R10, 0x2 ;  /* 0x0000000a180a8211 */ /* 0x001fe200078a10ff */
[----:B--2---:R-:W-:Y:S01]  /*2dd0*/  @!P1 FADD R17, R17, R16 ;  /* 0x0000001011119221 */ /* 0x004fe20000000000 */
[----:B------:R-:W-:Y:S01]  /*2de0*/  @!P1 LEA.HI.X R13, R20, R13, R22, 0x2, P4 ;  /* 0x0000000d140d9211 */ /* 0x000fe200020f1416 */
[----:B------:R-:W-:Y:S01]  /*2df0*/  @!P0 FADD R19, R18, R19 ;  /* 0x0000001312138221 */ /* 0x000fe20000000000 */
[----:B------:R-:W-:Y:S01]  /*2e00*/  @!P0 LEA.HI.X R11, R24, R11, R21, 0x2, P5 ;  /* 0x0000000b180b8211 */ /* 0x000fe200028f1415 */
[----:B------:R0:W-:Y:S04]  /*2e10*/  @!P2 STG.E desc[UR14][R14.64], R23 ;  /* 0x000000170e00a986 */ /* 0x0001e8000c10190e */
[----:B------:R0:W-:Y:S04]  /*2e20*/  @!P1 STG.E desc[UR14][R12.64], R17 ;  /* 0x000000110c009986 */ /* 0x0001e8000c10190e */
[----:B------:R0:W-:Y:S01]  /*2e30*/  @!P0 STG.E desc[UR14][R10.64], R19 ;  /* 0x000000130a008986 */ /* 0x0001e2000c10190e */
[----:B------:R-:W-:Y:S01]  /*2e40*/  VIADD R9, R9, 0x4 ;  /* 0x0000000409097836 */ /* 0x000fe20000000000 */
[----:B------:R-:W-:Y:S06]  /*2e50*/  BRA.U UP0, `(.L_x_315) ;  /* 0xfffffffd00107547 */ /* 0x000fec000b83ffff */
[----:B0-----:R-:W-:-:S07]  /*2e60*/  MOV R11, UR9 ;  /* 0x00000009000b7c02 */ /* 0x001fce0008000f00 */
.L_x_314:
        /* <DEDUP_REMOVED lines=13> */
[----:B------:R-:W2:Y:S01]  /*2f40*/  LDG.E.CONSTANT R13, desc[UR14][R12.64] ;  /* 0x0000000e0c0d7981 */ /* 0x000ea2000c1e9900 */
[----:B------:R-:W-:-:S05]  /*2f50*/  IMAD R10, R7, R6, R9 ;  /* 0x00000006070a7224 */ /* 0x000fca00078e0209 */
[----:B------:R-:W-:-:S05]  /*2f60*/  IADD3 R11, P0, PT, R10, UR6, RZ ;  /* 0x000000060a0b7c10 */ /* 0x000fca000ff1e0ff */
[----:B------:R-:W-:Y:S01]  /*2f70*/  IMAD.X R16, RZ, RZ, RZ, P0 ;  /* 0x000000ffff107224 */ /* 0x000fe200000e06ff */
[----:B-1----:R-:W-:-:S04]  /*2f80*/  LEA R10, P0, R11, UR10, 0x2 ;  /* 0x0000000a0b0a7c11 */ /* 0x002fc8000f8010ff */
[----:B------:R-:W-:Y:S01]  /*2f90*/  LEA.HI.X R11, R11, UR11, R16, 0x2, P0 ;  /* 0x0000000b0b0b7c11 */ /* 0x000fe200080f1410 */
[----:B--2---:R-:W-:-:S05]  /*2fa0*/  FADD R15, R14, R13 ;  /* 0x0000000d0e0f7221 */ /* 0x004fca0000000000 */
[----:B------:R0:W-:Y:S03]  /*2fb0*/  STG.E desc[UR14][R10.64], R15 ;  /* 0x0000000f0a007986 */ /* 0x0001e6000c10190e */
.L_x_317:
[----:B------:R-:W-:Y:S05]  /*2fc0*/  BSYNC.RECONVERGENT B1 ;  /* 0x0000000000017941 */ /* 0x000fea0003800200 */
.L_x_316:
        /* <DEDUP_REMOVED lines=18> */
.L_x_319:
[----:B------:R-:W-:Y:S05]  /*30f0*/  BSYNC.RECONVERGENT B1 ;  /* 0x0000000000017941 */ /* 0x000fea0003800200 */
.L_x_318:
        /* <DEDUP_REMOVED lines=17> */
.L_x_313:
[----:B------:R-:W-:Y:S05]  /*3210*/  BSYNC.RECONVERGENT B0 ;  /* 0x0000000000007941 */ /* 0x000fea0003800200 */
.L_x_312:
[----:B------:R-:W2:Y:S01]  /*3220*/  LDCU UR4, c[0x0][0x3bc] ;  /* 0x00007780ff0477ac */ /* 0x000ea20008000800 */
[----:B------:R-:W-:-:S04]  /*3230*/  IADD3 R4, PT, PT, R4, 0x1, RZ ;  /* 0x0000000104047810 */ /* 0x000fc80007ffe0ff */
[----:B--2---:R-:W-:-:S13]  /*3240*/  ISETP.NE.AND P0, PT, R4, UR4, PT ;  /* 0x0000000404007c0c */ /* 0x004fda000bf05270 */
[----:B------:R-:W-:Y:S05]  /*3250*/  @P0 BRA `(.L_x_320) ;  /* 0xfffffff400d40947 */ /* 0x000fea000383ffff */
[----:B------:R-:W-:Y:S05]  /*3260*/  EXIT ;  /* 0x000000000000794d */ /* 0x000fea0003800000 */
.L_x_321:
        /* <DEDUP_REMOVED lines=9> */
.L_x_760:


//--------------------- .text.matmul_bias_f32     --------------------------
	.section	.text.matmul_bias_f32,"ax",@progbits
	.align	128
        .global         matmul_bias_f32
        .type           matmul_bias_f32,@function
        .size           matmul_bias_f32,(.L_x_761 - matmul_bias_f32)
        .other          matmul_bias_f32,@"STO_CUDA_ENTRY STV_DEFAULT"
matmul_bias_f32:
.text.matmul_bias_f32:
        /* <DEDUP_REMOVED lines=79> */
.L_x_357:
        /* <DEDUP_REMOVED lines=24> */
.L_x_325:
        /* <DEDUP_REMOVED lines=18> */
[----:B------:R-:W-:Y:S02]  /*0790*/  @!P0 IMAD R7, R7, R6, R17 ;  /* 0x0000000607078224 */ /* 0x000fe400078e0211 */
[----:B------:R-:W-:Y:S02]  /*07a0*/  IMAD.MOV.U32 R6, RZ, RZ, RZ ;  /* 0x000000ffff067224 */ /* 0x000fe400078e00ff */
[----:B0-----:R-:W-:-:S05]  /*07b0*/  @!P0 IMAD.WIDE.U32 R8, R7, 0x4, R8 ;  /* 0x0000000407088825 */ /* 0x001fca00078e0008 */
[----:B------:R-:W2:Y:S01]  /*07c0*/  @!P0 LDG.E.CONSTANT R6, desc[UR10][R8.64] ;  /* 0x0000000a08068981 */ /* 0x000ea2000c1e9900 */
[----:B------:R-:W0:Y:S01]  /*07d0*/  S2UR UR7, SR_CgaCtaId ;  /* 0x00000000000779c3 */ /* 0x000e220000008800 */
[----:B------:R-:W-:Y:S01]  /*07e0*/  UMOV UR5, 0x400 ;  /* 0x0000040000057882 */ /* 0x000fe20000000000 */
[----:B------:R-:W-:Y:S01]  /*07f0*/  IMAD R7, R12, R4, R15 ;  /* 0x000000040c077224 */ /* 0x000fe200078e020f */
[----:B------:R-:W-:-:S04]  /*0800*/  IADD3 R13, PT, PT, R13, UR6, RZ ;  /* 0x000000060d0d7c10 */ /* 0x000fc8000fffe0ff */
[----:B------:R-:W-:Y:S01]  /*0810*/  ISETP.GE.U32.AND P0, PT, R13, R11, PT ;  /* 0x0000000b0d00720c */ /* 0x000fe20003f06070 */
[----:B0-----:R-:W-:-:S06]  /*0820*/  ULEA UR5, UR7, UR5, 0x18 ;  /* 0x0000000507057291 */ /* 0x001fcc000f8ec0ff */
[----:B------:R-:W-:-:S05]  /*0830*/  LEA R7, R7, UR5, 0x2 ;  /* 0x0000000507077c11 */ /* 0x000fca000f8e10ff */
[----:B--2---:R0:W-:Y:S01]  /*0840*/  STS [R7], R6 ;  /* 0x0000000607007388 */ /* 0x0041e20000000800 */
[----:B------:R-:W-:Y:S05]  /*0850*/  @!P0 BRA `(.L_x_325) ;  /* 0xfffffffc00848947 */ /* 0x000fea000383ffff */
.L_x_324:
[----:B------:R-:W-:Y:S05]  /*0860*/  BSYNC.RECONVERGENT B0 ;  /* 0x0000000000007941 */ /* 0x000fea0003800200 */
.L_x_323:
        /* <DEDUP_REMOVED lines=8> */
.L_x_328:
        /* <DEDUP_REMOVED lines=25> */
[----:B------:R-:W-:Y:S02]  /*0a80*/  @!P0 IMAD R15, R15, UR9, R4 ;  /* 0x000000090f0f8c24 */ /* 0x000fe4000f8e0204 */
[----:B------:R-:W-:Y:S02]  /*0a90*/  HFMA2 R4, -RZ, RZ, 0, 0 ;  /* 0x00000000ff047431 */ /* 0x000fe400000001ff */
[----:B0-----:R-:W-:-:S05]  /*0aa0*/  @!P0 IMAD.WIDE.U32 R8, R15, 0x4, R8 ;  /* 0x000000040f088825 */ /* 0x001fca00078e0008 */
[----:B------:R-:W2:Y:S01]  /*0ab0*/  @!P0 LDG.E.CONSTANT R4, desc[UR10][R8.64] ;  /* 0x0000000a08048981 */ /* 0x000ea2000c1e9900 */
[----:B------:R-:W-:Y:S01]  /*0ac0*/  IMAD R10, R10, R6, R17 ;  /* 0x000000060a0a7224 */ /* 0x000fe200078e0211 */
[----:B------:R-:W-:-:S03]  /*0ad0*/  IADD3 R13, PT, PT, R13, UR6, RZ ;  /* 0x000000060d0d7c10 */ /* 0x000fc6000fffe0ff */
[----:B------:R-:W-:Y:S01]  /*0ae0*/  IMAD R15, R10, 0x4, R19 ;  /* 0x000000040a0f7824 */ /* 0x000fe200078e0213 */
[----:B------:R-:W-:-:S04]  /*0af0*/  ISETP.GE.U32.AND P0, PT, R13, R5, PT ;  /* 0x000000050d00720c */ /* 0x000fc80003f06070 */
[----:B--2---:R3:W-:Y:S09]  /*0b00*/  STS [R15], R4 ;  /* 0x000000040f007388 */ /* 0x0047f20000000800 */
[----:B------:R-:W-:Y:S05]  /*0b10*/  @!P0 BRA `(.L_x_328) ;  /* 0xfffffffc00748947 */ /* 0x000fea000383ffff */
.L_x_327:
[----:B-1----:R-:W-:Y:S05]  /*0b20*/  BSYNC.RECONVERGENT B0 ;  /* 0x0000000000007941 */ /* 0x002fea0003800200 */
.L_x_326:
        /* <DEDUP_REMOVED lines=8> */
.L_x_348:
        /* <DEDUP_REMOVED lines=9> */
.L_x_331:
        /* <DEDUP_REMOVED lines=27> */
.L_x_330:
        /* <DEDUP_REMOVED lines=26> */
.L_x_333:
        /* <DEDUP_REMOVED lines=18> */
.L_x_334:
        /* <DEDUP_REMOVED lines=11> */
.L_x_332:
        /* <DEDUP_REMOVED lines=17> */
.L_x_338:
        /* <DEDUP_REMOVED lines=33> */
.L_x_337:
        /* <DEDUP_REMOVED lines=21> */
.L_x_339:
[----:B------:R-:W-:-:S13]  /*15d0*/  ISETP.EQ.AND P2, PT, R22, R18, PT ;  /* 0x000000121600720c */ /* 0x000fda0003f42270 */
[----:B------:R-:W-:Y:S05]  /*15e0*/  @!P0 BRA P2, `(.L_x_335) ;  /* 0x0000000000308947 */ /* 0x000fea0001000000 */
.L_x_336:
        /* <DEDUP_REMOVED lines=12> */
.L_x_335:
        /* <DEDUP_REMOVED lines=16> */
.L_x_340:
[----:B------:R-:W-:-:S07]  /*17b0*/  HFMA2 R24, -RZ, RZ, 0, 0 ;  /* 0x00000000ff187431 */ /* 0x000fce00000001ff */
.L_x_347:
        /* <DEDUP_REMOVED lines=17> */
.L_x_344:
        /* <DEDUP_REMOVED lines=43> */
.L_x_343:
        /* <DEDUP_REMOVED lines=25> */
.L_x_345:
[----:B------:R-:W-:-:S13]  /*1d10*/  ISETP.NE.OR P0, PT, R23, R18, P0 ;  /* 0x000000121700720c */ /* 0x000fda0000705670 */
[----:B------:R-:W-:Y:S05]  /*1d20*/  @!P0 BRA `(.L_x_341) ;  /* 0x0000000000348947 */ /* 0x000fea0003800000 */
.L_x_342:
        /* <DEDUP_REMOVED lines=13> */
.L_x_341:
        /* <DEDUP_REMOVED lines=23> */
.L_x_346:
        /* <DEDUP_REMOVED lines=8> */
.L_x_329:
[----:B------:R-:W-:-:S05]  /*1ff0*/  UMOV UR5, URZ ;  /* 0x000000ff00057c82 */ /* 0x000fca0008000000 */
.L_x_356:
        /* <DEDUP_REMOVED lines=23> */
.L_x_353:
        /* <DEDUP_REMOVED lines=33> */
.L_x_352:
        /* <DEDUP_REMOVED lines=21> */
.L_x_354:
[----:B------:R-:W-:-:S13]  /*24d0*/  ISETP.NE.OR P0, PT, R21, R18, P0 ;  /* 0x000000121500720c */ /* 0x000fda0000705670 */
[----:B------:R-:W-:Y:S05]  /*24e0*/  @!P0 BRA `(.L_x_350) ;  /* 0x0000000000308947 */ /* 0x000fea0003800000 */
.L_x_351:
        /* <DEDUP_REMOVED lines=12> */
.L_x_350:
        /* <DEDUP_REMOVED lines=16> */
.L_x_355:
[----:B------:R-:W-:Y:S05]  /*26b0*/  BRA.U UP0, `(.L_x_356) ;  /* 0xfffffff900507547 */ /* 0x000fea000b83ffff */
.L_x_349:
[----:B------:R-:W-:Y:S06]  /*26c0*/  BAR.SYNC.DEFER_BLOCKING 0x0 ;  /* 0x0000000000007b1d */ /* 0x000fec0000010000 */
[----:B------:R-:W-:Y:S05]  /*26d0*/  @!P1 BRA `(.L_x_357) ;  /* 0xffffffdc00849947 */ /* 0x000fea000383ffff */
.L_x_322:
[----:B------:R-:W0:Y:S02]  /*26e0*/  LDCU UR5, c[0x0][0x3b8] ;  /* 0x00007700ff0577ac */ /* 0x000e240008000800 */
[----:B0-----:R-:W-:-:S13]  /*26f0*/  ISETP.NE.AND P0, PT, RZ, UR5, PT ;  /* 0x00000005ff007c0c */ /* 0x001fda000bf05270 */
[----:B------:R-:W-:Y:S05]  /*2700*/  @!P0 EXIT ;  /* 0x000000000000894d */ /* 0x000fea0003800000 */
[----:B-1234-:R-:W0:Y:S01]  /*2710*/  S2R R4, SR_TID.X ;  /* 0x0000000000047919 */ /* 0x01ee220000002100 */
[----:B------:R-:W1:Y:S01]  /*2720*/  S2UR UR5, SR_CTAID.X ;  /* 0x00000000000579c3 */ /* 0x000e620000002500 */
[----:B------:R-:W2:Y:S01]  /*2730*/  LDCU UR4, c[0x0][0x3bc] ;  /* 0x00007780ff0477ac */ /* 0x000ea20008000800 */
[----:B------:R-:W3:Y:S01]  /*2740*/  S2R R3, SR_TID.Y ;  /* 0x0000000000037919 */ /* 0x000ee20000002200 */
[----:B------:R-:W0:Y:S05]  /*2750*/  LDCU.64 UR6, c[0x0][0x3b8] ;  /* 0x00007700ff0677ac */ /* 0x000e2a0008000a00 */
[----:B------:R-:W1:Y:S08]  /*2760*/  LDC R0, c[0x0][0x3b0] ;  /* 0x0000ec00ff007b82 */ /* 0x000e700000000800 */
[----:B------:R-:W4:Y:S01]  /*2770*/  LDC R2, c[0x0][0x3ac] ;  /* 0x0000eb00ff027b82 */ /* 0x000f220000000800 */
[----:B--2---:R-:W-:-:S04]  /*2780*/  UISETP.LT.U32.AND UP0, UPT, UR4, 0x1, UPT ;  /* 0x000000010400788c */ /* 0x004fc8000bf01070 */
[----:B------:R-:W-:Y:S01]  /*2790*/  USEL UR4, UR4, 0x1, !UP0 ;  /* 0x0000000104047887 */ /* 0x000fe2000c000000 */
[----:B0-----:R-:W-:Y:S02]  /*27a0*/  IMAD R5, R4, UR7, RZ ;  /* 0x0000000704057c24 */ /* 0x001fe4000f8e02ff */
[----:B------:R-:W-:Y:S01]  /*27b0*/  HFMA2 R4, -RZ, RZ, 0, 0 ;  /* 0x00000000ff047431 */ /* 0x000fe200000001ff */
[----:B------:R-:W-:Y:S01]  /*27c0*/  ULOP3.LUT UR7, UR4, 0xfffffffc, URZ, 0xc0, !UPT ;  /* 0xfffffffc04077892 */ /* 0x000fe2000f8ec0ff */
[----:B---3--:R-:W-:Y:S01]  /*27d0*/  IMAD R3, R3, UR6, RZ ;  /* 0x0000000603037c24 */ /* 0x008fe2000f8e02ff */
[----:B------:R-:W-:Y:S01]  /*27e0*/  ULOP3.LUT UR6, UR4, 0x3, URZ, 0xc0, !UPT ;  /* 0x0000000304067892 */ /* 0x000fe2000f8ec0ff */
[----:B-1----:R-:W-:Y:S01]  /*27f0*/  IMAD R0, R0, UR5, R5 ;  /* 0x0000000500007c24 */ /* 0x002fe2000f8e0205 */
[----:B------:R-:W-:Y:S01]  /*2800*/  UIADD3 UR5, UPT, UPT, -UR7, URZ, URZ ;  /* 0x000000ff07057290 */ /* 0x000fe2000fffe1ff */
[----:B----4-:R-:W-:Y:S02]  /*2810*/  IMAD R2, R2, UR12, R3 ;  /* 0x0000000c02027c24 */ /* 0x010fe4000f8e0203 */
[----:B------:R-:W-:Y:S01]  /*2820*/  VIADD R3, R1, 0x8 ;  /* 0x0000000801037836 */ /* 0x000fe20000000000 */
[----:B------:R-:W-:-:S08]  /*2830*/  IADD3 R5, PT, PT, R0, 0x3, RZ ;  /* 0x0000000300057810 */ /* 0x000fd00007ffe0ff */
.L_x_366:
[----:B0-----:R-:W0:Y:S01]  /*2840*/  LDCU UR4, c[0x0][0x3a0] ;  /* 0x00007400ff0477ac */ /* 0x001e220008000800 */
[----:B------:R-:W-:Y:S01]  /*2850*/  IMAD.IADD R6, R2, 0x1, R4 ;  /* 0x0000000102067824 */ /* 0x000fe200078e0204 */
[----:B------:R-:W-:Y:S04]  /*2860*/  BSSY.RECONVERGENT B0, `(.L_x_358) ;  /* 0x000006f000007945 */ /* 0x000fe80003800200 */
[----:B0-----:R-:W-:-:S13]  /*2870*/  ISETP.GE.U32.AND P0, PT, R6, UR4, PT ;  /* 0x0000000406007c0c */ /* 0x001fda000bf06070 */
[----:B-1----:R-:W-:Y:S05]  /*2880*/  @P0 BRA `(.L_x_359) ;  /* 0x0000000400b00947 */ /* 0x002fea0003800000 */
        /* <DEDUP_REMOVED lines=10> */
.L_x_361:
[----:B0-----:R-:W0:Y:S01]  /*2930*/  LDC.64 R12, c[0x0][0x390] ;  /* 0x0000e400ff0c7b82 */ /* 0x001e220000000a00 */
[C---:B------:R-:W-:Y:S01]  /*2940*/  VIADD R17, R9.reuse, 0xfffffffd ;  /* 0xfffffffd09117836 */ /* 0x040fe20000000000 */
[C---:B------:R-:W-:Y:S02]  /*2950*/  IADD3 R21, PT, PT, R9.reuse, -0x1, RZ ;  /* 0xffffffff09157810 */ /* 0x040fe40007ffe0ff */
[----:B------:R-:W-:Y:S02]  /*2960*/  IADD3 R15, PT, PT, R9, -0x2, RZ ;  /* 0xfffffffe090f7810 */ /* 0x000fe40007ffe0ff */
[----:B-1----:R-:W-:Y:S02]  /*2970*/  ISETP.GE.U32.AND P0, PT, R17, UR8, PT ;  /* 0x0000000811007c0c */ /* 0x002fe4000bf06070 */
[----:B-----5:R-:W1:Y:S01]  /*2980*/  LDC.64 R22, c[0x0][0x390] ;  /* 0x0000e400ff167b82 */ /* 0x020e620000000a00 */
[----:B------:R-:W-:Y:S02]  /*2990*/  ISETP.GE.U32.AND P2, PT, R21, UR8, PT ;  /* 0x0000000815007c0c */ /* 0x000fe4000bf46070 */
[----:B------:R-:W-:-:S02]  /*29a0*/  ISETP.GE.U32.AND P1, PT, R15, UR8, PT ;  /* 0x000000080f007c0c */ /* 0x000fc4000bf26070 */
[----:B------:R-:W-:-:S03]  /*29b0*/  ISETP.GE.U32.AND P3, PT, R9, UR8, PT ;  /* 0x0000000809007c0c */ /* 0x000fc6000bf66070 */
[----:B------:R-:W2:Y:S03]  /*29c0*/  LDC.64 R10, c[0x0][0x390] ;  /* 0x0000e400ff0a7b82 */ /* 0x000ea60000000a00 */
[----:B------:R-:W3:Y:S05]  /*29d0*/  @!P0 LDL R25, [R7+-0x8] ;  /* 0xfffff80007198983 */ /* 0x000eea0000100800 */
[----:B------:R-:W4:Y:S01]  /*29e0*/  LDC.64 R18, c[0x0][0x390] ;  /* 0x0000e400ff127b82 */ /* 0x000f220000000a00 */
[----:B0-----:R-:W-:Y:S01]  /*29f0*/  @!P0 IMAD.WIDE.U32 R12, R17, 0x4, R12 ;  /* 0x00000004110c8825 */ /* 0x001fe200078e000c */
[----:B------:R-:W3:Y:S04]  /*2a00*/  @!P1 LDL R24, [R7+-0x4] ;  /* 0xfffffc0007189983 */ /* 0x000ee80000100800 */
[----:B------:R0:W3:Y:S01]  /*2a10*/  @!P0 LDG.E.CONSTANT R20, desc[UR10][R12.64] ;  /* 0x0000000a0c148981 */ /* 0x0000e2000c1e9900 */
[----:B-1----:R-:W-:Y:S01]  /*2a20*/  @!P2 IMAD.WIDE.U32 R22, R21, 0x4, R22 ;  /* 0x000000041516a825 */ /* 0x002fe200078e0016 */
[----:B------:R-:W1:Y:S05]  /*2a30*/  LDC.64 R16, c[0x0][0x398] ;  /* 0x0000e600ff107b82 */ /* 0x000e6a0000000a00 */
[----:B------:R-:W3:Y:S01]  /*2a40*/  @!P2 LDG.E.CONSTANT R22, desc[UR10][R22.64] ;  /* 0x0000000a1616a981 */ /* 0x000ee2000c1e9900 */
[----:B--2---:R-:W-:-:S02]  /*2a50*/  @!P1 IMAD.WIDE.U32 R10, R15, 0x4, R10 ;  /* 0x000000040f0a9825 */ /* 0x004fc400078e000a */
[----:B0-----:R-:W0:Y:S03]  /*2a60*/  LDC.64 R12, c[0x0][0x398] ;  /* 0x0000e600ff0c7b82 */ /* 0x001e260000000a00 */
[----:B------:R2:W3:Y:S01]  /*2a70*/  @!P1 LDG.E.CONSTANT R21, desc[UR10][R10.64] ;  /* 0x0000000a0a159981 */ /* 0x0004e2000c1e9900 */
[----:B----4-:R-:W-:-:S03]  /*2a80*/  @!P3 IMAD.WIDE.U32 R18, R9, 0x4, R18 ;  /* 0x000000040912b825 */ /* 0x010fc600078e0012 */
[----:B------:R-:W4:Y:S01]  /*2a90*/  @!P2 LDL R23, [R7] ;  /* 0x000000000717a983 */ /* 0x000f220000100800 */
[----:B------:R-:W0:Y:S03]  /*2aa0*/  LDC.64 R14, c[0x0][0x398] ;  /* 0x0000e600ff0e7b82 */ /* 0x000e260000000a00 */
[----:B------:R-:W4:Y:S05]  /*2ab0*/  @!P3 LDG.E.CONSTANT R18, desc[UR10][R18.64] ;  /* 0x0000000a1212b981 */ /* 0x000f2a000c1e9900 */
[----:B--2---:R-:W2:Y:S01]  /*2ac0*/  LDC.64 R10, c[0x0][0x398] ;  /* 0x0000e600ff0a7b82 */ /* 0x004ea20000000a00 */
[----:B------:R0:W4:Y:S01]  /*2ad0*/  @!P3 LDL R19, [R7+0x4] ;  /* 0x000004000713b983 */ /* 0x0001220000100800 */
[C---:B------:R-:W-:Y:S01]  /*2ae0*/  @!P2 IADD3 R27, PT, PT, R8.reuse, 0x2, RZ ;  /* 0x00000002081ba810 */ /* 0x040fe20007ffe0ff */
[----:B-1----:R-:W-:-:S04]  /*2af0*/  @!P0 IMAD.WIDE.U32 R16, R8, 0x4, R16 ;  /* 0x0000000408108825 */ /* 0x002fc800078e0010 */
[----:B0-----:R-:W-:Y:S01]  /*2b00*/  @!P2 IMAD.WIDE.U32 R14, R27, 0x4, R14 ;  /* 0x000000041b0ea825 */ /* 0x001fe200078e000e */
[----:B------:R-:W-:-:S04]  /*2b10*/  UIADD3 UR4, UPT, UPT, UR4, 0x4, URZ ;  /* 0x0000000404047890 */ /* 0x000fc8000fffe0ff */
[----:B------:R-:W-:Y:S01]  /*2b20*/  UISETP.NE.AND UP0, UPT, UR4, URZ, UPT ;  /* 0x000000ff0400728c */ /* 0x000fe2000bf05270 */
[----:B------:R-:W-:Y:S01]  /*2b30*/  VIADD R9, R9, 0x4 ;  /* 0x0000000409097836 */ /* 0x000fe20000000000 */
[----:B------:R-:W-:Y:S01]  /*2b40*/  IADD3 R7, PT, PT, R7, 0x10, RZ ;  /* 0x0000001007077810 */ /* 0x000fe20007ffe0ff */
[----:B---3--:R-:W-:Y:S01]  /*2b50*/  @!P0 FADD R20, R25, R20 ;  /* 0x0000001419148221 */ /* 0x008fe20000000000 */
[----:B------:R-:W-:-:S04]  /*2b60*/  @!P1 VIADD R25, R8, 0x1 ;  /* 0x0000000108199836 */ /* 0x000fc80000000000 */
[----:B------:R-:W-:Y:S01]  /*2b70*/  @!P1 IMAD.WIDE.U32 R12, R25, 0x4, R12 ;  /* 0x00000004190c9825 */ /* 0x000fe200078e000c */
[----:B------:R-:W-:Y:S01]  /*2b80*/  @!P3 IADD3 R25, PT, PT, R8, 0x3, RZ ;  /* 0x000000030819b810 */ /* 0x000fe20007ffe0ff */
[----:B------:R0:W-:Y:S04]  /*2b90*/  @!P0 STG.E desc[UR10][R16.64], R20 ;  /* 0x0000001410008986 */ /* 0x0001e8000c10190a */
[----:B--2---:R-:W-:-:S04]  /*2ba0*/  @!P3 IMAD.WIDE.U32 R10, R25, 0x4, R10 ;  /* 0x00000004190ab825 */ /* 0x004fc800078e000a */
[----:B------:R-:W-:Y:S01]  /*2bb0*/  @!P1 FADD R21, R21, R24 ;  /* 0x0000001815159221 */ /* 0x000fe20000000000 */
[----:B----4-:R-:W-:-:S04]  /*2bc0*/  @!P2 FADD R23, R23, R22 ;  /* 0x000000161717a221 */ /* 0x010fc80000000000 */
[----:B------:R0:W-:Y:S04]  /*2bd0*/  @!P1 STG.E desc[UR10][R12.64], R21 ;  /* 0x000000150c009986 */ /* 0x0001e8000c10190a */
[----:B------:R0:W-:Y:S01]  /*2be0*/  @!P2 STG.E desc[UR10][R14.64], R23 ;  /* 0x000000170e00a986 */ /* 0x0001e2000c10190a */
[----:B------:R-:W-:-:S05]  /*2bf0*/  @!P3 FADD R19, R18, R19 ;  /* 0x000000131213b221 */ /* 0x000fca0000000000 */
[----:B------:R0:W-:Y:S01]  /*2c00*/  @!P3 STG.E desc[UR10][R10.64], R19 ;  /* 0x000000130a00b986 */ /* 0x0001e2000c10190a */
[----:B------:R-:W-:Y:S01]  /*2c10*/  IADD3 R8, PT, PT, R8, 0x4, RZ ;  /* 0x0000000408087810 */ /* 0x000fe20007ffe0ff */
[----:B------:R-:W-:Y:S06]  /*2c20*/  BRA.U UP0, `(.L_x_361) ;  /* 0xfffffffd00407547 */ /* 0x000fec000b83ffff */
[----:B------:R-:W-:-:S07]  /*2c30*/  IMAD.U32 R7, RZ, RZ, UR7 ;  /* 0x00000007ff077e24 */ /* 0x000fce000f8e00ff */
.L_x_360:
[----:B------:R-:W-:-:S09]  /*2c40*/  UISETP.NE.AND UP0, UPT, UR6, URZ, UPT ;  /* 0x000000ff0600728c */ /* 0x000fd2000bf05270 */
[----:B------:R-:W-:Y:S05]  /*2c50*/  BRA.U !UP0, `(.L_x_359) ;  /* 0x0000000108bc7547 */ /* 0x000fea000b800000 */
[----:B------:R-:W1:Y:S01]  /*2c60*/  LDC R9, c[0x0][0x3a4] ;  /* 0x0000e900ff097b82 */ /* 0x000e620000000800 */
[----:B------:R-:W-:Y:S01]  /*2c70*/  IADD3 R8, PT, PT, R0, R7, RZ ;  /* 0x0000000700087210 */ /* 0x000fe20007ffe0ff */
[----:B0-----:R-:W-:Y:S01]  /*2c80*/  IMAD R10, R4, 0x20, R1 ;  /* 0x00000020040a7824 */ /* 0x001fe200078e0201 */
[----:B------:R-:W-:Y:S04]  /*2c90*/  BSSY.RECONVERGENT B1, `(.L_x_362) ;  /* 0x000000d000017945 */ /* 0x000fe80003800200 */
[----:B------:R-:W-:Y:S02]  /*2ca0*/  LEA R7, R7, R10, 0x2 ;  /* 0x0000000a07077211 */ /* 0x000fe400078e10ff */
[----:B-1----:R-:W-:-:S13]  /*2cb0*/  ISETP.GE.U32.AND P0, PT, R8, R9, PT ;  /* 0x000000090800720c */ /* 0x002fda0003f06070 */
[----:B------:R-:W-:Y:S05]  /*2cc0*/  @P0 BRA `(.L_x_363) ;  /* 0x0000000000240947 */ /* 0x000fea0003800000 */
[----:B------:R-:W0:Y:S01]  /*2cd0*/  LDC.64 R10, c[0x0][0x390] ;  /* 0x0000e400ff0a7b82 */ /* 0x000e220000000a00 */
[----:B------:R-:W2:Y:S07]  /*2ce0*/  LDL R14, [R7] ;  /* 0x00000000070e7983 */ /* 0x000eae0000100800 */
[----:B------:R-:W1:Y:S01]  /*2cf0*/  LDC.64 R12, c[0x0][0x398] ;  /* 0x0000e600ff0c7b82 */ /* 0x000e620000000a00 */
[----:B0-----:R-:W-:-:S06]  /*2d00*/  IMAD.WIDE.U32 R10, R8, 0x4, R10 ;  /* 0x00000004080a7825 */ /* 0x001fcc00078e000a */
[----:B------:R-:W2:Y:S01]  /*2d10*/  LDG.E.CONSTANT R11, desc[UR10][R10.64] ;  /* 0x0000000a0a0b7981 */ /* 0x000ea2000c1e9900 */
[----:B------:R-:W-:-:S04]  /*2d20*/  IMAD R15, R6, R9, R8 ;  /* 0x00000009060f7224 */ /* 0x000fc800078e0208 */
[----:B-1----:R-:W-:-:S04]  /*2d30*/  IMAD.WIDE.U32 R12, R15, 0x4, R12 ;  /* 0x000000040f0c7825 */ /* 0x002fc800078e000c */
[----:B--2---:R-:W-:-:S05]  /*2d40*/  FADD R15, R14, R11 ;  /* 0x0000000b0e0f7221 */ /* 0x004fca0000000000 */
[----:B------:R0:W-:Y:S02]  /*2d50*/  STG.E desc[UR10][R12.64], R15 ;  /* 0x0000000f0c007986 */ /* 0x0001e4000c10190a */
.L_x_363:
[----:B------:R-:W-:Y:S05]  /*2d60*/  BSYNC.RECONVERGENT B1 ;  /* 0x0000000000017941 */ /* 0x000fea0003800200 */
.L_x_362:
[----:B------:R-:W-:-:S09]  /*2d70*/  UISETP.NE.AND UP0, UPT, UR6, 0x1, UPT ;  /* 0x000000010600788c */ /* 0x000fd2000bf05270 */
[----:B------:R-:W-:Y:S05]  /*2d80*/  BRA.U !UP0, `(.L_x_359) ;  /* 0x0000000108707547 */ /* 0x000fea000b800000 */
[----:B0-----:R-:W-:Y:S01]  /*2d90*/  VIADD R15, R8, 0x1 ;  /* 0x00000001080f7836 */ /* 0x001fe20000000000 */
[----:B------:R-:W-:Y:S04]  /*2da0*/  BSSY.RECONVERGENT B1, `(.L_x_364) ;  /* 0x000000c000017945 */ /* 0x000fe80003800200 */
[----:B------:R-:W-:-:S13]  /*2db0*/  ISETP.GE.U32.AND P0, PT, R15, R9, PT ;  /* 0x000000090f00720c */ /* 0x000fda0003f06070 */
[----:B------:R-:W-:Y:S05]  /*2dc0*/  @P0 BRA `(.L_x_365) ;  /* 0x0000000000240947 */ /* 0x000fea0003800000 */
[----:B------:R-:W0:Y:S01]  /*2dd0*/  LDC.64 R12, c[0x0][0x390] ;  /* 0x0000e400ff0c7b82 */ /* 0x000e220000000a00 */
[----:B------:R-:W2:Y:S07]  /*2de0*/  LDL R17, [R7+0x4] ;  /* 0x0000040007117983 */ /* 0x000eae0000100800 */
[----:B------:R-:W1:Y:S01]  /*2df0*/  LDC.64 R10, c[0x0][0x398] ;  /* 0x0000e600ff0a7b82 */ /* 0x000e620000000a00 */
[----:B0-----:R-:W-:-:S06]  /*2e00*/  IMAD.WIDE.U32 R12, R15, 0x4, R12 ;  /* 0x000000040f0c7825 */ /* 0x001fcc00078e000c */
[----:B------:R-:W2:Y:S01]  /*2e10*/  LDG.E.CONSTANT R12, desc[UR10][R12.64] ;  /* 0x0000000a0c0c7981 */ /* 0x000ea2000c1e9900 */
[----:B------:R-:W-:-:S04]  /*2e20*/  IMAD R15, R6, R9, R15 ;  /* 0x00000009060f7224 */ /* 0x000fc800078e020f */
[----:B-1----:R-:W-:-:S04]  /*2e30*/  IMAD.WIDE.U32 R10, R15, 0x4, R10 ;  /* 0x000000040f0a7825 */ /* 0x002fc800078e000a */
[----:B--2---:R-:W-:-:S05]  /*2e40*/  FADD R15, R12, R17 ;  /* 0x000000110c0f7221 */ /* 0x004fca0000000000 */
[----:B------:R0:W-:Y:S02]  /*2e50*/  STG.E desc[UR10][R10.64], R15 ;  /* 0x0000000f0a007986 */ /* 0x0001e4000c10190a */
.L_x_365:
[----:B------:R-:W-:Y:S05]  /*2e60*/  BSYNC.RECONVERGENT B1 ;  /* 0x0000000000017941 */ /* 0x000fea0003800200 */
.L_x_364:
[----:B------:R-:W-:-:S09]  /*2e70*/  UISETP.NE.AND UP0, UPT, UR6, 0x2, UPT ;  /* 0x000000020600788c */ /* 0x000fd2000bf05270 */
[----:B------:R-:W-:Y:S05]  /*2e80*/  BRA.U !UP0, `(.L_x_359) ;  /* 0x0000000108307547 */ /* 0x000fea000b800000 */
[----:B------:R-:W-:-:S04]  /*2e90*/  IADD3 R8, PT, PT, R8, 0x2, RZ ;  /* 0x0000000208087810 */ /* 0x000fc80007ffe0ff */
[----:B------:R-:W-:-:S13]  /*2ea0*/  ISETP.GE.U32.AND P0, PT, R8, R9, PT ;  /* 0x000000090800720c */ /* 0x000fda0003f06070 */
[----:B------:R-:W-:Y:S05]  /*2eb0*/  @P0 BRA `(.L_x_359) ;  /* 0x0000000000240947 */ /* 0x000fea0003800000 */
[----:B0-----:R-:W0:Y:S01]  /*2ec0*/  LDC.64 R10, c[0x0][0x390] ;  /* 0x0000e400ff0a7b82 */ /* 0x001e220000000a00 */
        /* <DEDUP_REMOVED lines=8> */
.L_x_359:
[----:B------:R-:W-:Y:S05]  /*2f50*/  BSYNC.RECONVERGENT B0 ;  /* 0x0000000000007941 */ /* 0x000fea0003800200 */
.L_x_358:
[----:B------:R-:W2:Y:S01]  /*2f60*/  LDCU UR4, c[0x0][0x3b8] ;  /* 0x00007700ff0477ac */ /* 0x000ea20008000800 */
[----:B------:R-:W-:-:S04]  /*2f70*/  IADD3 R4, PT, PT, R4, 0x1, RZ ;  /* 0x0000000104047810 */ /* 0x000fc80007ffe0ff */
[----:B--2---:R-:W-:-:S13]  /*2f80*/  ISETP.NE.AND P0, PT, R4, UR4, PT ;  /* 0x0000000404007c0c */ /* 0x004fda000bf05270 */
[----:B------:R-:W-:Y:S05]  /*2f90*/  @P0 BRA `(.L_x_366) ;  /* 0xfffffff800280947 */ /* 0x000fea000383ffff */
[----:B------:R-:W-:Y:S05]  /*2fa0*/  EXIT ;  /* 0x000000000000794d */ /* 0x000fea0003800000 */
.L_x_367:
        /* <DEDUP_REMOVED lines=13> */
.L_x_761:


//--------------------- .text.matmul_batched_bf16 --------------------------
	.section	.text.matmul_batched_bf16,"ax",@progbits
	.align	128
        .global         matmul_batched_bf16
        .type           matmul_batched_bf16,@function
        .size           matmul_batched_bf16,(.L_x_762 - matmul_batched_bf16)
        .other          matmul_batched_bf16,@"STO_CUDA_ENTRY STV_DEFAULT"
matmul_batched_bf16:
.text.matmul_batched_bf16:
[----:B------:R-:W0:Y:S08]  /*0000*/  LDC R1, c[0x0][0x37c] ;  /* 0x0000df00ff017b82 */ /* 0x000e300000000800 */
[----:B------:R-:W1:Y:S01]  /*0010*/  S2UR UR6, SR_CTAID.Z ;  /* 0x00000000000679c3 */ /* 0x000e620000002700 */
[----:B0-----:R-:W-:-:S07]  /*0020*/  VIADD R1, R1, 0xfffffec0 ;  /* 0xfffffec001017836 */ /* 0x001fce0000000000 */
[----:B------:R-:W1:Y:S02]  /*0030*/  LDC R0, c[0x0][0x398] ;  /* 0x0000e600ff007b82 */ /* 0x000e640000000800 */
[----:B-1----:R-:W-:-:S13]  /*0040*/  ISETP.LE.U32.AND P0, PT, R0, UR6, PT ;  /* 0x0000000600007c0c */ /* 0x002fda000bf03070 */
[----:B------:R-:W-:Y:S05]  /*0050*/  @P0 EXIT ;  /* 0x000000000000094d */ /* 0x000fea0003800000 */
[----:B------:R-:W0:Y:S01]  /*0060*/  LDC R4, c[0x0][0x3b8] ;  /* 0x0000ee00ff047b82 */ /* 0x000e220000000800 */
[----:B------:R-:W1:Y:S01]  /*0070*/  LDCU.128 UR12, c[0x0][0x3a0] ;  /* 0x00007400ff0c77ac */ /* 0x000e620008000c00 */
[----:B------:R2:W-:Y:S01]  /*0080*/  STL.128 [R1], RZ ;  /* 0x000000ff01007387 */ /* 0x0005e20000100c00 */
[----:B------:R-:W3:Y:S03]  /*0090*/  LDCU UR8, c[0x0][0x39c] ;  /* 0x00007380ff0877ac */ /* 0x000ee60008000800 */
[----:B------:R2:W-:Y:S02]  /*00a0*/  STL.128 [R1+0x10], RZ ;  /* 0x000010ff01007387 */ /* 0x0005e40000100c00 */
[----:B------:R-:W4:Y:S01]  /*00b0*/  S2UR UR11, SR_CTAID.Y ;  /* 0x00000000000b79c3 */ /* 0x000f220000002600 */
[----:B------:R-:W5:Y:S01]  /*00c0*/  LDCU UR7, c[0x0][0x360] ;  /* 0x00006c00ff0777ac */ /* 0x000f620008000800 */
[----:B------:R2:W-:Y:S01]  /*00d0*/  STL.128 [R1+0x20], RZ ;  /* 0x000020ff01007387 */ /* 0x0005e20000100c00 */
[----:B------:R-:W5:Y:S03]  /*00e0*/  LDCU UR5, c[0x0][0x364] ;  /* 0x00006c80ff0577ac */ /* 0x000f660008000800 */
[----:B------:R2:W-:Y:S01]  /*00f0*/  STL.128 [R1+0x30], RZ ;  /* 0x000030ff01007387 */ /* 0x0005e20000100c00 */
[----:B------:R-:W0:Y:S03]  /*0100*/  LDCU.64 UR16, c[0x0][0x358] ;  /* 0x00006b00ff1077ac */ /* 0x000e260008000a00 */
[----:B------:R2:W-:Y:S01]  /*0110*/  STL.128 [R1+0x40], RZ ;  /* 0x000040ff01007387 */ /* 0x0005e20000100c00 */
[----:B-1----:R-:W-:-:S03]  /*0120*/  UIADD3 UR4, UPT, UPT, UR13, -0x1, URZ ;  /* 0xffffffff0d047890 */ /* 0x002fc6000fffe0ff */
[----:B------:R2:W-:Y:S01]  /*0130*/  STL.128 [R1+0x50], RZ ;  /* 0x000050ff01007387 */ /* 0x0005e20000100c00 */
[----:B---3--:R-:W-:Y:S01]  /*0140*/  UIMAD UR6, UR6, UR8, URZ ;  /* 0x00000008060672a4 */ /* 0x008fe2000f8e02ff */
[----:B0-----:R-:W0:Y:S01]  /*0150*/  I2F.U32.RP R0, R4 ;  /* 0x0000000400007306 */ /* 0x001e220000209000 */
[----:B------:R-:W-:Y:S01]  /*0160*/  ISETP.NE.U32.AND P2, PT, R4, RZ, PT ;  /* 0x000000ff0400720c */ /* 0x000fe20003f45070 */
[----:B------:R2:W-:Y:S01]  /*0170*/  STL.128 [R1+0x60], RZ ;  /* 0x000060ff01007387 */ /* 0x0005e20000100c00 */
[----:B------:R-:W-:-:S03]  /*0180*/  UIMAD UR6, UR6, UR12, URZ ;  /* 0x0000000c060672a4 */ /* 0x000fc6000f8e02ff */
[----:B------:R2:W-:Y:S01]  /*0190*/  STL.128 [R1+0x70], RZ ;  /* 0x000070ff01007387 */ /* 0x0005e20000100c00 */
[----:B-----5:R-:W-:-:S03]  /*01a0*/  UIMAD UR7, UR7, UR5, URZ ;  /* 0x00000005070772a4 */ /* 0x020fc6000f8e02ff */
[----:B------:R2:W-:Y:S04]  /*01b0*/  STL.128 [R1+0x80], RZ ;  /* 0x000080ff01007387 */ /* 0x0005e80000100c00 */
[----:B------:R2:W-:Y:S01]  /*01c0*/  STL.128 [R1+0x90], RZ ;  /* 0x000090ff01007387 */ /* 0x0005e20000100c00 */
[----:B0-----:R-:W0:Y:S03]  /*01d0*/  MUFU.RCP R0, R0 ;  /* 0x0000000000007308 */ /* 0x001e260000001000 */
[----:B------:R2:W-:Y:S04]  /*01e0*/  STL.128 [R1+0xa0], RZ ;  /* 0x0000a0ff01007387 */ /* 0x0005e80000100c00 */
[----:B------:R2:W-:Y:S04]  /*01f0*/  STL.128 [R1+0xb0], RZ ;  /* 0x0000b0ff01007387 */ /* 0x0005e80000100c00 */
[----:B------:R2:W-:Y:S04]  /*0200*/  STL.128 [R1+0xc0], RZ ;  /* 0x0000c0ff01007387 */ /* 0x0005e80000100c00 */
[----:B------:R2:W-:Y:S01]  /*0210*/  STL.128 [R1+0xd0], RZ ;  /* 0x0000d0ff01007387 */ /* 0x0005e20000100c00 */
[----:B0-----:R-:W-:-:S02]  /*0220*/  VIADD R2, R0, 0xffffffe ;  /* 0x0ffffffe00027836 */ /* 0x001fc40000000000 */
[----:B------:R-:W0:Y:S02]  /*0230*/  S2R R0, SR_TID.X ;  /* 0x0000000000007919 */ /* 0x000e240000002100 */
[----:B------:R1:W3:Y:S01]  /*0240*/  F2I.FTZ.U32.TRUNC.NTZ R3, R2 ;  /* 0x0000000200037305 */ /* 0x0002e2000021f000 */
[----:B------:R2:W-:Y:S04]  /*0250*/  STL.128 [R1+0xe0], RZ ;  /* 0x0000e0ff01007387 */ /* 0x0005e80000100c00 */
[----:B------:R2:W-:Y:S01]  /*0260*/  STL.128 [R1+0xf0], RZ ;  /* 0x0000f0ff01007387 */ /* 0x0005e20000100c00 */
[----:B-1----:R-:W-:Y:S01]  /*0270*/  IMAD.MOV.U32 R2, RZ, RZ, RZ ;  /* 0x000000ffff027224 */ /* 0x002fe200078e00ff */
[----:B---3--:R-:W-:-:S05]  /*0280*/  IADD3 R5, PT, PT, RZ, -R3, RZ ;  /* 0x80000003ff057210 */ /* 0x008fca0007ffe0ff */
[----:B------:R-:W-:-:S04]  /*0290*/  IMAD R5, R5, R4, RZ ;  /* 0x0000000405057224 */ /* 0x000fc800078e02ff */
[----:B------:R-:W-:Y:S02]  /*02a0*/  IMAD.HI.U32 R3, R3, R5, R2 ;  /* 0x0000000503037227 */ /* 0x000fe400078e0002 */
[----:B------:R-:W1:Y:S04]  /*02b0*/  LDC R5, c[0x0][0x3b0] ;  /* 0x0000ec00ff057b82 */ /* 0x000e680000000800 */
[----:B------:R-:W-:-:S04]  /*02c0*/  IMAD.HI.U32 R19, R3, UR15, RZ ;  /* 0x0000000f03137c27 */ /* 0x000fc8000f8e00ff */
[----:B------:R-:W-:-:S04]  /*02d0*/  IMAD.MOV R3, RZ, RZ, -R19 ;  /* 0x000000ffff037224 */ /* 0x000fc800078e0a13 */
[----:B------:R-:W-:-:S05]  /*02e0*/  IMAD R3, R4, R3, UR15 ;  /* 0x0000000f04037e24 */ /* 0x000fca000f8e0203 */
[----:B------:R-:W-:Y:S01]  /*02f0*/  ISETP.GE.U32.AND P0, PT, R3, R4, PT ;  /* 0x000000040300720c */ /* 0x000fe20003f06070 */
[----:B-1----:R-:W-:-:S12]  /*0300*/  VIADD R2, R5, UR4 ;  /* 0x0000000405027c36 */ /* 0x002fd80008000000 */
[-C--:B------:R-:W-:Y:S01]  /*0310*/  @P0 IADD3 R3, PT, PT, R3, -R4.reuse, RZ ;  /* 0x8000000403030210 */ /* 0x080fe20007ffe0ff */
[----:B------:R-:W-:Y:S01]  /*0320*/  @P0 VIADD R19, R19, 0x1 ;  /* 0x0000000113130836 */ /* 0x000fe20000000000 */
[----:B------:R-:W-:Y:S02]  /*0330*/  ISETP.GE.U32.AND P0, PT, R2, UR4, PT ;  /* 0x0000000402007c0c */ /* 0x000fe4000bf06070 */
[----:B------:R-:W-:Y:S02]  /*0340*/  ISETP.GE.U32.AND P1, PT, R3, R4, PT ;  /* 0x000000040300720c */ /* 0x000fe40003f26070 */
[----:B------:R-:W0:Y:S11]  /*0350*/  S2R R3, SR_TID.Y ;  /* 0x0000000000037919 */ /* 0x000e360000002200 */
[----:B------:R-:W-:-:S02]  /*0360*/  @P1 IADD3 R19, PT, PT, R19, 0x1, RZ ;  /* 0x0000000113131810 */ /* 0x000fc40007ffe0ff */
[----:B------:R-:W-:-:S05]  /*0370*/  @!P2 LOP3.LUT R19, RZ, R4, RZ, 0x33, !PT ;  /* 0x00000004ff13a212 */ /* 0x000fca00078e33ff */
[----:B0-----:R-:W-:Y:S01]  /*0380*/  IMAD R19, R19, R3, R0 ;  /* 0x0000000313137224 */ /* 0x001fe200078e0200 */
[----:B--2-4-:R-:W-:Y:S06]  /*0390*/  @!P0 BRA `(.L_x_368) ;  /* 0x0000002400088947 */ /* 0x014fec0003800000 */
[----:B------:R-:W0:Y:S01]  /*03a0*/  I2F.U32.RP R3, R5 ;  /* 0x0000000500037306 */ /* 0x000e220000209000 */
[----:B------:R-:W-:Y:S01]  /*03b0*/  ISETP.NE.U32.AND P2, PT, R5, RZ, PT ;  /* 0x000000ff0500720c */ /* 0x000fe20003f45070 */
[----:B------:R-:W-:Y:S01]  /*03c0*/  UMOV UR4, URZ ;  /* 0x000000ff00047c82 */ /* 0x000fe20008000000 */
[----:B------:R-:W-:-:S04]  /*03d0*/  VIMNMX.U32 R4, PT, PT, R4, 0x1, !PT ;  /* 0x0000000104047848 */ /* 0x000fc80007fe0000 */
[C---:B------:R-:W-:Y:S02]  /*03e0*/  LOP3.LUT R17, R4.reuse, 0x3, RZ, 0xc0, !PT ;  /* 0x0000000304117812 */ /* 0x040fe400078ec0ff */
[----:B------:R-:W-:Y:S01]  /*03f0*/  LOP3.LUT R16, R4, 0xfffffffc, RZ, 0xc0, !PT ;  /* 0xfffffffc04107812 */ /* 0x000fe200078ec0ff */
[----:B0-----:R-:W0:Y:S02]  /*0400*/  MUFU.RCP R3, R3 ;  /* 0x0000000300037308 */ /* 0x001e240000001000 */
[----:B0-----:R-:W-:Y:S02]  /*0410*/  VIADD R6, R3, 0xffffffe ;  /* 0x0ffffffe03067836 */ /* 0x001fe40000000000 */
[----:B------:R-:W0:Y:S04]  /*0420*/  S2R R3, SR_CgaCtaId ;  /* 0x0000000000037919 */ /* 0x000e280000008800 */
[----:B------:R1:W2:Y:S02]  /*0430*/  F2I.FTZ.U32.TRUNC.NTZ R7, R6 ;  /* 0x0000000600077305 */ /* 0x0002a4000021f000 */
[----:B-1----:R-:W-:-:S02]  /*0440*/  HFMA2 R6, -RZ, RZ, 0, 0 ;  /* 0x00000000ff067431 */ /* 0x002fc400000001ff */
[----:B--2---:R-:W-:-:S04]  /*0450*/  IMAD.MOV R0, RZ, RZ, -R7 ;  /* 0x000000ffff007224 */ /* 0x004fc800078e0a07 */
[----:B------:R-:W-:-:S04]  /*0460*/  IMAD R9, R0, R5, RZ ;  /* 0x0000000500097224 */ /* 0x000fc800078e02ff */
[----:B------:R-:W-:-:S06]  /*0470*/  IMAD.HI.U32 R7, R7, R9, R6 ;  /* 0x0000000907077227 */ /* 0x000fcc00078e0006 */
[----:B------:R-:W-:-:S04]  /*0480*/  IMAD.HI.U32 R0, R7, R2, RZ ;  /* 0x0000000207007227 */ /* 0x000fc800078e00ff */
[----:B------:R-:W-:-:S04]  /*0490*/  IMAD.MOV R7, RZ, RZ, -R0 ;  /* 0x000000ffff077224 */ /* 0x000fc800078e0a00 */
[C---:B------:R-:W-:Y:S02]  /*04a0*/  IMAD R2, R5.reuse, R7, R2 ;  /* 0x0000000705027224 */ /* 0x040fe400078e0202 */
[----:B------:R-:W-:-:S03]  /*04b0*/  IMAD R7, R5, UR14, RZ ;  /* 0x0000000e05077c24 */ /* 0x000fc6000f8e02ff */
[----:B------:R-:W-:-:S13]  /*04c0*/  ISETP.GE.U32.AND P0, PT, R2, R5, PT ;  /* 0x000000050200720c */ /* 0x000fda0003f06070 */
[----:B------:R-:W-:Y:S01]  /*04d0*/  @P0 IMAD.IADD R2, R2, 0x1, -R5 ;  /* 0x0000000102020824 */ /* 0x000fe200078e0a05 */
[----:B------:R-:W-:-:S04]  /*04e0*/  @P0 IADD3 R0, PT, PT, R0, 0x1, RZ ;  /* 0x0000000100000810 */ /* 0x000fc80007ffe0ff */
[----:B------:R-:W-:Y:S02]  /*04f0*/  ISETP.GE.U32.AND P1, PT, R2, R5, PT ;  /* 0x000000050200720c */ /* 0x000fe40003f26070 */
[----:B------:R-:W-:-:S04]  /*0500*/  MOV R2, 0x400 ;  /* 0x0000040000027802 */ /* 0x000fc80000000f00 */
[----:B0-----:R-:W-:Y:S01]  /*0510*/  LEA R2, R3, R2, 0x18 ;  /* 0x0000000203027211 */ /* 0x001fe200078ec0ff */
[----:B------:R-:W-:-:S04]  /*0520*/  VIADD R3, R1, 0x120 ;  /* 0x0000012001037836 */ /* 0x000fc80000000000 */
[----:B------:R-:W-:Y:S01]  /*0530*/  IMAD R18, R7, 0x4, R2 ;  /* 0x0000000407127824 */ /* 0x000fe200078e0202 */
[----:B------:R-:W-:Y:S01]  /*0540*/  IADD3 R2, PT, PT, R1, 0x100, RZ ;  /* 0x0000010001027810 */ /* 0x000fe20007ffe0ff */
[----:B------:R-:W-:Y:S01]  /*0550*/  @P1 VIADD R0, R0, 0x1 ;  /* 0x0000000100001836 */ /* 0x000fe20000000000 */
[----:B------:R-:W-:-:S07]  /*0560*/  @!P2 LOP3.LUT R0, RZ, R5, RZ, 0x33, !PT ;  /* 0x00000005ff00a212 */ /* 0x000fce00078e33ff */
.L_x_403:
[----:B0-----:R-:W0:Y:S01]  /*0570*/  LDCU.64 UR8, c[0x0][0x3a8] ;  /* 0x00007500ff0877ac */ /* 0x001e220008000a00 */
[----:B------:R-:W-:Y:S01]  /*0580*/  BSSY.RECONVERGENT B0, `(.L_x_369) ;  /* 0x000003e000007945 */ /* 0x000fe20003800200 */
[----:B------:R-:W0:Y:S01]  /*0590*/  LDCU.64 UR12, c[0x0][0x3b0] ;  /* 0x00007600ff0c77ac */ /* 0x000e220008000a00 */
[----:B-1----:R-:W1:Y:S01]  /*05a0*/  LDCU UR18, c[0x0][0x3ac] ;  /* 0x00007580ff1277ac */ /* 0x002e620008000800 */
[----:B--2---:R-:W2:Y:S01]  /*05b0*/  LDCU.64 UR20, c[0x0][0x3a0] ;  /* 0x00007400ff1477ac */ /* 0x004ea20008000a00 */
[----:B---3--:R-:W3:Y:S01]  /*05c0*/  LDCU UR19, c[0x0][0x3b0] ;  /* 0x00007600ff1377ac */ /* 0x008ee20008000800 */
[----:B----4-:R-:W4:Y:S01]  /*05d0*/  LDCU UR15, c[0x0][0x39c] ;  /* 0x00007380ff0f77ac */ /* 0x010f220008000800 */
[----:B0-----:R-:W-:Y:S02]  /*05e0*/  UIMAD UR8, UR12, UR8, URZ ;  /* 0x000000080c0872a4 */ /* 0x001fe4000f8e02ff */
[----:B------:R-:W-:Y:S01]  /*05f0*/  UIMAD UR22, UR9, UR12, URZ ;  /* 0x0000000c091672a4 */ /* 0x000fe2000f8e02ff */
[----:B------:R-:W0:Y:S03]  /*0600*/  LDCU UR14, c[0x0][0x3a4] ;  /* 0x00007480ff0e77ac */ /* 0x000e260008000800 */
[----:B------:R-:W-:-:S02]  /*0610*/  ISETP.GE.U32.AND P0, PT, R19, UR8, PT ;  /* 0x0000000813007c0c */ /* 0x000fc4000bf06070 */
[----:B------:R-:W-:-:S11]  /*0620*/  ISETP.GE.U32.AND P1, PT, R19, UR22, PT ;  /* 0x0000001613007c0c */ /* 0x000fd6000bf26070 */
[----:B-12345:R-:W-:Y:S05]  /*0630*/  @P0 BRA `(.L_x_370) ;  /* 0x0000000000c80947 */ /* 0x03efea0003800000 */
[----:B------:R-:W1:Y:S01]  /*0640*/  LDCU UR5, c[0x0][0x3b0] ;  /* 0x00007600ff0577ac */ /* 0x000e620008000800 */
[----:B------:R-:W2:Y:S01]  /*0650*/  LDC R6, c[0x0][0x3b0] ;  /* 0x0000ec00ff067b82 */ /* 0x000ea20000000800 */
[----:B------:R-:W-:-:S07]  /*0660*/  IMAD.MOV.U32 R8, RZ, RZ, RZ ;  /* 0x000000ffff087224 */ /* 0x000fce00078e00ff */
[----:B------:R-:W3:Y:S01]  /*0670*/  LDC R7, c[0x0][0x3a8] ;  /* 0x0000ea00ff077b82 */ /* 0x000ee20000000800 */
[----:B-1----:R-:W1:Y:S01]  /*0680*/  I2F.U32.RP R4, UR5 ;  /* 0x0000000500047d06 */ /* 0x002e620008209000 */
[----:B------:R-:W-:-:S07]  /*0690*/  ISETP.NE.U32.AND P2, PT, RZ, UR5, PT ;  /* 0x00000005ff007c0c */ /* 0x000fce000bf45070 */
[----:B-1----:R-:W1:Y:S02]  /*06a0*/  MUFU.RCP R4, R4 ;  /* 0x0000000400047308 */ /* 0x002e640000001000 */
[----:B-1----:R-:W-:-:S06]  /*06b0*/  VIADD R5, R4, 0xffffffe ;  /* 0x0ffffffe04057836 */ /* 0x002fcc0000000000 */
[----:B------:R-:W1:Y:S02]  /*06c0*/  F2I.FTZ.U32.TRUNC.NTZ R9, R5 ;  /* 0x0000000500097305 */ /* 0x000e64000021f000 */
[----:B-1----:R-:W-:-:S05]  /*06d0*/  IADD3 R11, PT, PT, RZ, -R9, RZ ;  /* 0x80000009ff0b7210 */ /* 0x002fca0007ffe0ff */
[----:B------:R-:W-:-:S04]  /*06e0*/  IMAD R11, R11, UR5, RZ ;  /* 0x000000050b0b7c24 */ /* 0x000fc8000f8e02ff */
[----:B------:R-:W-:-:S04]  /*06f0*/  IMAD.HI.U32 R8, R9, R11, R8 ;  /* 0x0000000b09087227 */ /* 0x000fc800078e0008 */
[----:B--23--:R-:W-:-:S07]  /*0700*/  IMAD.MOV.U32 R9, RZ, RZ, R19 ;  /* 0x000000ffff097224 */ /* 0x00cfce00078e0013 */
.L_x_371:
[----:B------:R-:W-:-:S05]  /*0710*/  IMAD.HI.U32 R4, R8, R9, RZ ;  /* 0x0000000908047227 */ /* 0x000fca00078e00ff */
[----:B------:R-:W-:-:S05]  /*0720*/  IADD3 R5, PT, PT, -R4, RZ, RZ ;  /* 0x000000ff04057210 */ /* 0x000fca0007ffe1ff */
[----:B------:R-:W-:-:S05]  /*0730*/  IMAD R5, R6, R5, R9 ;  /* 0x0000000506057224 */ /* 0x000fca00078e0209 */
[----:B------:R-:W-:-:S13]  /*0740*/  ISETP.GE.U32.AND P0, PT, R5, R6, PT ;  /* 0x000000060500720c */ /* 0x000fda0003f06070 */
[----:B------:R-:W-:Y:S02]  /*0750*/  @P0 IMAD.IADD R5, R5, 0x1, -R6 ;  /* 0x0000000105050824 */ /* 0x000fe400078e0a06 */
[----:B------:R-:W-:-:S03]  /*0760*/  @P0 VIADD R4, R4, 0x1 ;  /* 0x0000000104040836 */ /* 0x000fc60000000000 */
[----:B------:R-:W-:Y:S02]  /*0770*/  ISETP.GE.U32.AND P3, PT, R5, R6, PT ;  /* 0x000000060500720c */ /* 0x000fe40003f66070 */
[----:B------:R-:W-:-:S11]  /*0780*/  LOP3.LUT R5, RZ, UR19, RZ, 0x33, !PT ;  /* 0x00000013ff057c12 */ /* 0x000fd6000f8e33ff */
[----:B------:R-:W-:-:S04]  /*0790*/  @P3 IADD3 R4, PT, PT, R4, 0x1, RZ ;  /* 0x0000000104043810 */ /* 0x000fc80007ffe0ff */
[----:B------:R-:W-:-:S05]  /*07a0*/  SEL R12, R5, R4, !P2 ;  /* 0x00000004050c7207 */ /* 0x000fca0005000000 */
[--C-:B------:R-:W-:Y:S02]  /*07b0*/  IMAD.MOV R4, RZ, RZ, -R12.reuse ;  /* 0x000000ffff047224 */ /* 0x100fe400078e0a0c */
[----:B-1----:R-:W-:Y:S02]  /*07c0*/  IMAD R10, R7, UR11, R12 ;  /* 0x0000000b070a7c24 */ /* 0x002fe4000f8e020c */
[----:B------:R-:W-:-:S04]  /*07d0*/  IMAD R13, R6, R4, R9 ;  /* 0x00000004060d7224 */ /* 0x000fc800078e0209 */
[----:B------:R-:W-:-:S05]  /*07e0*/  IMAD R11, R6, UR4, R13 ;  /* 0x00000004060b7c24 */ /* 0x000fca000f8e020d */
[----:B0-----:R-:W-:-:S04]  /*07f0*/  ISETP.GE.U32.AND P0, PT, R11, UR14, PT ;  /* 0x0000000e0b007c0c */ /* 0x001fc8000bf06070 */
        /* <DEDUP_REMOVED lines=22> */
.L_x_370:
[----:B0-----:R-:W-:Y:S05]  /*0960*/  BSYNC.RECONVERGENT B0 ;  /* 0x0000000000007941 */ /* 0x001fea0003800200 */
.L_x_369:
[----:B------:R-:W-:Y:S04]  /*0970*/  BSSY.RECONVERGENT B0, `(.L_x_372) ;  /* 0x0000031000007945 */ /* 0x000fe80003800200 */
[----:B------:R-:W-:Y:S05]  /*0980*/  @P1 BRA `(.L_x_373) ;  /* 0x0000000000bc1947 */ /* 0x000fea0003800000 */
[----:B------:R-:W0:Y:S01]  /*0990*/  LDCU UR5, c[0x0][0x3ac] ;  /* 0x00007580ff0577ac */ /* 0x000e220008000800 */
[----:B------:R-:W2:Y:S01]  /*09a0*/  S2R R6, SR_CTAID.X ;  /* 0x0000000000067919 */ /* 0x000ea20000002500 */
[----:B------:R-:W3:Y:S01]  /*09b0*/  LDC R7, c[0x0][0x3b0] ;  /* 0x0000ec00ff077b82 */ /* 0x000ee20000000800 */
[----:B------:R-:W-:Y:S01]  /*09c0*/  IMAD.MOV.U32 R8, RZ, RZ, RZ ;  /* 0x000000ffff087224 */ /* 0x000fe200078e00ff */
[----:B0-----:R-:W0:Y:S01]  /*09d0*/  I2F.U32.RP R4, UR5 ;  /* 0x0000000500047d06 */ /* 0x001e220008209000 */
[----:B------:R-:W-:-:S07]  /*09e0*/  ISETP.NE.U32.AND P1, PT, RZ, UR5, PT ;  /* 0x00000005ff007c0c */ /* 0x000fce000bf25070 */
[----:B0-----:R-:W0:Y:S02]  /*09f0*/  MUFU.RCP R4, R4 ;  /* 0x0000000400047308 */ /* 0x001e240000001000 */
[----:B0-----:R-:W-:-:S06]  /*0a00*/  IADD3 R5, PT, PT, R4, 0xffffffe, RZ ;  /* 0x0ffffffe04057810 */ /* 0x001fcc0007ffe0ff */
[----:B------:R-:W1:Y:S02]  /*0a10*/  F2I.FTZ.U32.TRUNC.NTZ R9, R5 ;  /* 0x0000000500097305 */ /* 0x000e64000021f000 */
[----:B-1----:R-:W-:-:S04]  /*0a20*/  IMAD.MOV R11, RZ, RZ, -R9 ;  /* 0x000000ffff0b7224 */ /* 0x002fc800078e0a09 */
[----:B------:R-:W-:-:S04]  /*0a30*/  IMAD R11, R11, UR5, RZ ;  /* 0x000000050b0b7c24 */ /* 0x000fc8000f8e02ff */
[----:B------:R-:W-:Y:S01]  /*0a40*/  IMAD.HI.U32 R8, R9, R11, R8 ;  /* 0x0000000b09087227 */ /* 0x000fe200078e0008 */
[----:B--23--:R-:W-:-:S07]  /*0a50*/  MOV R9, R19 ;  /* 0x0000001300097202 */ /* 0x00cfce0000000f00 */
.L_x_374:
        /* <DEDUP_REMOVED lines=11> */
[----:B------:R-:W-:Y:S02]  /*0b10*/  IMAD R10, R7, UR4, R12 ;  /* 0x00000004070a7c24 */ /* 0x000fe4000f8e020c */
[----:B------:R-:W-:-:S04]  /*0b20*/  IMAD R13, R4, UR18, R9 ;  /* 0x00000012040d7c24 */ /* 0x000fc8000f8e0209 */
        /* <DEDUP_REMOVED lines=20> */
[----:B0-----:R-:W-:Y:S05]  /*0c70*/  @!P0 BRA `(.L_x_374) ;  /* 0xfffffffc00788947 */ /* 0x001fea000383ffff */
.L_x_373:
[----:B------:R-:W-:Y:S05]  /*0c80*/  BSYNC.RECONVERGENT B0 ;  /* 0x0000000000007941 */ /* 0x000fea0003800200 */
.L_x_372:
[----:B------:R-:W0:Y:S01]  /*0c90*/  LDCU UR5, c[0x0][0x3b4] ;  /* 0x00007680ff0577ac */ /* 0x000e220008000800 */
[----:B------:R-:W-:Y:S01]  /*0ca0*/  UIADD3 UR4, UPT, UPT, UR4, 0x1, URZ ;  /* 0x0000000104047890 */ /* 0x000fe2000fffe0ff */
[----:B------:R-:W-:Y:S05]  /*0cb0*/  BAR.SYNC.DEFER_BLOCKING 0x0 ;  /* 0x0000000000007b1d */ /* 0x000fea0000010000 */
[----:B------:R-:W-:Y:S01]  /*0cc0*/  ISETP.LE.U32.AND P1, PT, R0, UR4, PT ;  /* 0x0000000400007c0c */ /* 0x000fe2000bf23070 */
[----:B0-----:R-:W-:-:S09]  /*0cd0*/  UISETP.NE.AND UP0, UPT, UR5, URZ, UPT ;  /* 0x000000ff0500728c */ /* 0x001fd2000bf05270 */
[----:B------:R-:W-:Y:S05]  /*0ce0*/  BRA.U !UP0, `(.L_x_375) ;  /* 0x0000001508007547 */ /* 0x000fea000b800000 */
[----:B------:R-:W-:-:S05]  /*0cf0*/  UMOV UR5, URZ ;  /* 0x000000ff00057c82 */ /* 0x000fca0008000000 */
.L_x_394:
[----:B------:R-:W0:Y:S01]  /*0d00*/  LDCU UR12, c[0x0][0x3b4] ;  /* 0x00007680ff0c77ac */ /* 0x000e220008000800 */
[----:B--234-:R-:W-:Y:S01]  /*0d10*/  IMAD.MOV.U32 R7, RZ, RZ, RZ ;  /* 0x000000ffff077224 */ /* 0x01cfe200078e00ff */
[----:B0-----:R-:W-:-:S09]  /*0d20*/  UISETP.GE.U32.AND UP0, UPT, UR12, 0x8, UPT ;  /* 0x000000080c00788c */ /* 0x001fd2000bf06070 */
[----:B-----5:R-:W-:Y:S05]  /*0d30*/  BRA.U !UP0, `(.L_x_376) ;  /* 0x0000000108807547 */ /* 0x020fea000b800000 */
[----:B------:R-:W0:Y:S01]  /*0d40*/  S2UR UR9, SR_CgaCtaId ;  /* 0x00000000000979c3 */ /* 0x000e220000008800 */
[----:B------:R-:W-:Y:S01]  /*0d50*/  HFMA2 R13, -RZ, RZ, 0, 0 ;  /* 0x00000000ff0d7431 */ /* 0x000fe200000001ff */
[----:B------:R-:W-:-:S06]  /*0d60*/  UMOV UR8, 0x400 ;  /* 0x0000040000087882 */ /* 0x000fcc0000000000 */
[----:B------:R-:W2:Y:S01]  /*0d70*/  LDC R12, c[0x0][0x3b0] ;  /* 0x0000ec00ff0c7b82 */ /* 0x000ea20000000800 */
[----:B0-----:R-:W-:-:S12]  /*0d80*/  ULEA UR8, UR9, UR8, 0x18 ;  /* 0x0000000809087291 */ /* 0x001fd8000f8ec0ff */
.L_x_377:
[----:B0-----:R-:W0:Y:S01]  /*0d90*/  S2R R4, SR_TID.Y ;  /* 0x0000000000047919 */ /* 0x001e220000002200 */
[C---:B------:R-:W-:Y:S01]  /*0da0*/  IMAD R14, R13.reuse, 0x4, R2 ;  /* 0x000000040d0e7824 */ /* 0x040fe200078e0202 */
[----:B------:R-:W-:Y:S01]  /*0db0*/  ULOP3.LUT UR9, UR13, 0xfffffff8, URZ, 0xc0, !UPT ;  /* 0xfffffff80d097892 */ /* 0x000fe2000f8ec0ff */
[----:B0-----:R-:W-:Y:S01]  /*0dc0*/  IMAD R5, R4, UR12, R13 ;  /* 0x0000000c04057c24 */ /* 0x001fe2000f8e020d */
[----:B------:R-:W-:-:S03]  /*0dd0*/  IADD3 R13, PT, PT, R13, 0x8, RZ ;  /* 0x000000080d0d7810 */ /* 0x000fc60007ffe0ff */
[----:B--2---:R-:W-:Y:S01]  /*0de0*/  IMAD R5, R5, R12, UR5 ;  /* 0x0000000505057e24 */ /* 0x004fe2000f8e020c */
[----:B------:R-:W-:-:S04]  /*0df0*/  ISETP.NE.AND P0, PT, R13, UR9, PT ;  /* 0x000000090d007c0c */ /* 0x000fc8000bf05270 */
[----:B------:R-:W-:-:S05]  /*0e00*/  LEA R15, R5, UR8, 0x2 ;  /* 0x00000008050f7c11 */ /* 0x000fca000f8e10ff */
[C---:B------:R-:W-:Y:S01]  /*0e10*/  IMAD R5, R12.reuse, 0x4, R15 ;  /* 0x000000040c057824 */ /* 0x040fe200078e020f */
[----:B------:R-:W-:Y:S03]  /*0e20*/  LDS R4, [R15] ;  /* 0x000000000f047984 */ /* 0x000fe60000000800 */
[C---:B------:R-:W-:Y:S02]  /*0e30*/  IMAD R21, R12.reuse, 0x4, R5 ;  /* 0x000000040c157824 */ /* 0x040fe400078e0205 */
[----:B------:R-:W-:Y:S03]  /*0e40*/  LDS R5, [R5] ;  /* 0x0000000005057984 */ /* 0x000fe60000000800 */
[C---:B------:R-:W-:Y:S01]  /*0e50*/  LEA R7, R12.reuse, R21, 0x2 ;  /* 0x000000150c077211 */ /* 0x040fe200078e10ff */
[----:B------:R-:W-:Y:S04]  /*0e60*/  LDS R6, [R21] ;  /* 0x0000000015067984 */ /* 0x000fe80000000800 */
[----:B------:R-:W-:-:S02]  /*0e70*/  IMAD R23, R12, 0x4, R7 ;  /* 0x000000040c177824 */ /* 0x000fc400078e0207 */
[----:B------:R-:W0:Y:S02]  /*0e80*/  LDS R7, [R7] ;  /* 0x0000000007077984 */ /* 0x000e240000000800 */
[C---:B------:R-:W-:Y:S02]  /*0e90*/  IMAD R9, R12.reuse, 0x4, R23 ;  /* 0x000000040c097824 */ /* 0x040fe400078e0217 */
[----:B------:R-:W-:Y:S03]  /*0ea0*/  LDS R8, [R23] ;  /* 0x0000000017087984 */ /* 0x000fe60000000800 */
[C---:B------:R-:W-:Y:S02]  /*0eb0*/  LEA R25, R12.reuse, R9, 0x2 ;  /* 0x000000090c197211 */ /* 0x040fe400078e10ff */
[----:B------:R-:W-:Y:S03]  /*0ec0*/  LDS R9, [R9] ;  /* 0x0000000009097984 */ /* 0x000fe60000000800 */
[----:B-1----:R-:W-:Y:S01]  /*0ed0*/  IMAD R11, R12, 0x4, R25 ;  /* 0x000000040c0b7824 */ /* 0x002fe200078e0219 */
[----:B------:R-:W-:Y:S05]  /*0ee0*/  LDS R10, [R25] ;  /* 0x00000000190a7984 */ /* 0x000fea0000000800 */
[----:B------:R-:W1:Y:S04]  /*0ef0*/  LDS R11, [R11] ;  /* 0x000000000b0b7984 */ /* 0x000e680000000800 */
[----:B0-----:R0:W-:Y:S04]  /*0f00*/  STL.128 [R14], R4 ;  /* 0x000000040e007387 */ /* 0x0011e80000100c00 */
[----:B-1----:R0:W-:Y:S01]  /*0f10*/  STL.128 [R14+0x10], R8 ;  /* 0x000010080e007387 */ /* 0x0021e20000100c00 */
[----:B------:R-:W-:Y:S05]  /*0f20*/  @P0 BRA `(.L_x_377) ;  /* 0xfffffffc00980947 */ /* 0x000fea000383ffff */
[----:B0-----:R-:W-:-:S07]  /*0f30*/  IMAD.U32 R7, RZ, RZ, UR9 ;  /* 0x00000009ff077e24 */ /* 0x001fce000f8e00ff */
.L_x_376:
[----:B------:R-:W-:-:S04]  /*0f40*/  ULOP3.LUT UR8, UR13, 0x7, URZ, 0xc0, !UPT ;  /* 0x000000070d087892 */ /* 0x000fc8000f8ec0ff */
[----:B------:R-:W-:-:S09]  /*0f50*/  UISETP.NE.AND UP0, UPT, UR8, URZ, UPT ;  /* 0x000000ff0800728c */ /* 0x000fd2000bf05270 */
[----:B------:R-:W-:Y:S05]  /*0f60*/  BRA.U !UP0, `(.L_x_378) ;  /* 0x0000000108d07547 */ /* 0x000fea000b800000 */
[----:B------:R-:W0:Y:S01]  /*0f70*/  S2R R6, SR_TID.Y ;  /* 0x0000000000067919 */ /* 0x000e220000002200 */
[----:B------:R-:W-:Y:S02]  /*0f80*/  UIADD3 UR8, UPT, UPT, UR8, -0x1, URZ ;  /* 0xffffffff08087890 */ /* 0x000fe4000fffe0ff */
[----:B------:R-:W-:Y:S02]  /*0f90*/  ULOP3.LUT UP1, UR10, UR12, 0x3, URZ, 0xc0, !UPT ;  /* 0x000000030c0a7892 */ /* 0x000fe4000f82c0ff */
[----:B------:R-:W-:-:S09]  /*0fa0*/  UISETP.GE.U32.AND UP0, UPT, UR8, 0x3, UPT ;  /* 0x000000030800788c */ /* 0x000fd2000bf06070 */
[----:B------:R-:W-:Y:S05]  /*0fb0*/  BRA.U !UP0, `(.L_x_379) ;  /* 0x0000000108487547 */ /* 0x000fea000b800000 */
[----:B------:R-:W2:Y:S01]  /*0fc0*/  S2UR UR9, SR_CgaCtaId ;  /* 0x00000000000979c3 */ /* 0x000ea20000008800 */
[----:B0-----:R-:W-:Y:S01]  /*0fd0*/  IMAD R4, R6, UR12, R7 ;  /* 0x0000000c06047c24 */ /* 0x001fe2000f8e0207 */
[----:B------:R-:W-:Y:S01]  /*0fe0*/  UMOV UR8, 0x400 ;  /* 0x0000040000087882 */ /* 0x000fe20000000000 */
[C---:B------:R-:W-:Y:S01]  /*0ff0*/  IMAD R8, R7.reuse, 0x4, R2 ;  /* 0x0000000407087824 */ /* 0x040fe200078e0202 */
[----:B------:R-:W-:-:S04]  /*1000*/  IADD3 R7, PT, PT, R7, 0x4, RZ ;  /* 0x0000000407077810 */ /* 0x000fc80007ffe0ff */
[----:B-1----:R-:W0:Y:S01]  /*1010*/  LDC R11, c[0x0][0x3b0] ;  /* 0x0000ec00ff0b7b82 */ /* 0x002e220000000800 */
[----:B--2---:R-:W-:Y:S01]  /*1020*/  ULEA UR8, UR9, UR8, 0x18 ;  /* 0x0000000809087291 */ /* 0x004fe2000f8ec0ff */
[----:B0-----:R-:W-:-:S05]  /*1030*/  IMAD R4, R4, R11, UR5 ;  /* 0x0000000504047e24 */ /* 0x001fca000f8e020b */
[----:B------:R-:W-:-:S05]  /*1040*/  LEA R4, R4, UR8, 0x2 ;  /* 0x0000000804047c11 */ /* 0x000fca000f8e10ff */
[C---:B------:R-:W-:Y:S02]  /*1050*/  IMAD R5, R11.reuse, 0x4, R4 ;  /* 0x000000040b057824 */ /* 0x040fe400078e0204 */
[----:B------:R-:W-:Y:S03]  /*1060*/  LDS R4, [R4] ;  /* 0x0000000004047984 */ /* 0x000fe60000000800 */
[C---:B------:R-:W-:Y:S02]  /*1070*/  LEA R9, R11.reuse, R5, 0x2 ;  /* 0x000000050b097211 */ /* 0x040fe400078e10ff */
[----:B------:R-:W0:Y:S03]  /*1080*/  LDS R5, [R5] ;  /* 0x0000000005057984 */ /* 0x000e260000000800 */
[----:B------:R-:W-:Y:S01]  /*1090*/  IMAD R11, R11, 0x4, R9 ;  /* 0x000000040b0b7824 */ /* 0x000fe200078e0209 */
[----:B------:R-:W-:Y:S05]  /*10a0*/  LDS R10, [R9] ;  /* 0x00000000090a7984 */ /* 0x000fea0000000800 */
[----:B------:R-:W1:Y:S04]  /*10b0*/  LDS R11, [R11] ;  /* 0x000000000b0b7984 */ /* 0x000e680000000800 */
[----:B0-----:R2:W-:Y:S04]  /*10c0*/  STL.64 [R8], R4 ;  /* 0x0000000408007387 */ /* 0x0015e80000100a00 */
[----:B-1----:R2:W-:Y:S02]  /*10d0*/  STL.64 [R8+0x8], R10 ;  /* 0x0000080a08007387 */ /* 0x0025e40000100a00 */
.L_x_379:
[----:B------:R-:W-:Y:S05]  /*10e0*/  BRA.U !UP1, `(.L_x_378) ;  /* 0x0000000109707547 */ /* 0x000fea000b800000 */
[----:B------:R-:W-:Y:S02]  /*10f0*/  UISETP.NE.AND UP0, UPT, UR10, 0x1, UPT ;  /* 0x000000010a00788c */ /* 0x000fe4000bf05270 */
[----:B------:R-:W-:-:S04]  /*1100*/  ULOP3.LUT UR8, UR12, 0x1, URZ, 0xc0, !UPT ;  /* 0x000000010c087892 */ /* 0x000fc8000f8ec0ff */
[----:B------:R-:W-:-:S03]  /*1110*/  UISETP.NE.U32.AND UP1, UPT, UR8, 0x1, UPT ;  /* 0x000000010800788c */ /* 0x000fc6000bf25070 */
[----:B------:R-:W-:Y:S08]  /*1120*/  BRA.U !UP0, `(.L_x_380) ;  /* 0x0000000108347547 */ /* 0x000ff0000b800000 */
[----:B------:R-:W3:Y:S01]  /*1130*/  S2UR UR9, SR_CgaCtaId ;  /* 0x00000000000979c3 */ /* 0x000ee20000008800 */
[----:B0-2---:R-:W-:Y:S01]  /*1140*/  IMAD R4, R6, UR12, R7 ;  /* 0x0000000c06047c24 */ /* 0x005fe2000f8e0207 */
[----:B------:R-:W-:Y:S01]  /*1150*/  UMOV UR8, 0x400 ;  /* 0x0000040000087882 */ /* 0x000fe20000000000 */
[C---:B------:R-:W-:Y:S01]  /*1160*/  IMAD R8, R7.reuse, 0x4, R2 ;  /* 0x0000000407087824 */ /* 0x040fe200078e0202 */
[----:B------:R-:W-:-:S04]  /*1170*/  IADD3 R7, PT, PT, R7, 0x2, RZ ;  /* 0x0000000207077810 */ /* 0x000fc80007ffe0ff */
[----:B------:R-:W0:Y:S01]  /*1180*/  LDC R5, c[0x0][0x3b0] ;  /* 0x0000ec00ff057b82 */ /* 0x000e220000000800 */
[----:B---3--:R-:W-:Y:S01]  /*1190*/  ULEA UR8, UR9, UR8, 0x18 ;  /* 0x0000000809087291 */ /* 0x008fe2000f8ec0ff */
[----:B0-----:R-:W-:-:S05]  /*11a0*/  IMAD R4, R4, R5, UR5 ;  /* 0x0000000504047e24 */ /* 0x001fca000f8e0205 */
[----:B------:R-:W-:-:S05]  /*11b0*/  LEA R4, R4, UR8, 0x2 ;  /* 0x0000000804047c11 */ /* 0x000fca000f8e10ff */
[----:B------:R-:W-:Y:S02]  /*11c0*/  IMAD R5, R5, 0x4, R4 ;  /* 0x0000000405057824 */ /* 0x000fe400078e0204 */
[----:B------:R-:W-:Y:S04]  /*11d0*/  LDS R4, [R4] ;  /* 0x0000000004047984 */ /* 0x000fe80000000800 */
[----:B------:R-:W0:Y:S04]  /*11e0*/  LDS R5, [R5] ;  /* 0x0000000005057984 */ /* 0x000e280000000800 */
[----:B0-----:R3:W-:Y:S02]  /*11f0*/  STL.64 [R8], R4 ;  /* 0x0000000408007387 */ /* 0x0017e40000100a00 */
.L_x_380:
[----:B------:R-:W-:Y:S05]  /*1200*/  BRA.U UP1, `(.L_x_378) ;  /* 0x0000000101287547 */ /* 0x000fea000b800000 */
[----:B------:R-:W4:Y:S01]  /*1210*/  S2UR UR9, SR_CgaCtaId ;  /* 0x00000000000979c3 */ /* 0x000f220000008800 */
[----:B0-----:R-:W-:Y:S01]  /*1220*/  IMAD R6, R6, UR12, R7 ;  /* 0x0000000c06067c24 */ /* 0x001fe2000f8e0207 */
[----:B------:R-:W-:Y:S01]  /*1230*/  UMOV UR8, 0x400 ;  /* 0x0000040000087882 */ /* 0x000fe20000000000 */
[----:B------:R-:W-:-:S05]  /*1240*/  IMAD R7, R7, 0x4, R2 ;  /* 0x0000000407077824 */ /* 0x000fca00078e0202 */
[----:B--23--:R-:W0:Y:S01]  /*1250*/  LDC R5, c[0x0][0x3b0] ;  /* 0x0000ec00ff057b82 */ /* 0x00ce220000000800 */
[----:B----4-:R-:W-:Y:S01]  /*1260*/  ULEA UR8, UR9, UR8, 0x18 ;  /* 0x0000000809087291 */ /* 0x010fe2000f8ec0ff */
[----:B0-----:R-:W-:-:S05]  /*1270*/  IMAD R6, R6, R5, UR5 ;  /* 0x0000000506067e24 */ /* 0x001fca000f8e0205 */
[----:B------:R-:W-:-:S06]  /*1280*/  LEA R6, R6, UR8, 0x2 ;  /* 0x0000000806067c11 */ /* 0x000fcc000f8e10ff */
[----:B------:R-:W0:Y:S04]  /*1290*/  LDS R6, [R6] ;  /* 0x0000000006067984 */ /* 0x000e280000000800 */
[----:B0-----:R4:W-:Y:S02]  /*12a0*/  STL [R7], R6 ;  /* 0x0000000607007387 */ /* 0x0019e40000100800 */
.L_x_378:
[----:B--23--:R-:W2:Y:S01]  /*12b0*/  S2R R4, SR_TID.X ;  /* 0x0000000000047919 */ /* 0x00cea20000002100 */
[----:B------:R-:W3:Y:S01]  /*12c0*/  LDCU UR8, c[0x0][0x3b8] ;  /* 0x00007700ff0877ac */ /* 0x000ee20008000800 */
[----:B------:R-:W5:Y:S01]  /*12d0*/  LDC R20, c[0x0][0x3ac] ;  /* 0x0000eb00ff147b82 */ /* 0x000f620000000800 */
[----:B------:R-:W-:Y:S01]  /*12e0*/  IMAD.MOV.U32 R12, RZ, RZ, RZ ;  /* 0x000000ffff0c7224 */ /* 0x000fe200078e00ff */
[----:B------:R-:W2:Y:S01]  /*12f0*/  LDCU UR9, c[0x0][0x3b8] ;  /* 0x00007700ff0977ac */ /* 0x000ea20008000800 */
[----:B---3--:R-:W-:Y:S01]  /*1300*/  UISETP.GE.U32.AND UP0, UPT, UR8, 0x4, UPT ;  /* 0x000000040800788c */ /* 0x008fe2000bf06070 */
[----:B--2---:R-:W-:-:S04]  /*1310*/  IMAD R5, R4, UR9, RZ ;  /* 0x0000000904057c24 */ /* 0x004fc8000f8e02ff */
[----:B-----5:R-:W-:-:S04]  /*1320*/  IMAD R20, R20, UR5, R5 ;  /* 0x0000000514147c24 */ /* 0x020fc8000f8e0205 */
[----:B------:R-:W-:Y:S05]  /*1330*/  BRA.U !UP0, `(.L_x_381) ;  /* 0x0000000508347547 */ /* 0x000fea000b800000 */
[----:B------:R-:W-:Y:S02]  /*1340*/  ISETP.GT.AND P0, PT, R16, RZ, PT ;  /* 0x000000ff1000720c */ /* 0x000fe40003f04270 */
[----:B------:R-:W-:-:S11]  /*1350*/  MOV R21, RZ ;  /* 0x000000ff00157202 */ /* 0x000fd60000000f00 */
[----:B------:R-:W-:Y:S05]  /*1360*/  @!P0 BRA `(.L_x_382) ;  /* 0x0000000000f88947 */ /* 0x000fea0003800000 */
[----:B------:R-:W-:Y:S01]  /*1370*/  IMAD.IADD R4, R16, 0x1, -R21 ;  /* 0x0000000110047824 */ /* 0x000fe200078e0a15 */
[----:B------:R-:W-:-:S04]  /*1380*/  PLOP3.LUT P0, PT, PT, PT, PT, 0x80, 0x8 ;  /* 0x000000000008781c */ /* 0x000fc80003f0f070 */
[----:B------:R-:W-:-:S13]  /*1390*/  ISETP.GT.AND P2, PT, R4, 0xc, PT ;  /* 0x0000000c0400780c */ /* 0x000fda0003f44270 */
[----:B------:R-:W-:Y:S05]  /*13a0*/  @!P2 BRA `(.L_x_383) ;  /* 0x00000000008ca947 */ /* 0x000fea0003800000 */
[----:B------:R-:W-:Y:S01]  /*13b0*/  PLOP3.LUT P0, PT, PT, PT, PT, 0x8, 0x80 ;  /* 0x000000000080781c */ /* 0x000fe20003f0e170 */
[----:B------:R-:W-:-:S12]  /*13c0*/  VIADD R22, R16, 0xfffffff4 ;  /* 0xfffffff410167836 */ /* 0x000fd80000000000 */
.L_x_384:
[----:B---3--:R-:W-:Y:S01]  /*13d0*/  IADD3 R5, PT, PT, R20, R21, RZ ;  /* 0x0000001514057210 */ /* 0x008fe20007ffe0ff */
[C-C-:B------:R-:W-:Y:S01]  /*13e0*/  IMAD R24, R21.reuse, 0x4, R3.reuse ;  /* 0x0000000415187824 */ /* 0x140fe200078e0203 */
[C---:B------:R-:W-:Y:S02]  /*13f0*/  IADD3 R26, PT, PT, R21.reuse, 0x4, RZ ;  /* 0x00000004151a7810 */ /* 0x040fe40007ffe0ff */
[----:B------:R-:W-:Y:S01]  /*1400*/  IADD3 R28, PT, PT, R21, 0xc, RZ ;  /* 0x0000000c151c7810 */ /* 0x000fe20007ffe0ff */
[----:B------:R-:W-:Y:S02]  /*1410*/  IMAD R23, R5, 0x4, R18 ;  /* 0x0000000405177824 */ /* 0x000fe400078e0212 */
[--C-:B------:R-:W-:Y:S02]  /*1420*/  IMAD R26, R26, 0x4, R3.reuse ;  /* 0x000000041a1a7824 */ /* 0x100fe400078e0203 */
[----:B------:R-:W-:Y:S01]  /*1430*/  IMAD R28, R28, 0x4, R3 ;  /* 0x000000041c1c7824 */ /* 0x000fe200078e0203 */
[----:B------:R-:W-:Y:S04]  /*1440*/  LDS R8, [R23] ;  /* 0x0000000017087984 */ /* 0x000fe80000000800 */
[----:B------:R-:W-:Y:S04]  /*1450*/  LDS R9, [R23+0x4] ;  /* 0x0000040017097984 */ /* 0x000fe80000000800 */
[----:B-1----:R-:W-:Y:S04]  /*1460*/  LDS R10, [R23+0x8] ;  /* 0x00000800170a7984 */ /* 0x002fe80000000800 */
[----:B------:R-:W1:Y:S04]  /*1470*/  LDS R11, [R23+0xc] ;  /* 0x00000c00170b7984 */ /* 0x000e680000000800 */
[----:B------:R-:W-:Y:S04]  /*1480*/  LDS R4, [R23+0x10] ;  /* 0x0000100017047984 */ /* 0x000fe80000000800 */
[----:B------:R-:W-:Y:S04]  /*1490*/  LDS R5, [R23+0x14] ;  /* 0x0000140017057984 */ /* 0x000fe80000000800 */
[----:B0---4-:R-:W-:Y:S04]  /*14a0*/  LDS R6, [R23+0x18] ;  /* 0x0000180017067984 */ /* 0x011fe80000000800 */
        /* <DEDUP_REMOVED lines=14> */
[----:B------:R-:W-:-:S04]  /*1590*/  ISETP.GE.AND P2, PT, R21, R22, PT ;  /* 0x000000161500720c */ /* 0x000fc80003f46270 */
[----:B--2---:R3:W-:Y:S04]  /*15a0*/  STL.128 [R24], R8 ;  /* 0x0000000818007387 */ /* 0x0047e80000100c00 */
[----:B------:R3:W-:Y:S05]  /*15b0*/  STL.128 [R28], R12 ;  /* 0x0000000c1c007387 */ /* 0x0007ea0000100c00 */
[----:B------:R-:W-:Y:S05]  /*15c0*/  @!P2 BRA `(.L_x_384) ;  /* 0xfffffffc0080a947 */ /* 0x000fea000383ffff */
[----:B---3--:R-:W-:-:S07]  /*15d0*/  IMAD.MOV.U32 R12, RZ, RZ, R16 ;  /* 0x000000ffff0c7224 */ /* 0x008fce00078e0010 */
.L_x_383:
[----:B------:R-:W-:-:S05]  /*15e0*/  IMAD.IADD R4, R16, 0x1, -R21 ;  /* 0x0000000110047824 */ /* 0x000fca00078e0a15 */
[----:B------:R-:W-:-:S13]  /*15f0*/  ISETP.GT.AND P2, PT, R4, 0x4, PT ;  /* 0x000000040400780c */ /* 0x000fda0003f44270 */
[----:B------:R-:W-:Y:S05]  /*1600*/  @!P2 BRA `(.L_x_385) ;  /* 0x000000000048a947 */ /* 0x000fea0003800000 */
[----:B------:R-:W-:Y:S01]  /*1610*/  IADD3 R5, PT, PT, R20, R21, RZ ;  /* 0x0000001514057210 */ /* 0x000fe20007ffe0ff */
[C---:B------:R-:W-:Y:S01]  /*1620*/  VIADD R12, R21.reuse, 0x4 ;  /* 0x00000004150c7836 */ /* 0x040fe20000000000 */
[----:B------:R-:W-:Y:S02]  /*1630*/  LEA R14, R21, R3, 0x2 ;  /* 0x00000003150e7211 */ /* 0x000fe400078e10ff */
[----:B------:R-:W-:Y:S01]  /*1640*/  PLOP3.LUT P0, PT, PT, PT, PT, 0x8, 0x80 ;  /* 0x000000000080781c */ /* 0x000fe20003f0e170 */
[----:B------:R-:W-:Y:S01]  /*1650*/  IMAD R13, R5, 0x4, R18 ;  /* 0x00000004050d7824 */ /* 0x000fe200078e0212 */
[----:B------:R-:W-:Y:S01]  /*1660*/  IADD3 R21, PT, PT, R21, 0x8, RZ ;  /* 0x0000000815157810 */ /* 0x000fe20007ffe0ff */
[----:B------:R-:W-:Y:S02]  /*1670*/  IMAD R15, R12, 0x4, R3 ;  /* 0x000000040c0f7824 */ /* 0x000fe400078e0203 */
[----:B------:R-:W-:Y:S01]  /*1680*/  IMAD.MOV.U32 R12, RZ, RZ, R16 ;  /* 0x000000ffff0c7224 */ /* 0x000fe200078e0010 */
[----:B------:R-:W-:Y:S04]  /*1690*/  LDS R4, [R13] ;  /* 0x000000000d047984 */ /* 0x000fe80000000800 */
[----:B------:R-:W-:Y:S04]  /*16a0*/  LDS R5, [R13+0x4] ;  /* 0x000004000d057984 */ /* 0x000fe80000000800 */
[----:B0---4-:R-:W-:Y:S04]  /*16b0*/  LDS R6, [R13+0x8] ;  /* 0x000008000d067984 */ /* 0x011fe80000000800 */
[----:B------:R-:W0:Y:S04]  /*16c0*/  LDS R7, [R13+0xc] ;  /* 0x00000c000d077984 */ /* 0x000e280000000800 */
[----:B------:R-:W-:Y:S04]  /*16d0*/  LDS R8, [R13+0x10] ;  /* 0x000010000d087984 */ /* 0x000fe80000000800 */
[----:B------:R-:W-:Y:S04]  /*16e0*/  LDS R9, [R13+0x14] ;  /* 0x000014000d097984 */ /* 0x000fe80000000800 */
[----:B-1----:R-:W-:Y:S04]  /*16f0*/  LDS R10, [R13+0x18] ;  /* 0x000018000d0a7984 */ /* 0x002fe80000000800 */
[----:B------:R-:W1:Y:S04]  /*1700*/  LDS R11, [R13+0x1c] ;  /* 0x00001c000d0b7984 */ /* 0x000e680000000800 */
[----:B0-----:R2:W-:Y:S04]  /*1710*/  STL.128 [R14], R4 ;  /* 0x000000040e007387 */ /* 0x0015e80000100c00 */
[----:B-1----:R2:W-:Y:S02]  /*1720*/  STL.128 [R15], R8 ;  /* 0x000000080f007387 */ /* 0x0025e40000100c00 */
.L_x_385:
[----:B------:R-:W-:-:S13]  /*1730*/  ISETP.EQ.AND P2, PT, R21, R16, PT ;  /* 0x000000101500720c */ /* 0x000fda0003f42270 */
[----:B------:R-:W-:Y:S05]  /*1740*/  @!P0 BRA P2, `(.L_x_381) ;  /* 0x0000000000308947 */ /* 0x000fea0001000000 */
.L_x_382:
[----:B--23--:R-:W-:Y:S01]  /*1750*/  IMAD.IADD R5, R20, 0x1, R21 ;  /* 0x0000000114057824 */ /* 0x00cfe200078e0215 */
[C---:B------:R-:W-:Y:S01]  /*1760*/  LEA R9, R21.reuse, R3, 0x2 ;  /* 0x0000000315097211 */ /* 0x040fe200078e10ff */
[----:B------:R-:W-:Y:S02]  /*1770*/  VIADD R21, R21, 0x4 ;  /* 0x0000000415157836 */ /* 0x000fe40000000000 */
[----:B------:R-:W-:-:S03]  /*1780*/  IMAD R8, R5, 0x4, R18 ;  /* 0x0000000405087824 */ /* 0x000fc600078e0212 */
[----:B------:R-:W-:Y:S02]  /*1790*/  ISETP.NE.AND P0, PT, R21, R16, PT ;  /* 0x000000101500720c */ /* 0x000fe40003f05270 */
[----:B------:R-:W-:Y:S04]  /*17a0*/  LDS R4, [R8] ;  /* 0x0000000008047984 */ /* 0x000fe80000000800 */
[----:B------:R-:W-:Y:S04]  /*17b0*/  LDS R5, [R8+0x4] ;  /* 0x0000040008057984 */ /* 0x000fe80000000800 */
[----:B0---4-:R-:W-:Y:S04]  /*17c0*/  LDS R6, [R8+0x8] ;  /* 0x0000080008067984 */ /* 0x011fe80000000800 */
[----:B------:R-:W0:Y:S04]  /*17d0*/  LDS R7, [R8+0xc] ;  /* 0x00000c0008077984 */ /* 0x000e280000000800 */
[----:B0-----:R3:W-:Y:S01]  /*17e0*/  STL.128 [R9], R4 ;  /* 0x0000000409007387 */ /* 0x0017e20000100c00 */
[----:B------:R-:W-:Y:S05]  /*17f0*/  @P0 BRA `(.L_x_382) ;  /* 0xfffffffc00d40947 */ /* 0x000fea000383ffff */
[----:B------:R-:W-:-:S07]  /*1800*/  IMAD.MOV.U32 R12, RZ, RZ, R16 ;  /* 0x000000ffff0c7224 */ /* 0x000fce00078e0010 */
.L_x_381:
[----:B------:R-:W-:-:S13]  /*1810*/  ISETP.NE.AND P2, PT, R17, RZ, PT ;  /* 0x000000ff1100720c */ /* 0x000fda0003f45270 */
[----:B------:R-:W-:Y:S05]  /*1820*/  @!P2 BRA `(.L_x_386) ;  /* 0x000000000030a947 */ /* 0x000fea0003800000 */
[----:B--23--:R-:W-:Y:S02]  /*1830*/  IADD3 R5, PT, PT, R20, R12, RZ ;  /* 0x0000000c14057210 */ /* 0x00cfe40007ffe0ff */
[----:B------:R-:W-:-:S03]  /*1840*/  ISETP.NE.AND P0, PT, R17, 0x1, PT ;  /* 0x000000011100780c */ /* 0x000fc60003f05270 */
[----:B----4-:R-:W-:Y:S02]  /*1850*/  IMAD R7, R5, 0x4, R18 ;  /* 0x0000000405077824 */ /* 0x010fe400078e0212 */
[----:B------:R-:W-:-:S03]  /*1860*/  IMAD R5, R12, 0x4, R3 ;  /* 0x000000040c057824 */ /* 0x000fc600078e0203 */
[----:B------:R-:W2:Y:S04]  /*1870*/  LDS R4, [R7] ;  /* 0x0000000007047984 */ /* 0x000ea80000000800 */
[----:B--2---:R2:W-:Y:S01]  /*1880*/  STL [R5], R4 ;  /* 0x0000000405007387 */ /* 0x0045e20000100800 */
[----:B------:R-:W-:Y:S05]  /*1890*/  @!P0 BRA `(.L_x_386) ;  /* 0x0000000000148947 */ /* 0x000fea0003800000 */
[----:B------:R-:W-:Y:S01]  /*18a0*/  ISETP.NE.AND P0, PT, R17, 0x2, PT ;  /* 0x000000021100780c */ /* 0x000fe20003f05270 */
[----:B--2---:R-:W2:-:S12]  /*18b0*/  LDS R4, [R7+0x4] ;  /* 0x0000040007047984 */ /* 0x004e980000000800 */
[----:B0-----:R-:W0:Y:S04]  /*18c0*/  @P0 LDS R6, [R7+0x8] ;  /* 0x0000080007060984 */ /* 0x001e280000000800 */
[----:B--2---:R2:W-:Y:S04]  /*18d0*/  STL [R5+0x4], R4 ;  /* 0x0000040405007387 */ /* 0x0045e80000100800 */
[----:B0-----:R2:W-:Y:S02]  /*18e0*/  @P0 STL [R5+0x8], R6 ;  /* 0x0000080605000387 */ /* 0x0015e40000100800 */
.L_x_386:
[----:B------:R-:W-:-:S07]  /*18f0*/  HFMA2 R23, -RZ, RZ, 0, 0 ;  /* 0x00000000ff177431 */ /* 0x000fce00000001ff */
.L_x_393:
[C---:B--2--5:R-:W-:Y:S01]  /*1900*/  IMAD R21, R23.reuse, 0x4, R2 ;  /* 0x0000000417157824 */ /* 0x064fe200078e0202 */
[----:B0-----:R-:W0:Y:S05]  /*1910*/  LDCU UR8, c[0x0][0x3b4] ;  /* 0x00007680ff0877ac */ /* 0x001e2a0008000800 */
[----:B------:R-:W5:Y:S01]  /*1920*/  LDL R21, [R21] ;  /* 0x0000000015157983 */ /* 0x000f620000100800 */
[C---:B------:R-:W-:Y:S01]  /*1930*/  IMAD R20, R23.reuse, 0x20, R1 ;  /* 0x0000002017147824 */ /* 0x040fe200078e0201 */
[----:B------:R-:W-:Y:S01]  /*1940*/  IADD3 R23, PT, PT, R23, 0x1, RZ ;  /* 0x0000000117177810 */ /* 0x000fe20007ffe0ff */
[----:B--2---:R-:W-:-:S03]  /*1950*/  IMAD.MOV.U32 R8, RZ, RZ, RZ ;  /* 0x000000ffff087224 */ /* 0x004fc600078e00ff */
[----:B0-----:R-:W-:Y:S01]  /*1960*/  ISETP.NE.AND P3, PT, R23, UR8, PT ;  /* 0x0000000817007c0c */ /* 0x001fe2000bf65270 */
[----:B------:R-:W-:-:S12]  /*1970*/  BRA.U !UP0, `(.L_x_387) ;  /* 0x0000000508707547 */ /* 0x000fd8000b800000 */
[----:B------:R-:W-:Y:S02]  /*1980*/  ISETP.GT.AND P0, PT, R16, RZ, PT ;  /* 0x000000ff1000720c */ /* 0x000fe40003f04270 */
[----:B------:R-:W-:-:S11]  /*1990*/  MOV R22, RZ ;  /* 0x000000ff00167202 */ /* 0x000fd60000000f00 */
[----:B------:R-:W-:Y:S05]  /*19a0*/  @!P0 BRA `(.L_x_388) ;  /* 0x0000000400308947 */ /* 0x000fea0003800000 */
[----:B---3--:R-:W-:Y:S01]  /*19b0*/  IMAD.IADD R4, R16, 0x1, -R22 ;  /* 0x0000000110047824 */ /* 0x008fe200078e0a16 */
[----:B------:R-:W-:-:S04]  /*19c0*/  PLOP3.LUT P0, PT, PT, PT, PT, 0x80, 0x8 ;  /* 0x000000000008781c */ /* 0x000fc80003f0f070 */
[----:B------:R-:W-:-:S13]  /*19d0*/  ISETP.GT.AND P4, PT, R4, 0xc, PT ;  /* 0x0000000c0400780c */ /* 0x000fda0003f84270 */
[----:B------:R-:W-:Y:S05]  /*19e0*/  @!P4 BRA `(.L_x_389) ;  /* 0x0000000000b4c947 */ /* 0x000fea0003800000 */
[----:B------:R-:W-:Y:S02]  /*19f0*/  PLOP3.LUT P0, PT, PT, PT, PT, 0x8, 0x80 ;  /* 0x000000000080781c */ /* 0x000fe40003f0e170 */
[----:B------:R-:W-:-:S11]  /*1a00*/  IADD3 R24, PT, PT, R16, -0xc, RZ ;  /* 0xfffffff410187810 */ /* 0x000fd60007ffe0ff */
.L_x_390:
[C---:B0-----:R-:W-:Y:S01]  /*1a10*/  IMAD R12, R22.reuse, 0x4, R1 ;  /* 0x00000004160c7824 */ /* 0x041fe200078e0201 */
[----:B------:R-:W-:-:S04]  /*1a20*/  LEA R27, R22, R20, 0x2 ;  /* 0x00000014161b7211 */ /* 0x000fc800078e10ff */
[----:B----4-:R-:W2:Y:S04]  /*1a30*/  LDL.128 R4, [R12+0x120] ;  /* 0x000120000c047983 */ /* 0x010ea80000100c00 */
[----:B-1----:R-:W2:Y:S01]  /*1a40*/  LDL.128 R8, [R27] ;  /* 0x000000001b087983 */ /* 0x002ea20000100c00 */
        /* <DEDUP_REMOVED lines=10> */
[----:B------:R-:W-:-:S05]  /*1af0*/  IADD3 R25, PT, PT, R22, 0x8, RZ ;  /* 0x0000000816197810 */ /* 0x000fca0007ffe0ff */
        /* <DEDUP_REMOVED lines=10> */
[C---:B------:R-:W-:Y:S01]  /*1ba0*/  LEA R28, R27.reuse, R1, 0x2 ;  /* 0x000000011b1c7211 */ /* 0x040fe200078e10ff */
[----:B0-----:R-:W-:Y:S02]  /*1bb0*/  IMAD R12, R27, 0x4, R20 ;  /* 0x000000041b0c7824 */ /* 0x001fe400078e0214 */
        /* <DEDUP_REMOVED lines=16> */
.L_x_389:
[----:B0-----:R-:W-:-:S04]  /*1cc0*/  IADD3 R4, PT, PT, R16, -R22, RZ ;  /* 0x8000001610047210 */ /* 0x001fc80007ffe0ff */
[----:B------:R-:W-:-:S13]  /*1cd0*/  ISETP.GT.AND P4, PT, R4, 0x4, PT ;  /* 0x000000040400780c */ /* 0x000fda0003f84270 */
[----:B------:R-:W-:Y:S05]  /*1ce0*/  @!P4 BRA `(.L_x_391) ;  /* 0x000000000058c947 */ /* 0x000fea0003800000 */
[C---:B------:R-:W-:Y:S01]  /*1cf0*/  IMAD R14, R22.reuse, 0x4, R1 ;  /* 0x00000004160e7824 */ /* 0x040fe200078e0201 */
        /* <DEDUP_REMOVED lines=21> */
.L_x_391:
[----:B------:R-:W-:-:S13]  /*1e50*/  ISETP.NE.OR P0, PT, R22, R16, P0 ;  /* 0x000000101600720c */ /* 0x000fda0000705670 */
[----:B------:R-:W-:Y:S05]  /*1e60*/  @!P0 BRA `(.L_x_387) ;  /* 0x0000000000348947 */ /* 0x000fea0003800000 */
.L_x_388:
[C---:B0-----:R-:W-:Y:S01]  /*1e70*/  LEA R12, R22.reuse, R1, 0x2 ;  /* 0x00000001160c7211 */ /* 0x041fe200078e10ff */
[----:B--2---:R-:W-:-:S04]  /*1e80*/  IMAD R13, R22, 0x4, R20 ;  /* 0x00000004160d7824 */ /* 0x004fc800078e0214 */
[----:B---34-:R-:W2:Y:S04]  /*1e90*/  LDL.128 R4, [R12+0x120] ;  /* 0x000120000c047983 */ /* 0x018ea80000100c00 */
[----:B-1----:R-:W2:Y:S01]  /*1ea0*/  LDL.128 R8, [R13] ;  /* 0x000000000d087983 */ /* 0x002ea20000100c00 */
        /* <DEDUP_REMOVED lines=9> */
.L_x_387:
[----:B------:R-:W-:Y:S05]  /*1f40*/  @!P2 BRA `(.L_x_392) ;  /* 0x000000000048a947 */ /* 0x000fea0003800000 */
[C---:B0-234-:R-:W-:Y:S01]  /*1f50*/  LEA R7, R8.reuse, R1, 0x2 ;  /* 0x0000000108077211 */ /* 0x05dfe200078e10ff */
[----:B------:R-:W-:-:S04]  /*1f60*/  IMAD R20, R8, 0x4, R20 ;  /* 0x0000000408147824 */ /* 0x000fc800078e0214 */
[----:B------:R-:W2:Y:S04]  /*1f70*/  LDL R4, [R7+0x120] ;  /* 0x0001200007047983 */ /* 0x000ea80000100800 */
[----:B------:R-:W2:Y:S01]  /*1f80*/  LDL R6, [R20] ;  /* 0x0000000014067983 */ /* 0x000ea20000100800 */
[----:B------:R-:W-:Y:S01]  /*1f90*/  ISETP.NE.AND P0, PT, R17, 0x1, PT ;  /* 0x000000011100780c */ /* 0x000fe20003f05270 */
[----:B--2--5:R-:W-:-:S05]  /*1fa0*/  FFMA R5, R21, R4, R6 ;  /* 0x0000000415057223 */ /* 0x024fca0000000006 */
[----:B------:R0:W-:Y:S07]  /*1fb0*/  STL [R20], R5 ;  /* 0x0000000514007387 */ /* 0x0001ee0000100800 */
[----:B------:R-:W-:Y:S05]  /*1fc0*/  @!P0 BRA `(.L_x_392) ;  /* 0x0000000000288947 */ /* 0x000fea0003800000 */
[----:B------:R-:W0:Y:S04]  /*1fd0*/  LDL R4, [R7+0x124] ;  /* 0x0001240007047983 */ /* 0x000e280000100800 */
[----:B------:R-:W0:Y:S01]  /*1fe0*/  LDL R6, [R20+0x4] ;  /* 0x0000040014067983 */ /* 0x000e220000100800 */
[----:B------:R-:W-:Y:S01]  /*1ff0*/  ISETP.NE.AND P0, PT, R17, 0x2, PT ;  /* 0x000000021100780c */ /* 0x000fe20003f05270 */
[----:B0-----:R-:W-:-:S05]  /*2000*/  FFMA R5, R21, R4, R6 ;  /* 0x0000000415057223 */ /* 0x001fca0000000006 */
[----:B------:R0:W-:Y:S07]  /*2010*/  STL [R20+0x4], R5 ;  /* 0x0000040514007387 */ /* 0x0001ee0000100800 */
[----:B------:R-:W-:Y:S05]  /*2020*/  @!P0 BRA `(.L_x_392) ;  /* 0x0000000000108947 */ /* 0x000fea0003800000 */
[----:B------:R-:W2:Y:S04]  /*2030*/  LDL R4, [R7+0x128] ;  /* 0x0001280007047983 */ /* 0x000ea80000100800 */
[----:B------:R-:W2:Y:S02]  /*2040*/  LDL R6, [R20+0x8] ;  /* 0x0000080014067983 */ /* 0x000ea40000100800 */
[----:B--2---:R-:W-:-:S05]  /*2050*/  FFMA R21, R21, R4, R6 ;  /* 0x0000000415157223 */ /* 0x004fca0000000006 */
[----:B------:R2:W-:Y:S02]  /*2060*/  STL [R20+0x8], R21 ;  /* 0x0000081514007387 */ /* 0x0005e40000100800 */
.L_x_392:
        /* <DEDUP_REMOVED lines=8> */
.L_x_375:
[----:B------:R-:W-:-:S05]  /*20f0*/  UMOV UR5, URZ ;  /* 0x000000ff00057c82 */ /* 0x000fca0008000000 */
.L_x_402:
[----:B0-234-:R-:W0:Y:S01]  /*2100*/  S2R R4, SR_TID.X ;  /* 0x0000000000047919 */ /* 0x01de220000002100 */
[----:B------:R-:W2:Y:S01]  /*2110*/  LDCU UR9, c[0x0][0x3b8] ;  /* 0x00007700ff0977ac */ /* 0x000ea20008000800 */
[----:B------:R-:W3:Y:S01]  /*2120*/  LDC R20, c[0x0][0x3ac] ;  /* 0x0000eb00ff147b82 */ /* 0x000ee20000000800 */
[----:B------:R-:W-:Y:S01]  /*2130*/  HFMA2 R12, -RZ, RZ, 0, 0 ;  /* 0x00000000ff0c7431 */ /* 0x000fe200000001ff */
[----:B------:R-:W0:Y:S01]  /*2140*/  LDCU UR10, c[0x0][0x3b8] ;  /* 0x00007700ff0a77ac */ /* 0x000e220008000800 */
[----:B------:R-:W4:Y:S01]  /*2150*/  LDCU UR8, c[0x0][0x3b0] ;  /* 0x00007600ff0877ac */ /* 0x000f220008000800 */
[----:B--2---:R-:W-:Y:S02]  /*2160*/  UISETP.GE.U32.AND UP1, UPT, UR9, 0x4, UPT ;  /* 0x000000040900788c */ /* 0x004fe4000bf26070 */
[----:B----4-:R-:W-:-:S04]  /*2170*/  UISETP.LT.U32.AND UP0, UPT, UR8, 0x1, UPT ;  /* 0x000000010800788c */ /* 0x010fc8000bf01070 */
[----:B------:R-:W-:Y:S01]  /*2180*/  USEL UR8, UR8, 0x1, !UP0 ;  /* 0x0000000108087887 */ /* 0x000fe2000c000000 */
[----:B0-----:R-:W-:-:S04]  /*2190*/  IMAD R5, R4, UR10, RZ ;  /* 0x0000000a04057c24 */ /* 0x001fc8000f8e02ff */
[----:B---3--:R-:W-:Y:S01]  /*21a0*/  IMAD R20, R20, UR5, R5 ;  /* 0x0000000514147c24 */ /* 0x008fe2000f8e0205 */
        /* <DEDUP_REMOVED lines=12> */
.L_x_399:
[----:B0-----:R-:W-:Y:S01]  /*2270*/  IADD3 R5, PT, PT, R20, R21, RZ ;  /* 0x0000001514057210 */ /* 0x001fe20007ffe0ff */
[C---:B------:R-:W-:Y:S01]  /*2280*/  VIADD R26, R21.reuse, 0x4 ;  /* 0x00000004151a7836 */ /* 0x040fe20000000000 */
[CC--:B------:R-:W-:Y:S02]  /*2290*/  LEA R24, R21.reuse, R3.reuse, 0x2 ;  /* 0x0000000315187211 */ /* 0x0c0fe400078e10ff */
[----:B------:R-:W-:Y:S01]  /*22a0*/  IADD3 R28, PT, PT, R21, 0xc, RZ ;  /* 0x0000000c151c7810 */ /* 0x000fe20007ffe0ff */
[----:B------:R-:W-:Y:S01]  /*22b0*/  IMAD R23, R5, 0x4, R18 ;  /* 0x0000000405177824 */ /* 0x000fe200078e0212 */
[-C--:B------:R-:W-:Y:S02]  /*22c0*/  LEA R26, R26, R3.reuse, 0x2 ;  /* 0x000000031a1a7211 */ /* 0x080fe400078e10ff */
[----:B------:R-:W-:Y:S02]  /*22d0*/  LEA R28, R28, R3, 0x2 ;  /* 0x000000031c1c7211 */ /* 0x000fe400078e10ff */
[----:B------:R-:W-:Y:S04]  /*22e0*/  LDS R8, [R23] ;  /* 0x0000000017087984 */ /* 0x000fe80000000800 */
[----:B------:R-:W-:Y:S04]  /*22f0*/  LDS R9, [R23+0x4] ;  /* 0x0000040017097984 */ /* 0x000fe80000000800 */
[----:B-1----:R-:W-:Y:S04]  /*2300*/  LDS R10, [R23+0x8] ;  /* 0x00000800170a7984 */ /* 0x002fe80000000800 */
        /* <DEDUP_REMOVED lines=23> */
.L_x_398:
[----:B------:R-:W-:-:S05]  /*2480*/  IMAD.IADD R4, R16, 0x1, -R21 ;  /* 0x0000000110047824 */ /* 0x000fca00078e0a15 */
[----:B------:R-:W-:-:S13]  /*2490*/  ISETP.GT.AND P2, PT, R4, 0x4, PT ;  /* 0x000000040400780c */ /* 0x000fda0003f44270 */
[----:B------:R-:W-:Y:S05]  /*24a0*/  @!P2 BRA `(.L_x_400) ;  /* 0x000000000048a947 */ /* 0x000fea0003800000 */
[----:B------:R-:W-:Y:S01]  /*24b0*/  IADD3 R5, PT, PT, R20, R21, RZ ;  /* 0x0000001514057210 */ /* 0x000fe20007ffe0ff */
[C---:B------:R-:W-:Y:S01]  /*24c0*/  IMAD R14, R21.reuse, 0x4, R3 ;  /* 0x00000004150e7824 */ /* 0x040fe200078e0203 */
[----:B------:R-:W-:Y:S02]  /*24d0*/  IADD3 R12, PT, PT, R21, 0x4, RZ ;  /* 0x00000004150c7810 */ /* 0x000fe40007ffe0ff */
        /* <DEDUP_REMOVED lines=11> */
[----:B-1----:R-:W-:Y:S04]  /*2590*/  LDS R10, [R13+0x18] ;  /* 0x000018000d0a7984 */ /* 0x002fe80000000800 */
[----:B------:R-:W1:Y:S04]  /*25a0*/  LDS R11, [R13+0x1c] ;  /* 0x00001c000d0b7984 */ /* 0x000e680000000800 */
[----:B0-----:R0:W-:Y:S04]  /*25b0*/  STL.128 [R14], R4 ;  /* 0x000000040e007387 */ /* 0x0011e80000100c00 */
[----:B-1----:R0:W-:Y:S02]  /*25c0*/  STL.128 [R15], R8 ;  /* 0x000000080f007387 */ /* 0x0021e40000100c00 */
.L_x_400:
[----:B------:R-:W-:-:S13]  /*25d0*/  ISETP.NE.OR P0, PT, R21, R16, P0 ;  /* 0x000000101500720c */ /* 0x000fda0000705670 */
[----:B------:R-:W-:Y:S05]  /*25e0*/  @!P0 BRA `(.L_x_396) ;  /* 0x0000000000308947 */ /* 0x000fea0003800000 */
.L_x_397:
[----:B0-2---:R-:W-:Y:S02]  /*25f0*/  IMAD.IADD R5, R20, 0x1, R21 ;  /* 0x0000000114057824 */ /* 0x005fe400078e0215 */
        /* <DEDUP_REMOVED lines=11> */
.L_x_396:
[----:B------:R-:W-:-:S13]  /*26b0*/  ISETP.NE.AND P0, PT, R17, RZ, PT ;  /* 0x000000ff1100720c */ /* 0x000fda0003f05270 */
[----:B------:R-:W-:Y:S05]  /*26c0*/  @!P0 BRA `(.L_x_401) ;  /* 0x0000000000308947 */ /* 0x000fea0003800000 */
[----:B0-2---:R-:W-:Y:S02]  /*26d0*/  IADD3 R5, PT, PT, R20, R12, RZ ;  /* 0x0000000c14057210 */ /* 0x005fe40007ffe0ff */
[----:B------:R-:W-:-:S03]  /*26e0*/  ISETP.NE.AND P0, PT, R17, 0x1, PT ;  /* 0x000000011100780c */ /* 0x000fc60003f05270 */
[----:B------:R-:W-:Y:S01]  /*26f0*/  IMAD R7, R5, 0x4, R18 ;  /* 0x0000000405077824 */ /* 0x000fe200078e0212 */
[----:B------:R-:W-:-:S04]  /*2700*/  LEA R5, R12, R3, 0x2 ;  /* 0x000000030c057211 */ /* 0x000fc800078e10ff */
[----:B------:R-:W0:Y:S04]  /*2710*/  LDS R4, [R7] ;  /* 0x0000000007047984 */ /* 0x000e280000000800 */
[----:B0-----:R3:W-:Y:S01]  /*2720*/  STL [R5], R4 ;  /* 0x0000000405007387 */ /* 0x0017e20000100800 */
[----:B------:R-:W-:Y:S05]  /*2730*/  @!P0 BRA `(.L_x_401) ;  /* 0x0000000000148947 */ /* 0x000fea0003800000 */
[----:B------:R-:W-:Y:S01]  /*2740*/  ISETP.NE.AND P0, PT, R17, 0x2, PT ;  /* 0x000000021100780c */ /* 0x000fe20003f05270 */
[----:B---3--:R-:W0:-:S12]  /*2750*/  LDS R4, [R7+0x4] ;  /* 0x0000040007047984 */ /* 0x008e180000000800 */
[----:B------:R-:W2:Y:S04]  /*2760*/  @P0 LDS R6, [R7+0x8] ;  /* 0x0000080007060984 */ /* 0x000ea80000000800 */
[----:B0-----:R4:W-:Y:S04]  /*2770*/  STL [R5+0x4], R4 ;  /* 0x0000040405007387 */ /* 0x0019e80000100800 */
[----:B--2---:R4:W-:Y:S02]  /*2780*/  @P0 STL [R5+0x8], R6 ;  /* 0x0000080605000387 */ /* 0x0049e40000100800 */
.L_x_401:
[----:B------:R-:W-:Y:S05]  /*2790*/  BRA.U UP0, `(.L_x_402) ;  /* 0xfffffff900587547 */ /* 0x000fea000b83ffff */
.L_x_395:
[----:B------:R-:W-:Y:S06]  /*27a0*/  BAR.SYNC.DEFER_BLOCKING 0x0 ;  /* 0x0000000000007b1d */ /* 0x000fec0000010000 */
[----:B------:R-:W-:Y:S05]  /*27b0*/  @!P1 BRA `(.L_x_403) ;  /* 0xffffffdc006c9947 */ /* 0x000fea000383ffff */
.L_x_368:
[----:B------:R-:W0:Y:S02]  /*27c0*/  LDCU UR5, c[0x0][0x3b4] ;  /* 0x00007680ff0577ac */ /* 0x000e240008000800 */
[----:B0-----:R-:W-:-:S13]  /*27d0*/  ISETP.NE.AND P0, PT, RZ, UR5, PT ;  /* 0x00000005ff007c0c */ /* 0x001fda000bf05270 */
[----:B------:R-:W-:Y:S05]  /*27e0*/  @!P0 EXIT ;  /* 0x000000000000894d */ /* 0x000fea0003800000 */
[----:B------:R-:W0:Y:S01]  /*27f0*/  S2R R0, SR_TID.X ;  /* 0x0000000000007919 */ /* 0x000e220000002100 */
[----:B------:R-:W2:Y:S01]  /*2800*/  S2UR UR5, SR_CTAID.X ;  /* 0x00000000000579c3 */ /* 0x000ea20000002500 */
[----:B------:R-:W3:Y:S01]  /*2810*/  LDCU UR4, c[0x0][0x3b8] ;  /* 0x00007700ff0477ac */ /* 0x000ee20008000800 */
[----:B------:R-:W-:Y:S01]  /*2820*/  HFMA2 R12, -RZ, RZ, 0, 0 ;  /* 0x00000000ff0c7431 */ /* 0x000fe200000001ff */
[----:B------:R-:W4:Y:S01]  /*2830*/  S2R R2, SR_TID.Y ;  /* 0x0000000000027919 */ /* 0x000f220000002200 */
[----:B------:R-:W0:Y:S04]  /*2840*/  LDCU UR7, c[0x0][0x3b8] ;  /* 0x00007700ff0777ac */ /* 0x000e280008000800 */
[----:B-1----:R-:W2:Y:S01]  /*2850*/  LDC.64 R10, c[0x0][0x3a8] ;  /* 0x0000ea00ff0a7b82 */ /* 0x002ea20000000a00 */
[----:B------:R-:W4:Y:S01]  /*2860*/  LDCU UR9, c[0x0][0x3b4] ;  /* 0x00007680ff0977ac */ /* 0x000f220008000800 */
[----:B---3--:R-:W-:-:S04]  /*2870*/  UISETP.LT.U32.AND UP0, UPT, UR4, 0x1, UPT ;  /* 0x000000010400788c */ /* 0x008fc8000bf01070 */
[----:B------:R-:W-:-:S04]  /*2880*/  USEL UR4, UR4, 0x1, !UP0 ;  /* 0x0000000104047887 */ /* 0x000fc8000c000000 */
[----:B------:R-:W-:Y:S01]  /*2890*/  ULOP3.LUT UR8, UR4, 0xfffffffc, URZ, 0xc0, !UPT ;  /* 0xfffffffc04087892 */ /* 0x000fe2000f8ec0ff */
[----:B0-----:R-:W-:Y:S01]  /*28a0*/  IMAD R0, R0, UR7, RZ ;  /* 0x0000000700007c24 */ /* 0x001fe2000f8e02ff */
[----:B------:R-:W-:Y:S01]  /*28b0*/  ULOP3.LUT UR7, UR4, 0x3, URZ, 0xc0, !UPT ;  /* 0x0000000304077892 */ /* 0x000fe2000f8ec0ff */
[----:B----4-:R-:W-:Y:S02]  /*28c0*/  IMAD R3, R2, UR9, RZ ;  /* 0x0000000902037c24 */ /* 0x010fe4000f8e02ff */
[----:B--2---:R-:W-:Y:S01]  /*28d0*/  IMAD R0, R11, UR5, R0 ;  /* 0x000000050b007c24 */ /* 0x004fe2000f8e0200 */
[----:B------:R-:W-:Y:S01]  /*28e0*/  UIADD3 UR5, UPT, UPT, -UR8, URZ, URZ ;  /* 0x000000ff08057290 */ /* 0x000fe2000fffe1ff */
[----:B------:R-:W-:Y:S02]  /*28f0*/  IMAD R10, R10, UR11, R3 ;  /* 0x0000000b0a0a7c24 */ /* 0x000fe4000f8e0203 */
[----:B------:R-:W-:Y:S02]  /*2900*/  VIADD R11, R1, 0x8 ;  /* 0x00000008010b7836 */ /* 0x000fe40000000000 */
[----:B------:R-:W-:-:S07]  /*2910*/  VIADD R13, R0, 0x3 ;  /* 0x00000003000d7836 */ /* 0x000fce0000000000 */
.L_x_412:
[----:B0-----:R-:W0:Y:S01]  /*2920*/  LDCU UR4, c[0x0][0x39c] ;  /* 0x00007380ff0477ac */ /* 0x001e220008000800 */
[----:B------:R-:W-:Y:S01]  /*2930*/  IADD3 R15, PT, PT, R10, R12, RZ ;  /* 0x0000000c0a0f7210 */ /* 0x000fe20007ffe0ff */
[----:B------:R-:W-:Y:S03]  /*2940*/  BSSY.RECONVERGENT B0, `(.L_x_404) ;  /* 0x0000070000007945 */ /* 0x000fe60003800200 */
[----:B0-----:R-:W-:-:S13]  /*2950*/  ISETP.GE.U32.AND P0, PT, R15, UR4, PT ;  /* 0x000000040f007c0c */ /* 0x001fda000bf06070 */
[----:B-1----:R-:W-:Y:S05]  /*2960*/  @P0 BRA `(.L_x_405) ;  /* 0x0000000400b40947 */ /* 0x002fea0003800000 */
        /* <DEDUP_REMOVED lines=10> */
.L_x_407:
[----:B0-----:R-:W-:-:S05]  /*2a10*/  VIADD R2, R17, 0xfffffffd ;  /* 0xfffffffd11027836 */ /* 0x001fca0000000000 */
[----:B-1----:R-:W-:Y:S01]  /*2a20*/  ISETP.GE.U32.AND P3, PT, R2, UR9, PT ;  /* 0x0000000902007c0c */ /* 0x002fe2000bf66070 */
[C---:B------:R-:W-:Y:S01]  /*2a30*/  VIADD R2, R17.reuse, 0xffffffff ;  /* 0xffffffff11027836 */ /* 0x040fe20000000000 */
[C---:B------:R-:W-:Y:S02]  /*2a40*/  IADD3 R3, PT, PT, R17.reuse, -0x2, RZ ;  /* 0xfffffffe11037810 */ /* 0x040fe40007ffe0ff */
[----:B------:R-:W-:Y:S02]  /*2a50*/  ISETP.GE.U32.AND P0, PT, R17, UR9, PT ;  /* 0x0000000911007c0c */ /* 0x000fe4000bf06070 */
[----:B------:R-:W-:Y:S02]  /*2a60*/  ISETP.GE.U32.AND P2, PT, R3, UR9, PT ;  /* 0x0000000903007c0c */ /* 0x000fe4000bf46070 */
[----:B------:R-:W-:-:S05]  /*2a70*/  ISETP.GE.U32.AND P1, PT, R2, UR9, PT ;  /* 0x0000000902007c0c */ /* 0x000fca000bf26070 */
[----:B-----5:R-:W2:Y:S01]  /*2a80*/  @!P3 LDL R21, [R14+-0x8] ;  /* 0xfffff8000e15b983 */ /* 0x020ea20000100800 */
[----:B------:R-:W0:Y:S03]  /*2a90*/  @!P3 LDC.64 R8, c[0x0][0x390] ;  /* 0x0000e400ff08bb82 */ /* 0x000e260000000a00 */
[----:B------:R-:W3:Y:S04]  /*2aa0*/  @!P0 LDL R18, [R14+0x4] ;  /* 0x000004000e128983 */ /* 0x000ee80000100800 */
[----:B------:R-:W4:Y:S01]  /*2ab0*/  @!P2 LDL R20, [R14+-0x4] ;  /* 0xfffffc000e14a983 */ /* 0x000f220000100800 */
[----:B------:R-:W1:Y:S03]  /*2ac0*/  @!P2 LDC.64 R4, c[0x0][0x390] ;  /* 0x0000e400ff04ab82 */ /* 0x000e660000000a00 */
[----:B------:R0:W3:Y:S01]  /*2ad0*/  @!P1 LDL R19, [R14] ;  /* 0x000000000e139983 */ /* 0x0000e20000100800 */
[----:B------:R-:W-:-:S04]  /*2ae0*/  @!P3 IADD3 R22, P4, PT, R16, UR6, RZ ;  /* 0x000000061016bc10 */ /* 0x000fc8000ff9e0ff */
[----:B------:R-:W1:Y:S01]  /*2af0*/  @!P1 LDC.64 R6, c[0x0][0x390] ;  /* 0x0000e400ff069b82 */ /* 0x000e620000000a00 */
[----:B------:R-:W-:-:S07]  /*2b00*/  @!P3 IADD3.X R23, PT, PT, RZ, RZ, RZ, P4, !PT ;  /* 0x000000ffff17b210 */ /* 0x000fce00027fe4ff */
[----:B------:R-:W1:Y:S01]  /*2b10*/  @!P0 LDC.64 R2, c[0x0][0x390] ;  /* 0x0000e400ff028b82 */ /* 0x000e620000000a00 */
[----:B0-----:R-:W-:-:S04]  /*2b20*/  @!P3 LEA R8, P4, R22, R8, 0x1 ;  /* 0x000000081608b211 */ /* 0x001fc800078808ff */
[----:B------:R-:W-:Y:S01]  /*2b30*/  @!P3 LEA.HI.X R9, R22, R9, R23, 0x1, P4 ;  /* 0x000000091609b211 */ /* 0x000fe200020f0c17 */
[C---:B------:R-:W-:Y:S01]  /*2b40*/  @!P2 VIADD R22, R16.reuse, 0x1 ;  /* 0x000000011016a836 */ /* 0x040fe20000000000 */
[----:B------:R-:W-:-:S04]  /*2b50*/  @!P1 IADD3 R23, PT, PT, R16, 0x2, RZ ;  /* 0x0000000210179810 */ /* 0x000fc80007ffe0ff */
[----:B------:R-:W-:-:S05]  /*2b60*/  @!P1 IADD3 R23, P5, PT, R23, UR6, RZ ;  /* 0x0000000617179c10 */ /* 0x000fca000ffbe0ff */
[----:B------:R-:W-:Y:S01]  /*2b70*/  @!P1 IMAD.X R24, RZ, RZ, RZ, P5 ;  /* 0x000000ffff189224 */ /* 0x000fe200028e06ff */
[----:B------:R-:W-:-:S04]  /*2b80*/  UIADD3 UR4, UPT, UPT, UR4, 0x4, URZ ;  /* 0x0000000404047890 */ /* 0x000fc8000fffe0ff */
[----:B------:R-:W-:Y:S01]  /*2b90*/  UISETP.NE.AND UP0, UPT, UR4, URZ, UPT ;  /* 0x000000ff0400728c */ /* 0x000fe2000bf05270 */
[----:B------:R-:W-:Y:S02]  /*2ba0*/  VIADD R17, R17, 0x4 ;  /* 0x0000000411117836 */ /* 0x000fe40000000000 */
[----:B------:R-:W-:Y:S01]  /*2bb0*/  VIADD R14, R14, 0x10 ;  /* 0x000000100e0e7836 */ /* 0x000fe20000000000 */
[----:B--2---:R-:W-:-:S04]  /*2bc0*/  @!P3 F2FP.BF16.F32.PACK_AB R21, RZ, R21 ;  /* 0x00000015ff15b23e */ /* 0x004fc800000010ff */
[----:B------:R-:W-:Y:S02]  /*2bd0*/  PRMT R25, R21, 0x7610, R25 ;  /* 0x0000761015197816 */ /* 0x000fe40000000019 */
[----:B------:R-:W-:Y:S01]  /*2be0*/  @!P2 IADD3 R21, P4, PT, R22, UR6, RZ ;  /* 0x000000061615ac10 */ /* 0x000fe2000ff9e0ff */
[----:B------:R-:W-:Y:S02]  /*2bf0*/  @!P0 VIADD R22, R16, 0x3 ;  /* 0x0000000310168836 */ /* 0x000fe40000000000 */
[----:B------:R0:W-:Y:S01]  /*2c00*/  @!P3 STG.E.U16 desc[UR16][R8.64], R25 ;  /* 0x000000190800b986 */ /* 0x0001e2000c101510 */
[----:B------:R-:W-:Y:S02]  /*2c10*/  @!P2 IADD3.X R26, PT, PT, RZ, RZ, RZ, P4, !PT ;  /* 0x000000ffff1aa210 */ /* 0x000fe400027fe4ff */
[----:B-1----:R-:W-:Y:S02]  /*2c20*/  @!P2 LEA R4, P3, R21, R4, 0x1 ;  /* 0x000000041504a211 */ /* 0x002fe400078608ff */
[----:B------:R-:W-:-:S02]  /*2c30*/  @!P0 IADD3 R22, P5, PT, R22, UR6, RZ ;  /* 0x0000000616168c10 */ /* 0x000fc4000ffbe0ff */
[----:B------:R-:W-:Y:S02]  /*2c40*/  @!P1 LEA R6, P4, R23, R6, 0x1 ;  /* 0x0000000617069211 */ /* 0x000fe400078808ff */
[----:B------:R-:W-:Y:S02]  /*2c50*/  @!P2 LEA.HI.X R5, R21, R5, R26, 0x1, P3 ;  /* 0x000000051505a211 */ /* 0x000fe400018f0c1a */
[----:B------:R-:W-:Y:S02]  /*2c60*/  @!P0 IADD3.X R21, PT, PT, RZ, RZ, RZ, P5, !PT ;  /* 0x000000ffff158210 */ /* 0x000fe40002ffe4ff */
[----:B------:R-:W-:Y:S02]  /*2c70*/  @!P0 LEA R2, P3, R22, R2, 0x1 ;  /* 0x0000000216028211 */ /* 0x000fe400078608ff */
[----:B----4-:R-:W-:Y:S02]  /*2c80*/  @!P2 F2FP.BF16.F32.PACK_AB R20, RZ, R20 ;  /* 0x00000014ff14a23e */ /* 0x010fe400000010ff */
[----:B------:R-:W-:-:S02]  /*2c90*/  @!P1 LEA.HI.X R7, R23, R7, R24, 0x1, P4 ;  /* 0x0000000717079211 */ /* 0x000fc400020f0c18 */
[----:B---3--:R-:W-:Y:S02]  /*2ca0*/  @!P1 F2FP.BF16.F32.PACK_AB R19, RZ, R19 ;  /* 0x00000013ff13923e */ /* 0x008fe400000010ff */
[----:B------:R-:W-:Y:S02]  /*2cb0*/  @!P0 F2FP.BF16.F32.PACK_AB R18, RZ, R18 ;  /* 0x00000012ff12823e */ /* 0x000fe400000010ff */
[----:B------:R-:W-:Y:S01]  /*2cc0*/  @!P0 LEA.HI.X R3, R22, R3, R21, 0x1, P3 ;  /* 0x0000000316038211 */ /* 0x000fe200018f0c15 */
[----:B------:R0:W-:Y:S04]  /*2cd0*/  @!P2 STG.E.U16 desc[UR16][R4.64], R20 ;  /* 0x000000140400a986 */ /* 0x0001e8000c101510 */
[----:B------:R0:W-:Y:S04]  /*2ce0*/  @!P1 STG.E.U16 desc[UR16][R6.64], R19 ;  /* 0x0000001306009986 */ /* 0x0001e8000c101510 */
[----:B------:R0:W-:Y:S01]  /*2cf0*/  @!P0 STG.E.U16 desc[UR16][R2.64], R18 ;  /* 0x0000001202008986 */ /* 0x0001e2000c101510 */
[----:B------:R-:W-:Y:S01]  /*2d00*/  IADD3 R16, PT, PT, R16, 0x4, RZ ;  /* 0x0000000410107810 */ /* 0x000fe20007ffe0ff */
[----:B------:R-:W-:Y:S06]  /*2d10*/  BRA.U UP0, `(.L_x_407) ;  /* 0xfffffffd003c7547 */ /* 0x000fec000b83ffff */
[----:B0-----:R-:W-:-:S07]  /*2d20*/  MOV R3, UR8 ;  /* 0x0000000800037c02 */ /* 0x001fce0008000f00 */
.L_x_406:
        /* <DEDUP_REMOVED lines=9> */
[----:B------:R-:W2:Y:S01]  /*2dc0*/  LDL R3, [R5] ;  /* 0x0000000005037983 */ /* 0x000ea20000100800 */
[----:B------:R-:W0:Y:S01]  /*2dd0*/  LDCU.64 UR10, c[0x0][0x390] ;  /* 0x00007200ff0a77ac */ /* 0x000e220008000a00 */
[----:B------:R-:W-:-:S05]  /*2de0*/  IMAD R2, R15, R4, R9 ;  /* 0x000000040f027224 */ /* 0x000fca00078e0209 */
[----:B------:R-:W-:-:S05]  /*2df0*/  IADD3 R7, P0, PT, R2, UR6, RZ ;  /* 0x0000000602077c10 */ /* 0x000fca000ff1e0ff */
[----:B------:R-:W-:Y:S01]  /*2e00*/  IMAD.X R8, RZ, RZ, RZ, P0 ;  /* 0x000000ffff087224 */ /* 0x000fe200000e06ff */
[C---:B0-----:R-:W-:Y:S02]  /*2e10*/  LEA R2, P0, R7.reuse, UR10, 0x1 ;  /* 0x0000000a07027c11 */ /* 0x041fe4000f8008ff */
[----:B--2---:R-:W-:Y:S02]  /*2e20*/  F2FP.BF16.F32.PACK_AB R6, RZ, R3 ;  /* 0x00000003ff06723e */ /* 0x004fe400000010ff */
[----:B------:R-:W-:-:S05]  /*2e30*/  LEA.HI.X R3, R7, UR11, R8, 0x1, P0 ;  /* 0x0000000b07037c11 */ /* 0x000fca00080f0c08 */
[----:B------:R0:W-:Y:S04]  /*2e40*/  STG.E.U16 desc[UR16][R2.64], R6 ;  /* 0x0000000602007986 */ /* 0x0001e8000c101510 */
.L_x_409:
[----:B------:R-:W-:Y:S05]  /*2e50*/  BSYNC.RECONVERGENT B1 ;  /* 0x0000000000017941 */ /* 0x000fea0003800200 */
.L_x_408:
[----:B------:R-:W-:-:S09]  /*2e60*/  UISETP.NE.AND UP0, UPT, UR7, 0x1, UPT ;  /* 0x000000010700788c */ /* 0x000fd2000bf05270 */
[----:B------:R-:W-:Y:S05]  /*2e70*/  BRA.U !UP0, `(.L_x_405) ;  /* 0x0000000108707547 */ /* 0x000fea000b800000 */
[----:B0-----:R-:W-:Y:S01]  /*2e80*/  IADD3 R3, PT, PT, R9, 0x1, RZ ;  /* 0x0000000109037810 */ /* 0x001fe20007ffe0ff */
[----:B------:R-:W-:Y:S03]  /*2e90*/  BSSY.RECONVERGENT B1, `(.L_x_410) ;  /* 0x000000c000017945 */ /* 0x000fe60003800200 */
[----:B------:R-:W-:-:S13]  /*2ea0*/  ISETP.GE.U32.AND P0, PT, R3, R4, PT ;  /* 0x000000040300720c */ /* 0x000fda0003f06070 */
[----:B------:R-:W-:Y:S05]  /*2eb0*/  @P0 BRA `(.L_x_411) ;  /* 0x0000000000240947 */ /* 0x000fea0003800000 */
[----:B------:R-:W2:Y:S01]  /*2ec0*/  LDL R6, [R5+0x4] ;  /* 0x0000040005067983 */ /* 0x000ea20000100800 */
[----:B------:R-:W0:Y:S01]  /*2ed0*/  LDCU.64 UR10, c[0x0][0x390] ;  /* 0x00007200ff0a77ac */ /* 0x000e220008000a00 */
[----:B------:R-:W-:-:S05]  /*2ee0*/  IMAD R2, R15, R4, R3 ;  /* 0x000000040f027224 */ /* 0x000fca00078e0203 */
[----:B------:R-:W-:-:S05]  /*2ef0*/  IADD3 R3, P0, PT, R2, UR6, RZ ;  /* 0x0000000602037c10 */ /* 0x000fca000ff1e0ff */
[----:B------:R-:W-:Y:S01]  /*2f00*/  IMAD.X R8, RZ, RZ, RZ, P0 ;  /* 0x000000ffff087224 */ /* 0x000fe200000e06ff */
[----:B0-----:R-:W-:-:S04]  /*2f10*/  LEA R2, P0, R3, UR10, 0x1 ;  /* 0x0000000a03027c11 */ /* 0x001fc8000f8008ff */
[----:B------:R-:W-:Y:S02]  /*2f20*/  LEA.HI.X R3, R3, UR11, R8, 0x1, P0 ;  /* 0x0000000b03037c11 */ /* 0x000fe400080f0c08 */
[----:B--2---:R-:W-:-:S05]  /*2f30*/  F2FP.BF16.F32.PACK_AB R6, RZ, R6 ;  /* 0x00000006ff06723e */ /* 0x004fca00000010ff */
[----:B------:R0:W-:Y:S02]  /*2f40*/  STG.E.U16 desc[UR16][R2.64], R6 ;  /* 0x0000000602007986 */ /* 0x0001e4000c101510 */
.L_x_411:
[----:B------:R-:W-:Y:S05]  /*2f50*/  BSYNC.RECONVERGENT B1 ;  /* 0x0000000000017941 */ /* 0x000fea0003800200 */
.L_x_410:
[----:B------:R-:W-:-:S09]  /*2f60*/  UISETP.NE.AND UP0, UPT, UR7, 0x2, UPT ;  /* 0x000000020700788c */ /* 0x000fd2000bf05270 */
[----:B------:R-:W-:Y:S05]  /*2f70*/  BRA.U !UP0, `(.L_x_405) ;  /* 0x0000000108307547 */ /* 0x000fea000b800000 */
[----:B------:R-:W-:-:S04]  /*2f80*/  IADD3 R9, PT, PT, R9, 0x2, RZ ;  /* 0x0000000209097810 */ /* 0x000fc80007ffe0ff */
[----:B------:R-:W-:-:S13]  /*2f90*/  ISETP.GE.U32.AND P0, PT, R9, R4, PT ;  /* 0x000000040900720c */ /* 0x000fda0003f06070 */
[----:B------:R-:W-:Y:S05]  /*2fa0*/  @P0 BRA `(.L_x_405) ;  /* 0x0000000000240947 */ /* 0x000fea0003800000 */
[----:B------:R-:W2:Y:S01]  /*2fb0*/  LDL R5, [R5+0x8] ;  /* 0x0000080005057983 */ /* 0x000ea20000100800 */
[----:B------:R-:W1:Y:S01]  /*2fc0*/  LDCU.64 UR10, c[0x0][0x390] ;  /* 0x00007200ff0a77ac */ /* 0x000e620008000a00 */
[----:B------:R-:W-:-:S05]  /*2fd0*/  IMAD R4, R15, R4, R9 ;  /* 0x000000040f047224 */ /* 0x000fca00078e0209 */
[----:B0-----:R-:W-:-:S05]  /*2fe0*/  IADD3 R3, P0, PT, R4, UR6, RZ ;  /* 0x0000000604037c10 */ /* 0x001fca000ff1e0ff */
[----:B------:R-:W-:Y:S01]  /*2ff0*/  IMAD.X R6, RZ, RZ, RZ, P0 ;  /* 0x000000ffff067224 */ /* 0x000fe200000e06ff */
[----:B-1----:R-:W-:-:S04]  /*3000*/  LEA R2, P0, R3, UR10, 0x1 ;  /* 0x0000000a03027c11 */ /* 0x002fc8000f8008ff */
[----:B------:R-:W-:Y:S02]  /*3010*/  LEA.HI.X R3, R3, UR11, R6, 0x1, P0 ;  /* 0x0000000b03037c11 */ /* 0x000fe400080f0c06 */
[----:B--2---:R-:W-:-:S05]  /*3020*/  F2FP.BF16.F32.PACK_AB R4, RZ, R5 ;  /* 0x00000005ff04723e */ /* 0x004fca00000010ff */
[----:B------:R1:W-:Y:S02]  /*3030*/  STG.E.U16 desc[UR16][R2.64], R4 ;  /* 0x0000000402007986 */ /* 0x0003e4000c101510 */
.L_x_405:
[----:B------:R-:W-:Y:S05]  /*3040*/  BSYNC.RECONVERGENT B0 ;  /* 0x0000000000007941 */ /* 0x000fea0003800200 */
.L_x_404:
[----:B------:R-:W2:Y:S01]  /*3050*/  LDCU UR4, c[0x0][0x3b4] ;  /* 0x00007680ff0477ac */ /* 0x000ea20008000800 */
[----:B------:R-:W-:-:S04]  /*3060*/  IADD3 R12, PT, PT, R12, 0x1, RZ ;  /* 0x000000010c0c7810 */ /* 0x000fc80007ffe0ff */
[----:B--2---:R-:W-:-:S13]  /*3070*/  ISETP.NE.AND P0, PT, R12, UR4, PT ;  /* 0x000000040c007c0c */ /* 0x004fda000bf05270 */
[----:B------:R-:W-:Y:S05]  /*3080*/  @P0 BRA `(.L_x_412) ;  /* 0xfffffff800240947 */ /* 0x000fea000383ffff */
[----:B------:R-:W-:Y:S05]  /*3090*/  EXIT ;  /* 0x000000000000794d */ /* 0x000fea0003800000 */
.L_x_413:
        /* <DEDUP_REMOVED lines=14> */
.L_x_762:


//--------------------- .text.matmul_bf16         --------------------------
	.section	.text.matmul_bf16,"ax",@progbits
	.align	128
        .global         matmul_bf16
        .type           matmul_bf16,@function
        .size           matmul_bf16,(.L_x_763 - matmul_bf16)
        .other          matmul_bf16,@"STO_CUDA_ENTRY STV_DEFAULT"
matmul_bf16:
.text.matmul_bf16:
[----:B------:R-:W0:Y:S08]  /*0000*/  LDC R1, c[0x0][0x37c] ;  /* 0x0000df00ff017b82 */ /* 0x000e300000000800 */
[----:B------:R-:W1:Y:S01]  /*0010*/  LDC R9, c[0x0][0x3b4] ;  /* 0x0000ed00ff097b82 */ /* 0x000e620000000800 */
[----:B0-----:R-:W-:Y:S01]  /*0020*/  VIADD R1, R1, 0xfffffec0 ;  /* 0xfffffec001017836 */ /* 0x001fe20000000000 */
[----:B------:R-:W0:Y:S01]  /*0030*/  LDCU UR6, c[0x0][0x360] ;  /* 0x00006c00ff0677ac */ /* 0x000e220008000800 */
[----:B------:R-:W0:Y:S03]  /*0040*/  LDCU UR4, c[0x0][0x364] ;  /* 0x00006c80ff0477ac */ /* 0x000e260008000800 */
[----:B------:R2:W-:Y:S02]  /*0050*/  STL.128 [R1], RZ ;  /* 0x000000ff01007387 */ /* 0x0005e40000100c00 */
[----:B------:R-:W3:Y:S01]  /*0060*/  LDC.64 R4, c[0x0][0x3a8] ;  /* 0x0000ea00ff047b82 */ /* 0x000ee20000000a00 */
[----:B------:R-:W4:Y:S01]  /*0070*/  LDCU.64 UR10, c[0x0][0x358] ;  /* 0x00006b00ff0a77ac */ /* 0x000f220008000a00 */
[----:B------:R2:W-:Y:S04]  /*0080*/  STL.128 [R1+0x10], RZ ;  /* 0x000010ff01007387 */ /* 0x0005e80000100c00 */
[----:B------:R2:W-:Y:S02]  /*0090*/  STL.128 [R1+0x20], RZ ;  /* 0x000020ff01007387 */ /* 0x0005e40000100c00 */
[----:B------:R-:W2:Y:S02]  /*00a0*/  S2UR UR13, SR_CTAID.Y ;  /* 0x00000000000d79c3 */ /* 0x000ea40000002600 */
[----:B------:R0:W-:Y:S04]  /*00b0*/  STL.128 [R1+0x30], RZ ;  /* 0x000030ff01007387 */ /* 0x0001e80000100c00 */
[----:B------:R2:W-:Y:S01]  /*00c0*/  STL.128 [R1+0x40], RZ ;  /* 0x000040ff01007387 */ /* 0x0005e20000100c00 */
[----:B-1----:R-:W1:Y:S01]  /*00d0*/  I2F.U32.RP R0, R9 ;  /* 0x0000000900007306 */ /* 0x002e620000209000 */
[----:B------:R-:W-:Y:S01]  /*00e0*/  ISETP.NE.U32.AND P2, PT, R9, RZ, PT ;  /* 0x000000ff0900720c */ /* 0x000fe20003f45070 */
[----:B------:R-:W2:Y:S01]  /*00f0*/  S2UR UR14, SR_CTAID.X ;  /* 0x00000000000e79c3 */ /* 0x000ea20000002500 */
[----:B------:R1:W-:Y:S01]  /*0100*/  STL.128 [R1+0x50], RZ ;  /* 0x000050ff01007387 */ /* 0x0003e20000100c00 */
[----:B0-----:R-:W-:-:S03]  /*0110*/  UIMAD UR6, UR6, UR4, URZ ;  /* 0x00000004060672a4 */ /* 0x001fc6000f8e02ff */
[----:B------:R0:W-:Y:S04]  /*0120*/  STL.128 [R1+0x60], RZ ;  /* 0x000060ff01007387 */ /* 0x0001e80000100c00 */
[----:B------:R0:W-:Y:S01]  /*0130*/  STL.128 [R1+0x70], RZ ;  /* 0x000070ff01007387 */ /* 0x0001e20000100c00 */
[----:B-1----:R-:W1:Y:S03]  /*0140*/  MUFU.RCP R0, R0 ;  /* 0x0000000000007308 */ /* 0x002e660000001000 */
[----:B------:R0:W-:Y:S04]  /*0150*/  STL.128 [R1+0x80], RZ ;  /* 0x000080ff01007387 */ /* 0x0001e80000100c00 */
[----:B------:R0:W-:Y:S04]  /*0160*/  STL.128 [R1+0x90], RZ ;  /* 0x000090ff01007387 */ /* 0x0001e80000100c00 */
[----:B------:R0:W-:Y:S04]  /*0170*/  STL.128 [R1+0xa0], RZ ;  /* 0x0000a0ff01007387 */ /* 0x0001e80000100c00 */
[----:B------:R0:W-:Y:S01]  /*0180*/  STL.128 [R1+0xb0], RZ ;  /* 0x0000b0ff01007387 */ /* 0x0001e20000100c00 */
[----:B-1----:R-:W-:-:S03]  /*0190*/  VIADD R2, R0, 0xffffffe ;  /* 0x0ffffffe00027836 */ /* 0x002fc60000000000 */
[----:B------:R0:W-:Y:S01]  /*01a0*/  STL.128 [R1+0xc0], RZ ;  /* 0x0000c0ff01007387 */ /* 0x0001e20000100c00 */
[----:B------:R1:W5:Y:S03]  /*01b0*/  F2I.FTZ.U32.TRUNC.NTZ R3, R2 ;  /* 0x0000000200037305 */ /* 0x000366000021f000 */
[----:B------:R0:W-:Y:S04]  /*01c0*/  STL.128 [R1+0xd0], RZ ;  /* 0x0000d0ff01007387 */ /* 0x0001e80000100c00 */
[----:B------:R0:W-:Y:S01]  /*01d0*/  STL.128 [R1+0xe0], RZ ;  /* 0x0000e0ff01007387 */ /* 0x0001e20000100c00 */
[----:B-1----:R-:W-:-:S03]  /*01e0*/  IMAD.MOV.U32 R2, RZ, RZ, RZ ;  /* 0x000000ffff027224 */ /* 0x002fc600078e00ff */
[----:B------:R0:W-:Y:S01]  /*01f0*/  STL.128 [R1+0xf0], RZ ;  /* 0x0000f0ff01007387 */ /* 0x0001e20000100c00 */
[----:B-----5:R-:W-:-:S05]  /*0200*/  IADD3 R6, PT, PT, RZ, -R3, RZ ;  /* 0x80000003ff067210 */ /* 0x020fca0007ffe0ff */
[----:B------:R-:W-:-:S04]  /*0210*/  IMAD R7, R6, R9, RZ ;  /* 0x0000000906077224 */ /* 0x000fc800078e02ff */
[----:B------:R-:W-:Y:S02]  /*0220*/  IMAD.HI.U32 R3, R3, R7, R2 ;  /* 0x0000000703037227 */ /* 0x000fe400078e0002 */
[----:B------:R-:W1:Y:S04]  /*0230*/  LDC.64 R6, c[0x0][0x3a0] ;  /* 0x0000e800ff067b82 */ /* 0x000e680000000a00 */
[----:B---3--:R-:W-:-:S04]  /*0240*/  IMAD.HI.U32 R19, R3, R4, RZ ;  /* 0x0000000403137227 */ /* 0x008fc800078e00ff */
[----:B------:R-:W-:-:S04]  /*0250*/  IMAD.MOV R3, RZ, RZ, -R19 ;  /* 0x000000ffff037224 */ /* 0x000fc800078e0a13 */
[----:B------:R-:W-:Y:S02]  /*0260*/  IMAD R4, R9, R3, R4 ;  /* 0x0000000309047224 */ /* 0x000fe400078e0204 */
[----:B------:R-:W3:Y:S03]  /*0270*/  S2R R3, SR_TID.Y ;  /* 0x0000000000037919 */ /* 0x000ee60000002200 */
[----:B------:R-:W-:Y:S01]  /*0280*/  ISETP.GE.U32.AND P0, PT, R4, R9, PT ;  /* 0x000000090400720c */ /* 0x000fe20003f06070 */
[----:B-1----:R-:W-:-:S05]  /*0290*/  VIADD R0, R6, 0xffffffff ;  /* 0xffffffff06007836 */ /* 0x002fca0000000000 */
[----:B------:R-:W-:-:S07]  /*02a0*/  IADD3 R2, PT, PT, R0, R5, RZ ;  /* 0x0000000500027210 */ /* 0x000fce0007ffe0ff */
[----:B------:R-:W-:Y:S01]  /*02b0*/  @P0 VIADD R19, R19, 0x1 ;  /* 0x0000000113130836 */ /* 0x000fe20000000000 */
[-C--:B------:R-:W-:Y:S02]  /*02c0*/  @P0 IADD3 R4, PT, PT, R4, -R9.reuse, RZ ;  /* 0x8000000904040210 */ /* 0x080fe40007ffe0ff */
[----:B------:R-:W-:Y:S02]  /*02d0*/  ISETP.GE.U32.AND P0, PT, R2, R0, PT ;  /* 0x000000000200720c */ /* 0x000fe40003f06070 */
[-C--:B------:R-:W-:Y:S02]  /*02e0*/  ISETP.GE.U32.AND P1, PT, R4, R9.reuse, PT ;  /* 0x000000090400720c */ /* 0x080fe40003f26070 */
[----:B------:R-:W3:Y:S11]  /*02f0*/  S2R R4, SR_TID.X ;  /* 0x0000000000047919 */ /* 0x000ef60000002100 */
[----:B------:R-:W-:Y:S01]  /*0300*/  @P1 VIADD R19, R19, 0x1 ;  /* 0x0000000113131836 */ /* 0x000fe20000000000 */
[----:B------:R-:W-:-:S05]  /*0310*/  @!P2 LOP3.LUT R19, RZ, R9, RZ, 0x33, !PT ;  /* 0x00000009ff13a212 */ /* 0x000fca00078e33ff */
[----:B---3--:R-:W-:Y:S01]  /*0320*/  IMAD R19, R19, R3, R4 ;  /* 0x0000000313137224 */ /* 0x008fe200078e0204 */
[----:B0-2-4-:R-:W-:Y:S06]  /*0330*/  @!P0 BRA `(.L_x_414) ;  /* 0x0000002000d08947 */ /* 0x015fec0003800000 */
[----:B------:R-:W0:Y:S01]  /*0340*/  I2F.U32.RP R3, R5 ;  /* 0x0000000500037306 */ /* 0x000e220000209000 */
[C---:B------:R-:W-:Y:S01]  /*0350*/  ISETP.NE.U32.AND P2, PT, R5.reuse, RZ, PT ;  /* 0x000000ff0500720c */ /* 0x040fe20003f45070 */
[----:B------:R-:W-:Y:S01]  /*0360*/  IMAD R7, R5, R7, RZ ;  /* 0x0000000705077224 */ /* 0x000fe200078e02ff */
[----:B------:R-:W-:Y:S01]  /*0370*/  VIMNMX.U32 R9, PT, PT, R9, 0x1, !PT ;  /* 0x0000000109097848 */ /* 0x000fe20007fe0000 */
[----:B------:R-:W-:-:S03]  /*0380*/  UMOV UR4, URZ ;  /* 0x000000ff00047c82 */ /* 0x000fc60008000000 */
[C---:B------:R-:W-:Y:S02]  /*0390*/  LOP3.LUT R17, R9.reuse, 0x3, RZ, 0xc0, !PT ;  /* 0x0000000309117812 */ /* 0x040fe400078ec0ff */
[----:B------:R-:W-:Y:S01]  /*03a0*/  LOP3.LUT R16, R9, 0xfffffffc, RZ, 0xc0, !PT ;  /* 0xfffffffc09107812 */ /* 0x000fe200078ec0ff */
[----:B0-----:R-:W0:Y:S02]  /*03b0*/  MUFU.RCP R3, R3 ;  /* 0x0000000300037308 */ /* 0x001e240000001000 */
[----:B0-----:R-:W-:Y:S02]  /*03c0*/  VIADD R10, R3, 0xffffffe ;  /* 0x0ffffffe030a7836 */ /* 0x001fe40000000000 */
[----:B------:R-:W0:Y:S04]  /*03d0*/  S2R R3, SR_CgaCtaId ;  /* 0x0000000000037919 */ /* 0x000e280000008800 */
[----:B------:R1:W2:Y:S02]  /*03e0*/  F2I.FTZ.U32.TRUNC.NTZ R11, R10 ;  /* 0x0000000a000b7305 */ /* 0x0002a4000021f000 */
[----:B-1----:R-:W-:Y:S01]  /*03f0*/  IMAD.MOV.U32 R10, RZ, RZ, RZ ;  /* 0x000000ffff0a7224 */ /* 0x002fe200078e00ff */
[----:B--2---:R-:W-:-:S05]  /*0400*/  IADD3 R0, PT, PT, RZ, -R11, RZ ;  /* 0x8000000bff007210 */ /* 0x004fca0007ffe0ff */
[----:B------:R-:W-:-:S04]  /*0410*/  IMAD R13, R0, R5, RZ ;  /* 0x00000005000d7224 */ /* 0x000fc800078e02ff */
[----:B------:R-:W-:-:S06]  /*0420*/  IMAD.HI.U32 R11, R11, R13, R10 ;  /* 0x0000000d0b0b7227 */ /* 0x000fcc00078e000a */
[----:B------:R-:W-:-:S04]  /*0430*/  IMAD.HI.U32 R0, R11, R2, RZ ;  /* 0x000000020b007227 */ /* 0x000fc800078e00ff */
[----:B------:R-:W-:-:S04]  /*0440*/  IMAD.MOV R4, RZ, RZ, -R0 ;  /* 0x000000ffff047224 */ /* 0x000fc800078e0a00 */
[----:B------:R-:W-:-:S05]  /*0450*/  IMAD R2, R5, R4, R2 ;  /* 0x0000000405027224 */ /* 0x000fca00078e0202 */
[----:B------:R-:W-:-:S13]  /*0460*/  ISETP.GE.U32.AND P0, PT, R2, R5, PT ;  /* 0x000000050200720c */ /* 0x000fda0003f06070 */
[----:B------:R-:W-:Y:S01]  /*0470*/  @P0 IADD3 R2, PT, PT, R2, -R5, RZ ;  /* 0x8000000502020210 */ /* 0x000fe20007ffe0ff */
[----:B------:R-:W-:-:S03]  /*0480*/  @P0 VIADD R0, R0, 0x1 ;  /* 0x0000000100000836 */ /* 0x000fc60000000000 */
[----:B------:R-:W-:Y:S02]  /*0490*/  ISETP.GE.U32.AND P1, PT, R2, R5, PT ;  /* 0x000000050200720c */ /* 0x000fe40003f26070 */
[----:B------:R-:W-:-:S04]  /*04a0*/  MOV R2, 0x400 ;  /* 0x0000040000027802 */ /* 0x000fc80000000f00 */
[----:B0-----:R-:W-:Y:S01]  /*04b0*/  LEA R2, R3, R2, 0x18 ;  /* 0x0000000203027211 */ /* 0x001fe200078ec0ff */
[----:B------:R-:W-:-:S03]  /*04c0*/  VIADD R3, R1, 0x120 ;  /* 0x0000012001037836 */ /* 0x000fc60000000000 */
[----:B------:R-:W-:Y:S01]  /*04d0*/  LEA R18, R7, R2, 0x2 ;  /* 0x0000000207127211 */ /* 0x000fe200078e10ff */
[----:B------:R-:W-:Y:S02]  /*04e0*/  VIADD R2, R1, 0x100 ;  /* 0x0000010001027836 */ /* 0x000fe40000000000 */
[----:B------:R-:W-:Y:S01]  /*04f0*/  @P1 VIADD R0, R0, 0x1 ;  /* 0x0000000100001836 */ /* 0x000fe20000000000 */
[----:B------:R-:W-:-:S07]  /*0500*/  @!P2 LOP3.LUT R0, RZ, R5, RZ, 0x33, !PT ;  /* 0x00000005ff00a212 */ /* 0x000fce00078e33ff */
.L_x_449:
[----:B0-----:R-:W0:Y:S01]  /*0510*/  LDCU UR5, c[0x0][0x3a4] ;  /* 0x00007480ff0577ac */ /* 0x001e220008000800 */
[----:B------:R-:W-:Y:S01]  /*0520*/  BSSY.RECONVERGENT B0, `(.L_x_415) ;  /* 0x0000036000007945 */ /* 0x000fe20003800200 */
[----:B------:R-:W0:Y:S01]  /*0530*/  LDCU.64 UR16, c[0x0][0x3a8] ;  /* 0x00007500ff1077ac */ /* 0x000e220008000a00 */
[----:B-1----:R-:W1:Y:S01]  /*0540*/  LDCU UR12, c[0x0][0x39c] ;  /* 0x00007380ff0c77ac */ /* 0x002e620008000800 */
[----:B--2---:R-:W2:Y:S01]  /*0550*/  LDCU UR15, c[0x0][0x3a0] ;  /* 0x00007400ff0f77ac */ /* 0x004ea20008000800 */
[----:B---3--:R-:W3:Y:S01]  /*0560*/  LDCU UR9, c[0x0][0x398] ;  /* 0x00007300ff0977ac */ /* 0x008ee20008000800 */
[----:B0-----:R-:W-:Y:S02]  /*0570*/  UIMAD UR5, UR17, UR5, URZ ;  /* 0x00000005110572a4 */ /* 0x001fe4000f8e02ff */
[----:B------:R-:W-:-:S04]  /*0580*/  UIMAD UR18, UR17, UR16, URZ ;  /* 0x00000010111272a4 */ /* 0x000fc8000f8e02ff */
[C---:B------:R-:W-:Y:S02]  /*0590*/  ISETP.GE.U32.AND P0, PT, R19.reuse, UR5, PT ;  /* 0x0000000513007c0c */ /* 0x040fe4000bf06070 */
[----:B------:R-:W-:-:S11]  /*05a0*/  ISETP.GE.U32.AND P1, PT, R19, UR18, PT ;  /* 0x0000001213007c0c */ /* 0x000fd6000bf26070 */
[----:B-12345:R-:W-:Y:S05]  /*05b0*/  @P0 BRA `(.L_x_416) ;  /* 0x0000000000b00947 */ /* 0x03efea0003800000 */
[----:B------:R-:W0:Y:S01]  /*05c0*/  LDCU UR7, c[0x0][0x3ac] ;  /* 0x00007580ff0777ac */ /* 0x000e220008000800 */
[----:B------:R-:W1:Y:S01]  /*05d0*/  LDC R8, c[0x0][0x3ac] ;  /* 0x0000eb00ff087b82 */ /* 0x000e620000000800 */
[----:B------:R-:W-:-:S07]  /*05e0*/  MOV R11, R19 ;  /* 0x00000013000b7202 */ /* 0x000fce0000000f00 */
[----:B------:R-:W2:Y:S01]  /*05f0*/  LDC.64 R4, c[0x0][0x3a0] ;  /* 0x0000e800ff047b82 */ /* 0x000ea20000000a00 */
[----:B0-----:R-:W0:Y:S01]  /*0600*/  I2F.U32.RP R10, UR7 ;  /* 0x00000007000a7d06 */ /* 0x001e220008209000 */
[----:B------:R-:W-:-:S07]  /*0610*/  ISETP.NE.U32.AND P3, PT, RZ, UR7, PT ;  /* 0x00000007ff007c0c */ /* 0x000fce000bf65070 */
[----:B0-----:R-:W0:Y:S02]  /*0620*/  MUFU.RCP R10, R10 ;  /* 0x0000000a000a7308 */ /* 0x001e240000001000 */
[----:B0-----:R-:W-:Y:S02]  /*0630*/  IADD3 R6, PT, PT, R10, 0xffffffe, RZ ;  /* 0x0ffffffe0a067810 */ /* 0x001fe40007ffe0ff */
[----:B------:R-:W-:-:S04]  /*0640*/  LOP3.LUT R10, RZ, UR7, RZ, 0x33, !PT ;  /* 0x00000007ff0a7c12 */ /* 0x000fc8000f8e33ff */
[----:B------:R0:W3:Y:S02]  /*0650*/  F2I.FTZ.U32.TRUNC.NTZ R7, R6 ;  /* 0x0000000600077305 */ /* 0x0000e4000021f000 */
[----:B0-----:R-:W-:Y:S02]  /*0660*/  IMAD.MOV.U32 R6, RZ, RZ, RZ ;  /* 0x000000ffff067224 */ /* 0x001fe400078e00ff */
[----:B---3--:R-:W-:-:S04]  /*0670*/  IMAD.MOV R9, RZ, RZ, -R7 ;  /* 0x000000ffff097224 */ /* 0x008fc800078e0a07 */
[----:B------:R-:W-:-:S04]  /*0680*/  IMAD R9, R9, UR7, RZ ;  /* 0x0000000709097c24 */ /* 0x000fc8000f8e02ff */
[----:B-12---:R-:W-:-:S07]  /*0690*/  IMAD.HI.U32 R9, R7, R9, R6 ;  /* 0x0000000907097227 */ /* 0x006fce00078e0006 */
.L_x_417:
[----:B------:R-:W-:-:S04]  /*06a0*/  IMAD.HI.U32 R7, R9, R11, RZ ;  /* 0x0000000b09077227 */ /* 0x000fc800078e00ff */
[----:B0-----:R-:W-:-:S04]  /*06b0*/  IMAD.MOV R13, RZ, RZ, -R7 ;  /* 0x000000ffff0d7224 */ /* 0x001fc800078e0a07 */
[----:B------:R-:W-:-:S05]  /*06c0*/  IMAD R13, R8, R13, R11 ;  /* 0x0000000d080d7224 */ /* 0x000fca00078e020b */
        /* <DEDUP_REMOVED lines=23> */
[----:B--2---:R-:W-:Y:S01]  /*0840*/  @!P0 IMAD.U32 R12, R6, 0x10000, RZ ;  /* 0x00010000060c8824 */ /* 0x004fe200078e00ff */
[----:B------:R-:W-:-:S04]  /*0850*/  ISETP.GE.U32.AND P0, PT, R11, UR5, PT ;  /* 0x000000050b007c0c */ /* 0x000fc8000bf06070 */
[----:B------:R0:W-:Y:S09]  /*0860*/  STS [R13], R12 ;  /* 0x0000000c0d007388 */ /* 0x0001f20000000800 */
[----:B------:R-:W-:Y:S05]  /*0870*/  @!P0 BRA `(.L_x_417) ;  /* 0xfffffffc00888947 */ /* 0x000fea000383ffff */
.L_x_416:
[----:B------:R-:W-:Y:S05]  /*0880*/  BSYNC.RECONVERGENT B0 ;  /* 0x0000000000007941 */ /* 0x000fea0003800200 */
.L_x_415:
[----:B------:R-:W-:Y:S04]  /*0890*/  BSSY.RECONVERGENT B0, `(.L_x_418) ;  /* 0x000002a000007945 */ /* 0x000fe80003800200 */
[----:B------:R-:W-:Y:S05]  /*08a0*/  @P1 BRA `(.L_x_419) ;  /* 0x0000000000a01947 */ /* 0x000fea0003800000 */
[----:B------:R-:W1:Y:S01]  /*08b0*/  LDCU UR5, c[0x0][0x3a8] ;  /* 0x00007500ff0577ac */ /* 0x000e620008000800 */
[----:B------:R-:W2:Y:S01]  /*08c0*/  LDC.64 R4, c[0x0][0x3a8] ;  /* 0x0000ea00ff047b82 */ /* 0x000ea20000000a00 */
[----:B------:R-:W-:Y:S01]  /*08d0*/  IMAD.MOV.U32 R8, RZ, RZ, RZ ;  /* 0x000000ffff087224 */ /* 0x000fe200078e00ff */
[----:B-1----:R-:W1:Y:S01]  /*08e0*/  I2F.U32.RP R6, UR5 ;  /* 0x0000000500067d06 */ /* 0x002e620008209000 */
[----:B------:R-:W-:-:S07]  /*08f0*/  ISETP.NE.U32.AND P2, PT, RZ, UR5, PT ;  /* 0x00000005ff007c0c */ /* 0x000fce000bf45070 */
[----:B-1----:R-:W1:Y:S02]  /*0900*/  MUFU.RCP R6, R6 ;  /* 0x0000000600067308 */ /* 0x002e640000001000 */
[----:B-1----:R-:W-:-:S06]  /*0910*/  IADD3 R7, PT, PT, R6, 0xffffffe, RZ ;  /* 0x0ffffffe06077810 */ /* 0x002fcc0007ffe0ff */
[----:B------:R-:W1:Y:S02]  /*0920*/  F2I.FTZ.U32.TRUNC.NTZ R9, R7 ;  /* 0x0000000700097305 */ /* 0x000e64000021f000 */
[----:B-1----:R-:W-:-:S04]  /*0930*/  IMAD.MOV R11, RZ, RZ, -R9 ;  /* 0x000000ffff0b7224 */ /* 0x002fc800078e0a09 */
[----:B------:R-:W-:-:S04]  /*0940*/  IMAD R11, R11, UR5, RZ ;  /* 0x000000050b0b7c24 */ /* 0x000fc8000f8e02ff */
[----:B------:R-:W-:Y:S01]  /*0950*/  IMAD.HI.U32 R8, R9, R11, R8 ;  /* 0x0000000b09087227 */ /* 0x000fe200078e0008 */
[----:B------:R-:W-:Y:S02]  /*0960*/  MOV R11, R19 ;  /* 0x00000013000b7202 */ /* 0x000fe40000000f00 */
[----:B--2---:R-:W-:-:S07]  /*0970*/  LOP3.LUT R9, RZ, UR5, RZ, 0x33, !PT ;  /* 0x00000005ff097c12 */ /* 0x004fce000f8e33ff */
.L_x_420:
[----:B------:R-:W-:-:S04]  /*0980*/  IMAD.HI.U32 R6, R8, R11, RZ ;  /* 0x0000000b08067227 */ /* 0x000fc800078e00ff */
[----:B------:R-:W-:-:S04]  /*0990*/  IMAD.MOV R7, RZ, RZ, -R6 ;  /* 0x000000ffff077224 */ /* 0x000fc800078e0a06 */
[----:B------:R-:W-:-:S05]  /*09a0*/  IMAD R7, R4, R7, R11 ;  /* 0x0000000704077224 */ /* 0x000fca00078e020b */
[----:B------:R-:W-:-:S13]  /*09b0*/  ISETP.GE.U32.AND P0, PT, R7, R4, PT ;  /* 0x000000040700720c */ /* 0x000fda0003f06070 */
[----:B------:R-:W-:Y:S01]  /*09c0*/  @P0 IMAD.IADD R7, R7, 0x1, -R4 ;  /* 0x0000000107070824 */ /* 0x000fe200078e0a04 */
[----:B------:R-:W-:-:S04]  /*09d0*/  @P0 IADD3 R6, PT, PT, R6, 0x1, RZ ;  /* 0x0000000106060810 */ /* 0x000fc80007ffe0ff */
[----:B------:R-:W-:-:S13]  /*09e0*/  ISETP.GE.U32.AND P1, PT, R7, R4, PT ;  /* 0x000000040700720c */ /* 0x000fda0003f26070 */
[----:B------:R-:W-:-:S05]  /*09f0*/  @P1 VIADD R6, R6, 0x1 ;  /* 0x0000000106061836 */ /* 0x000fca0000000000 */
[----:B-1----:R-:W-:-:S05]  /*0a00*/  SEL R10, R9, R6, !P2 ;  /* 0x00000006090a7207 */ /* 0x002fca0005000000 */
[--C-:B------:R-:W-:Y:S02]  /*0a10*/  IMAD.MOV R6, RZ, RZ, -R10.reuse ;  /* 0x000000ffff067224 */ /* 0x100fe400078e0a0a */
[----:B0-----:R-:W-:Y:S02]  /*0a20*/  IMAD R13, R5, UR4, R10 ;  /* 0x00000004050d7c24 */ /* 0x001fe4000f8e020a */
[----:B------:R-:W-:-:S04]  /*0a30*/  IMAD R15, R4, R6, R11 ;  /* 0x00000006040f7224 */ /* 0x000fc800078e020b */
[----:B------:R-:W-:-:S05]  /*0a40*/  IMAD R12, R4, UR14, R15 ;  /* 0x0000000e040c7c24 */ /* 0x000fca000f8e020f */
[----:B------:R-:W-:-:S04]  /*0a50*/  ISETP.GE.U32.AND P0, PT, R12, UR12, PT ;  /* 0x0000000c0c007c0c */ /* 0x000fc8000bf06070 */
[----:B------:R-:W-:-:S13]  /*0a60*/  ISETP.GE.U32.OR P0, PT, R13, UR15, P0 ;  /* 0x0000000f0d007c0c */ /* 0x000fda0008706470 */
[----:B------:R-:W0:Y:S01]  /*0a70*/  @!P0 LDC.64 R6, c[0x0][0x388] ;  /* 0x0000e200ff068b82 */ /* 0x000e220000000a00 */
[----:B------:R-:W-:-:S04]  /*0a80*/  @!P0 IMAD R13, R13, UR12, R12 ;  /* 0x0000000c0d0d8c24 */ /* 0x000fc8000f8e020c */
[----:B0-----:R-:W-:-:S06]  /*0a90*/  @!P0 IMAD.WIDE.U32 R6, R13, 0x2, R6 ;  /* 0x000000020d068825 */ /* 0x001fcc00078e0006 */
[----:B------:R-:W2:Y:S01]  /*0aa0*/  @!P0 LDG.E.U16.CONSTANT R6, desc[UR10][R6.64] ;  /* 0x0000000a06068981 */ /* 0x000ea2000c1e9500 */
[----:B------:R-:W-:Y:S02]  /*0ab0*/  IMAD R13, R10, R4, R15 ;  /* 0x000000040a0d7224 */ /* 0x000fe400078e020f */
[----:B------:R-:W-:Y:S01]  /*0ac0*/  HFMA2 R10, -RZ, RZ, 0, 0 ;  /* 0x00000000ff0a7431 */ /* 0x000fe200000001ff */
[----:B------:R-:W-:Y:S01]  /*0ad0*/  IADD3 R11, PT, PT, R11, UR6, RZ ;  /* 0x000000060b0b7c10 */ /* 0x000fe2000fffe0ff */
[----:B------:R-:W-:Y:S02]  /*0ae0*/  IMAD R13, R13, 0x4, R18 ;  /* 0x000000040d0d7824 */ /* 0x000fe400078e0212 */
[----:B--2---:R-:W-:Y:S01]  /*0af0*/  @!P0 IMAD.U32 R10, R6, 0x10000, RZ ;  /* 0x00010000060a8824 */ /* 0x004fe200078e00ff */
[----:B------:R-:W-:-:S04]  /*0b00*/  ISETP.GE.U32.AND P0, PT, R11, UR18, PT ;  /* 0x000000120b007c0c */ /* 0x000fc8000bf06070 */
[----:B------:R1:W-:Y:S09]  /*0b10*/  STS [R13], R10 ;  /* 0x0000000a0d007388 */ /* 0x0003f20000000800 */
[----:B------:R-:W-:Y:S05]  /*0b20*/  @!P0 BRA `(.L_x_420) ;  /* 0xfffffffc00948947 */ /* 0x000fea000383ffff */
.L_x_419:
[----:B------:R-:W-:Y:S05]  /*0b30*/  BSYNC.RECONVERGENT B0 ;  /* 0x0000000000007941 */ /* 0x000fea0003800200 */
.L_x_418:
[----:B------:R-:W2:Y:S01]  /*0b40*/  LDCU UR5, c[0x0][0x3b0] ;  /* 0x00007600ff0577ac */ /* 0x000ea20008000800 */
[----:B------:R-:W-:Y:S01]  /*0b50*/  UIADD3 UR4, UPT, UPT, UR4, 0x1, URZ ;  /* 0x0000000104047890 */ /* 0x000fe2000fffe0ff */
[----:B------:R-:W-:Y:S05]  /*0b60*/  BAR.SYNC.DEFER_BLOCKING 0x0 ;  /* 0x0000000000007b1d */ /* 0x000fea0000010000 */
[----:B------:R-:W-:Y:S01]  /*0b70*/  ISETP.LE.U32.AND P1, PT, R0, UR4, PT ;  /* 0x0000000400007c0c */ /* 0x000fe2000bf23070 */
[----:B--2---:R-:W-:-:S09]  /*0b80*/  UISETP.NE.AND UP0, UPT, UR5, URZ, UPT ;  /* 0x000000ff0500728c */ /* 0x004fd2000bf05270 */
[----:B------:R-:W-:Y:S05]  /*0b90*/  BRA.U !UP0, `(.L_x_421) ;  /* 0x0000001508047547 */ /* 0x000fea000b800000 */
[----:B------:R-:W-:-:S05]  /*0ba0*/  UMOV UR5, URZ ;  /* 0x000000ff00057c82 */ /* 0x000fca0008000000 */
.L_x_440:
[----:B--2---:R-:W2:Y:S01]  /*0bb0*/  LDCU UR15, c[0x0][0x3b0] ;  /* 0x00007600ff0f77ac */ /* 0x004ea20008000800 */
[----:B-1-3--:R-:W-:Y:S01]  /*0bc0*/  IMAD.MOV.U32 R7, RZ, RZ, RZ ;  /* 0x000000ffff077224 */ /* 0x00afe200078e00ff */
[----:B--2---:R-:W-:-:S09]  /*0bd0*/  UISETP.GE.U32.AND UP0, UPT, UR15, 0x8, UPT ;  /* 0x000000080f00788c */ /* 0x004fd2000bf06070 */
[----:B----45:R-:W-:Y:S05]  /*0be0*/  BRA.U !UP0, `(.L_x_422) ;  /* 0x0000000108847547 */ /* 0x030fea000b800000 */
[----:B------:R-:W2:Y:S01]  /*0bf0*/  S2UR UR8, SR_CgaCtaId ;  /* 0x00000000000879c3 */ /* 0x000ea20000008800 */
[----:B01----:R-:W-:Y:S01]  /*0c00*/  IMAD.MOV.U32 R13, RZ, RZ, RZ ;  /* 0x000000ffff0d7224 */ /* 0x003fe200078e00ff */
[----:B------:R-:W-:-:S06]  /*0c10*/  UMOV UR7, 0x400 ;  /* 0x0000040000077882 */ /* 0x000fcc0000000000 */
[----:B------:R-:W0:Y:S08]  /*0c20*/  LDC R12, c[0x0][0x3ac] ;  /* 0x0000eb00ff0c7b82 */ /* 0x000e300000000800 */
[----:B------:R-:W1:Y:S01]  /*0c30*/  LDC R20, c[0x0][0x3b0] ;  /* 0x0000ec00ff147b82 */ /* 0x000e620000000800 */
[----:B--2---:R-:W-:-:S12]  /*0c40*/  ULEA UR7, UR8, UR7, 0x18 ;  /* 0x0000000708077291 */ /* 0x004fd8000f8ec0ff */
.L_x_423:
[----:B--2---:R-:W2:Y:S01]  /*0c50*/  S2R R4, SR_TID.Y ;  /* 0x0000000000047919 */ /* 0x004ea20000002200 */
[C---:B------:R-:W-:Y:S01]  /*0c60*/  IMAD R14, R13.reuse, 0x4, R2 ;  /* 0x000000040d0e7824 */ /* 0x040fe200078e0202 */
[----:B-1----:R-:W-:Y:S01]  /*0c70*/  LOP3.LUT R22, R20, 0xfffffff8, RZ, 0xc0, !PT ;  /* 0xfffffff814167812 */ /* 0x002fe200078ec0ff */
[----:B--2---:R-:W-:Y:S02]  /*0c80*/  IMAD R5, R4, UR15, R13 ;  /* 0x0000000f04057c24 */ /* 0x004fe4000f8e020d */
[----:B------:R-:W-:Y:S02]  /*0c90*/  VIADD R13, R13, 0x8 ;  /* 0x000000080d0d7836 */ /* 0x000fe40000000000 */
[----:B0-----:R-:W-:-:S03]  /*0ca0*/  IMAD R5, R5, R12, UR5 ;  /* 0x0000000505057e24 */ /* 0x001fc6000f8e020c */
[----:B------:R-:W-:Y:S02]  /*0cb0*/  ISETP.NE.AND P0, PT, R13, R22, PT ;  /* 0x000000160d00720c */ /* 0x000fe40003f05270 */
[----:B------:R-:W-:-:S04]  /*0cc0*/  LEA R15, R5, UR7, 0x2 ;  /* 0x00000007050f7c11 */ /* 0x000fc8000f8e10ff */
[C---:B------:R-:W-:Y:S01]  /*0cd0*/  LEA R5, R12.reuse, R15, 0x2 ;  /* 0x0000000f0c057211 */ /* 0x040fe200078e10ff */
[----:B------:R-:W-:Y:S04]  /*0ce0*/  LDS R4, [R15] ;  /* 0x000000000f047984 */ /* 0x000fe80000000800 */
[C---:B------:R-:W-:Y:S02]  /*0cf0*/  IMAD R21, R12.reuse, 0x4, R5 ;  /* 0x000000040c157824 */ /* 0x040fe400078e0205 */
[----:B------:R-:W-:Y:S02]  /*0d00*/  LDS R5, [R5] ;  /* 0x0000000005057984 */ /* 0x000fe40000000800 */
[C---:B------:R-:W-:Y:S02]  /*0d10*/  IMAD R7, R12.reuse, 0x4, R21 ;  /* 0x000000040c077824 */ /* 0x040fe400078e0215 */
[----:B------:R-:W-:Y:S03]  /*0d20*/  LDS R6, [R21] ;  /* 0x0000000015067984 */ /* 0x000fe60000000800 */
[----:B------:R-:W-:-:S02]  /*0d30*/  LEA R23, R12, R7, 0x2 ;  /* 0x000000070c177211 */ /* 0x000fc400078e10ff */
[----:B------:R-:W0:Y:S03]  /*0d40*/  LDS R7, [R7] ;  /* 0x0000000007077984 */ /* 0x000e260000000800 */
[C---:B------:R-:W-:Y:S01]  /*0d50*/  IMAD R9, R12.reuse, 0x4, R23 ;  /* 0x000000040c097824 */ /* 0x040fe200078e0217 */
[----:B------:R-:W-:Y:S03]  /*0d60*/  LDS R8, [R23] ;  /* 0x0000000017087984 */ /* 0x000fe60000000800 */
[C---:B------:R-:W-:Y:S02]  /*0d70*/  IMAD R25, R12.reuse, 0x4, R9 ;  /* 0x000000040c197824 */ /* 0x040fe400078e0209 */
[----:B------:R-:W-:Y:S03]  /*0d80*/  LDS R9, [R9] ;  /* 0x0000000009097984 */ /* 0x000fe60000000800 */
[----:B------:R-:W-:Y:S01]  /*0d90*/  LEA R11, R12, R25, 0x2 ;  /* 0x000000190c0b7211 */ /* 0x000fe200078e10ff */
[----:B------:R-:W-:Y:S05]  /*0da0*/  LDS R10, [R25] ;  /* 0x00000000190a7984 */ /* 0x000fea0000000800 */
[----:B------:R-:W1:Y:S04]  /*0db0*/  LDS R11, [R11] ;  /* 0x000000000b0b7984 */ /* 0x000e680000000800 */
[----:B0-----:R2:W-:Y:S04]  /*0dc0*/  STL.128 [R14], R4 ;  /* 0x000000040e007387 */ /* 0x0015e80000100c00 */
[----:B-1----:R2:W-:Y:S01]  /*0dd0*/  STL.128 [R14+0x10], R8 ;  /* 0x000010080e007387 */ /* 0x0025e20000100c00 */
[----:B------:R-:W-:Y:S05]  /*0de0*/  @P0 BRA `(.L_x_423) ;  /* 0xfffffffc00980947 */ /* 0x000fea000383ffff */
[----:B--2---:R-:W-:-:S07]  /*0df0*/  MOV R7, R22 ;  /* 0x0000001600077202 */ /* 0x004fce0000000f00 */
.L_x_422:
[----:B------:R-:W2:Y:S02]  /*0e00*/  LDCU.64 UR8, c[0x0][0x3b0] ;  /* 0x00007600ff0877ac */ /* 0x000ea40008000a00 */
[----:B--2---:R-:W-:-:S04]  /*0e10*/  ULOP3.LUT UR8, UR8, 0x7, URZ, 0xc0, !UPT ;  /* 0x0000000708087892 */ /* 0x004fc8000f8ec0ff */
[----:B------:R-:W-:-:S09]  /*0e20*/  UISETP.NE.AND UP0, UPT, UR8, URZ, UPT ;  /* 0x000000ff0800728c */ /* 0x000fd2000bf05270 */
[----:B------:R-:W-:Y:S05]  /*0e30*/  BRA.U !UP0, `(.L_x_424) ;  /* 0x0000000108d07547 */ /* 0x000fea000b800000 */
[----:B------:R-:W2:Y:S01]  /*0e40*/  S2R R6, SR_TID.Y ;  /* 0x0000000000067919 */ /* 0x000ea20000002200 */
[----:B------:R-:W-:Y:S02]  /*0e50*/  UIADD3 UR7, UPT, UPT, UR8, -0x1, URZ ;  /* 0xffffffff08077890 */ /* 0x000fe4000fffe0ff */
[----:B------:R-:W-:Y:S02]  /*0e60*/  ULOP3.LUT UP1, UR12, UR15, 0x3, URZ, 0xc0, !UPT ;  /* 0x000000030f0c7892 */ /* 0x000fe4000f82c0ff */
[----:B------:R-:W-:-:S09]  /*0e70*/  UISETP.GE.U32.AND UP0, UPT, UR7, 0x3, UPT ;  /* 0x000000030700788c */ /* 0x000fd2000bf06070 */
[----:B------:R-:W-:Y:S05]  /*0e80*/  BRA.U !UP0, `(.L_x_425) ;  /* 0x0000000108487547 */ /* 0x000fea000b800000 */
[----:B------:R-:W3:Y:S01]  /*0e90*/  S2UR UR8, SR_CgaCtaId ;  /* 0x00000000000879c3 */ /* 0x000ee20000008800 */
[----:B--2---:R-:W-:Y:S01]  /*0ea0*/  IMAD R4, R6, UR15, R7 ;  /* 0x0000000f06047c24 */ /* 0x004fe2000f8e0207 */
[----:B------:R-:W-:Y:S01]  /*0eb0*/  UMOV UR7, 0x400 ;  /* 0x0000040000077882 */ /* 0x000fe20000000000 */
[C---:B------:R-:W-:Y:S02]  /*0ec0*/  IMAD R8, R7.reuse, 0x4, R2 ;  /* 0x0000000407087824 */ /* 0x040fe400078e0202 */
[----:B------:R-:W-:-:S03]  /*0ed0*/  VIADD R7, R7, 0x4 ;  /* 0x0000000407077836 */ /* 0x000fc60000000000 */
[----:B------:R-:W2:Y:S01]  /*0ee0*/  LDC R11, c[0x0][0x3ac] ;  /* 0x0000eb00ff0b7b82 */ /* 0x000ea20000000800 */
[----:B---3--:R-:W-:Y:S01]  /*0ef0*/  ULEA UR7, UR8, UR7, 0x18 ;  /* 0x0000000708077291 */ /* 0x008fe2000f8ec0ff */
[----:B--2---:R-:W-:-:S05]  /*0f00*/  IMAD R4, R4, R11, UR5 ;  /* 0x0000000504047e24 */ /* 0x004fca000f8e020b */
[----:B------:R-:W-:-:S05]  /*0f10*/  LEA R4, R4, UR7, 0x2 ;  /* 0x0000000704047c11 */ /* 0x000fca000f8e10ff */
[C---:B------:R-:W-:Y:S02]  /*0f20*/  IMAD R5, R11.reuse, 0x4, R4 ;  /* 0x000000040b057824 */ /* 0x040fe400078e0204 */
[----:B------:R-:W-:Y:S02]  /*0f30*/  LDS R4, [R4] ;  /* 0x0000000004047984 */ /* 0x000fe40000000800 */
[C---:B------:R-:W-:Y:S02]  /*0f40*/  IMAD R9, R11.reuse, 0x4, R5 ;  /* 0x000000040b097824 */ /* 0x040fe400078e0205 */
[----:B------:R-:W2:Y:S03]  /*0f50*/  LDS R5, [R5] ;  /* 0x0000000005057984 */ /* 0x000ea60000000800 */
[----:B------:R-:W-:Y:S01]  /*0f60*/  LEA R11, R11, R9, 0x2 ;  /* 0x000000090b0b7211 */ /* 0x000fe200078e10ff */
[----:B-1----:R-:W-:Y:S05]  /*0f70*/  LDS R10, [R9] ;  /* 0x00000000090a7984 */ /* 0x002fea0000000800 */
[----:B------:R-:W1:Y:S04]  /*0f80*/  LDS R11, [R11] ;  /* 0x000000000b0b7984 */ /* 0x000e680000000800 */
[----:B--2---:R3:W-:Y:S04]  /*0f90*/  STL.64 [R8], R4 ;  /* 0x0000000408007387 */ /* 0x0047e80000100a00 */
[----:B-1----:R3:W-:Y:S02]  /*0fa0*/  STL.64 [R8+0x8], R10 ;  /* 0x0000080a08007387 */ /* 0x0027e40000100a00 */
.L_x_425:
[----:B------:R-:W-:Y:S05]  /*0fb0*/  BRA.U !UP1, `(.L_x_424) ;  /* 0x0000000109707547 */ /* 0x000fea000b800000 */
[----:B------:R-:W-:Y:S02]  /*0fc0*/  UISETP.NE.AND UP0, UPT, UR12, 0x1, UPT ;  /* 0x000000010c00788c */ /* 0x000fe4000bf05270 */
[----:B------:R-:W-:-:S04]  /*0fd0*/  ULOP3.LUT UR7, UR15, 0x1, URZ, 0xc0, !UPT ;  /* 0x000000010f077892 */ /* 0x000fc8000f8ec0ff */
[----:B------:R-:W-:-:S03]  /*0fe0*/  UISETP.NE.U32.AND UP1, UPT, UR7, 0x1, UPT ;  /* 0x000000010700788c */ /* 0x000fc6000bf25070 */
[----:B------:R-:W-:Y:S08]  /*0ff0*/  BRA.U !UP0, `(.L_x_426) ;  /* 0x0000000108347547 */ /* 0x000ff0000b800000 */
[----:B------:R-:W4:Y:S01]  /*1000*/  S2UR UR8, SR_CgaCtaId ;  /* 0x00000000000879c3 */ /* 0x000f220000008800 */
[----:B--23--:R-:W-:Y:S01]  /*1010*/  IMAD R4, R6, UR15, R7 ;  /* 0x0000000f06047c24 */ /* 0x00cfe2000f8e0207 */
[----:B------:R-:W-:Y:S01]  /*1020*/  UMOV UR7, 0x400 ;  /* 0x0000040000077882 */ /* 0x000fe20000000000 */
[C---:B------:R-:W-:Y:S02]  /*1030*/  IMAD R8, R7.reuse, 0x4, R2 ;  /* 0x0000000407087824 */ /* 0x040fe400078e0202 */
[----:B------:R-:W-:-:S03]  /*1040*/  VIADD R7, R7, 0x2 ;  /* 0x0000000207077836 */ /* 0x000fc60000000000 */
[----:B------:R-:W2:Y:S01]  /*1050*/  LDC R5, c[0x0][0x3ac] ;  /* 0x0000eb00ff057b82 */ /* 0x000ea20000000800 */
[----:B----4-:R-:W-:Y:S01]  /*1060*/  ULEA UR7, UR8, UR7, 0x18 ;  /* 0x0000000708077291 */ /* 0x010fe2000f8ec0ff */
[----:B--2---:R-:W-:-:S05]  /*1070*/  IMAD R4, R4, R5, UR5 ;  /* 0x0000000504047e24 */ /* 0x004fca000f8e0205 */
[----:B------:R-:W-:-:S04]  /*1080*/  LEA R4, R4, UR7, 0x2 ;  /* 0x0000000704047c11 */ /* 0x000fc8000f8e10ff */
[----:B------:R-:W-:Y:S02]  /*1090*/  LEA R5, R5, R4, 0x2 ;  /* 0x0000000405057211 */ /* 0x000fe400078e10ff */
[----:B------:R-:W-:Y:S04]  /*10a0*/  LDS R4, [R4] ;  /* 0x0000000004047984 */ /* 0x000fe80000000800 */
[----:B------:R-:W2:Y:S04]  /*10b0*/  LDS R5, [R5] ;  /* 0x0000000005057984 */ /* 0x000ea80000000800 */
[----:B--2---:R4:W-:Y:S02]  /*10c0*/  STL.64 [R8], R4 ;  /* 0x0000000408007387 */ /* 0x0049e40000100a00 */
.L_x_426:
[----:B------:R-:W-:Y:S05]  /*10d0*/  BRA.U UP1, `(.L_x_424) ;  /* 0x0000000101287547 */ /* 0x000fea000b800000 */
[----:B------:R-:W5:Y:S01]  /*10e0*/  S2UR UR8, SR_CgaCtaId ;  /* 0x00000000000879c3 */ /* 0x000f620000008800 */
[----:B--2---:R-:W-:Y:S01]  /*10f0*/  IMAD R6, R6, UR15, R7 ;  /* 0x0000000f06067c24 */ /* 0x004fe2000f8e0207 */
[----:B------:R-:W-:Y:S01]  /*1100*/  UMOV UR7, 0x400 ;  /* 0x0000040000077882 */ /* 0x000fe20000000000 */
[----:B------:R-:W-:-:S05]  /*1110*/  LEA R7, R7, R2, 0x2 ;  /* 0x0000000207077211 */ /* 0x000fca00078e10ff */
[----:B---34-:R-:W2:Y:S01]  /*1120*/  LDC R5, c[0x0][0x3ac] ;  /* 0x0000eb00ff057b82 */ /* 0x018ea20000000800 */
[----:B-----5:R-:W-:Y:S01]  /*1130*/  ULEA UR7, UR8, UR7, 0x18 ;  /* 0x0000000708077291 */ /* 0x020fe2000f8ec0ff */
[----:B--2---:R-:W-:-:S05]  /*1140*/  IMAD R6, R6, R5, UR5 ;  /* 0x0000000506067e24 */ /* 0x004fca000f8e0205 */
[----:B------:R-:W-:-:S06]  /*1150*/  LEA R6, R6, UR7, 0x2 ;  /* 0x0000000706067c11 */ /* 0x000fcc000f8e10ff */
[----:B------:R-:W2:Y:S04]  /*1160*/  LDS R6, [R6] ;  /* 0x0000000006067984 */ /* 0x000ea80000000800 */
[----:B--2---:R2:W-:Y:S02]  /*1170*/  STL [R7], R6 ;  /* 0x0000000607007387 */ /* 0x0045e40000100800 */
.L_x_424:
[----:B---34-:R-:W3:Y:S01]  /*1180*/  S2R R4, SR_TID.X ;  /* 0x0000000000047919 */ /* 0x018ee20000002100 */
[----:B------:R-:W4:Y:S01]  /*1190*/  LDCU UR7, c[0x0][0x3b4] ;  /* 0x00007680ff0777ac */ /* 0x000f220008000800 */
[----:B------:R-:W5:Y:S01]  /*11a0*/  LDC R20, c[0x0][0x3a8] ;  /* 0x0000ea00ff147b82 */ /* 0x000f620000000800 */
[----:B0-----:R-:W-:Y:S01]  /*11b0*/  IMAD.MOV.U32 R12, RZ, RZ, RZ ;  /* 0x000000ffff0c7224 */ /* 0x001fe200078e00ff */
[----:B----4-:R-:W-:Y:S01]  /*11c0*/  UISETP.GE.U32.AND UP0, UPT, UR7, 0x4, UPT ;  /* 0x000000040700788c */ /* 0x010fe2000bf06070 */
[----:B---3--:R-:W-:-:S04]  /*11d0*/  IMAD R5, R4, UR9, RZ ;  /* 0x0000000904057c24 */ /* 0x008fc8000f8e02ff */
[----:B-----5:R-:W-:-:S04]  /*11e0*/  IMAD R20, R20, UR5, R5 ;  /* 0x0000000514147c24 */ /* 0x020fc8000f8e0205 */
[----:B------:R-:W-:Y:S05]  /*11f0*/  BRA.U !UP0, `(.L_x_427) ;  /* 0x0000000508347547 */ /* 0x000fea000b800000 */
        /* <DEDUP_REMOVED lines=9> */
.L_x_430:
[----:B0-----:R-:W-:Y:S02]  /*1290*/  IMAD.IADD R5, R20, 0x1, R21 ;  /* 0x0000000114057824 */ /* 0x001fe400078e0215 */
[C---:B------:R-:W-:Y:S02]  /*12a0*/  IMAD R24, R21.reuse, 0x4, R3 ;  /* 0x0000000415187824 */ /* 0x040fe400078e0203 */
[----:B------:R-:W-:Y:S01]  /*12b0*/  VIADD R26, R21, 0x4 ;  /* 0x00000004151a7836 */ /* 0x000fe20000000000 */
[----:B------:R-:W-:Y:S01]  /*12c0*/  LEA R23, R5, R18, 0x2 ;  /* 0x0000001205177211 */ /* 0x000fe200078e10ff */
[----:B------:R-:W-:-:S03]  /*12d0*/  VIADD R28, R21, 0xc ;  /* 0x0000000c151c7836 */ /* 0x000fc60000000000 */
[----:B------:R-:W-:Y:S01]  /*12e0*/  LEA R26, R26, R3, 0x2 ;  /* 0x000000031a1a7211 */ /* 0x000fe200078e10ff */
[----:B------:R-:W-:Y:S01]  /*12f0*/  LDS R8, [R23] ;  /* 0x0000000017087984 */ /* 0x000fe20000000800 */
[----:B------:R-:W-:-:S03]  /*1300*/  IMAD R28, R28, 0x4, R3 ;  /* 0x000000041c1c7824 */ /* 0x000fc600078e0203 */
[----:B------:R-:W-:Y:S04]  /*1310*/  LDS R9, [R23+0x4] ;  /* 0x0000040017097984 */ /* 0x000fe80000000800 */
[----:B-1----:R-:W-:Y:S04]  /*1320*/  LDS R10, [R23+0x8] ;  /* 0x00000800170a7984 */ /* 0x002fe80000000800 */
[----:B------:R-:W0:Y:S04]  /*1330*/  LDS R11, [R23+0xc] ;  /* 0x00000c00170b7984 */ /* 0x000e280000000800 */
[----:B------:R-:W-:Y:S04]  /*1340*/  LDS R4, [R23+0x10] ;  /* 0x0000100017047984 */ /* 0x000fe80000000800 */
[----:B------:R-:W-:Y:S04]  /*1350*/  LDS R5, [R23+0x14] ;  /* 0x0000140017057984 */ /* 0x000fe80000000800 */
[----:B--2---:R-:W-:Y:S04]  /*1360*/  LDS R6, [R23+0x18] ;  /* 0x0000180017067984 */ /* 0x004fe80000000800 */
        /* <DEDUP_REMOVED lines=12> */
[----:B-1----:R0:W-:Y:S02]  /*1430*/  STL.128 [R26], R4 ;  /* 0x000000041a007387 */ /* 0x0021e40000100c00 */
[----:B------:R-:W-:Y:S02]  /*1440*/  LEA R24, R24, R3, 0x2 ;  /* 0x0000000318187211 */ /* 0x000fe400078e10ff */
[----:B------:R-:W-:-:S03]  /*1450*/  ISETP.GE.AND P2, PT, R21, R22, PT ;  /* 0x000000161500720c */ /* 0x000fc60003f46270 */
[----:B--2---:R0:W-:Y:S04]  /*1460*/  STL.128 [R24], R8 ;  /* 0x0000000818007387 */ /* 0x0041e80000100c00 */
[----:B------:R0:W-:Y:S06]  /*1470*/  STL.128 [R28], R12 ;  /* 0x0000000c1c007387 */ /* 0x0001ec0000100c00 */
[----:B------:R-:W-:Y:S05]  /*1480*/  @!P2 BRA `(.L_x_430) ;  /* 0xfffffffc0080a947 */ /* 0x000fea000383ffff */
[----:B0-----:R-:W-:-:S07]  /*1490*/  MOV R12, R16 ;  /* 0x00000010000c7202 */ /* 0x001fce0000000f00 */
.L_x_429:
[----:B------:R-:W-:-:S05]  /*14a0*/  IMAD.IADD R4, R16, 0x1, -R21 ;  /* 0x0000000110047824 */ /* 0x000fca00078e0a15 */
[----:B------:R-:W-:-:S13]  /*14b0*/  ISETP.GT.AND P2, PT, R4, 0x4, PT ;  /* 0x000000040400780c */ /* 0x000fda0003f44270 */
[----:B------:R-:W-:Y:S05]  /*14c0*/  @!P2 BRA `(.L_x_431) ;  /* 0x000000000048a947 */ /* 0x000fea0003800000 */
[----:B------:R-:W-:Y:S01]  /*14d0*/  IMAD.IADD R5, R20, 0x1, R21 ;  /* 0x0000000114057824 */ /* 0x000fe200078e0215 */
[----:B------:R-:W-:Y:S01]  /*14e0*/  PLOP3.LUT P0, PT, PT, PT, PT, 0x8, 0x80 ;  /* 0x000000000080781c */ /* 0x000fe20003f0e170 */
[C---:B------:R-:W-:Y:S02]  /*14f0*/  VIADD R12, R21.reuse, 0x4 ;  /* 0x00000004150c7836 */ /* 0x040fe40000000000 */
[----:B------:R-:W-:Y:S01]  /*1500*/  IMAD R14, R21, 0x4, R3 ;  /* 0x00000004150e7824 */ /* 0x000fe200078e0203 */
[----:B-1----:R-:W-:Y:S01]  /*1510*/  LEA R13, R5, R18, 0x2 ;  /* 0x00000012050d7211 */ /* 0x002fe200078e10ff */
[----:B------:R-:W-:Y:S01]  /*1520*/  VIADD R21, R21, 0x8 ;  /* 0x0000000815157836 */ /* 0x000fe20000000000 */
[----:B------:R-:W-:Y:S01]  /*1530*/  LEA R15, R12, R3, 0x2 ;  /* 0x000000030c0f7211 */ /* 0x000fe200078e10ff */
[----:B------:R-:W-:Y:S02]  /*1540*/  IMAD.MOV.U32 R12, RZ, RZ, R16 ;  /* 0x000000ffff0c7224 */ /* 0x000fe400078e0010 */
[----:B------:R-:W-:Y:S04]  /*1550*/  LDS R4, [R13] ;  /* 0x000000000d047984 */ /* 0x000fe80000000800 */
[----:B------:R-:W-:Y:S04]  /*1560*/  LDS R5, [R13+0x4] ;  /* 0x000004000d057984 */ /* 0x000fe80000000800 */
[----:B--2---:R-:W-:Y:S04]  /*1570*/  LDS R6, [R13+0x8] ;  /* 0x000008000d067984 */ /* 0x004fe80000000800 */
[----:B------:R-:W0:Y:S04]  /*1580*/  LDS R7, [R13+0xc] ;  /* 0x00000c000d077984 */ /* 0x000e280000000800 */
[----:B------:R-:W-:Y:S04]  /*1590*/  LDS R8, [R13+0x10] ;  /* 0x000010000d087984 */ /* 0x000fe80000000800 */
[----:B------:R-:W-:Y:S04]  /*15a0*/  LDS R9, [R13+0x14] ;  /* 0x000014000d097984 */ /* 0x000fe80000000800 */
[----:B------:R-:W-:Y:S04]  /*15b0*/  LDS R10, [R13+0x18] ;  /* 0x000018000d0a7984 */ /* 0x000fe80000000800 */
[----:B------:R-:W1:Y:S04]  /*15c0*/  LDS R11, [R13+0x1c] ;  /* 0x00001c000d0b7984 */ /* 0x000e680000000800 */
[----:B0-----:R0:W-:Y:S04]  /*15d0*/  STL.128 [R14], R4 ;  /* 0x000000040e007387 */ /* 0x0011e80000100c00 */
[----:B-1----:R0:W-:Y:S02]  /*15e0*/  STL.128 [R15], R8 ;  /* 0x000000080f007387 */ /* 0x0021e40000100c00 */
.L_x_431:
[----:B------:R-:W-:-:S13]  /*15f0*/  ISETP.EQ.AND P2, PT, R21, R16, PT ;  /* 0x000000101500720c */ /* 0x000fda0003f42270 */
[----:B------:R-:W-:Y:S05]  /*1600*/  @!P0 BRA P2, `(.L_x_427) ;  /* 0x0000000000308947 */ /* 0x000fea0001000000 */
.L_x_428:
[----:B0--3--:R-:W-:Y:S01]  /*1610*/  IADD3 R5, PT, PT, R20, R21, RZ ;  /* 0x0000001514057210 */ /* 0x009fe20007ffe0ff */
[C---:B------:R-:W-:Y:S01]  /*1620*/  IMAD R9, R21.reuse, 0x4, R3 ;  /* 0x0000000415097824 */ /* 0x040fe200078e0203 */
[----:B------:R-:W-:-:S03]  /*1630*/  IADD3 R21, PT, PT, R21, 0x4, RZ ;  /* 0x0000000415157810 */ /* 0x000fc60007ffe0ff */
[----:B------:R-:W-:Y:S01]  /*1640*/  IMAD R8, R5, 0x4, R18 ;  /* 0x0000000405087824 */ /* 0x000fe200078e0212 */
[----:B------:R-:W-:-:S04]  /*1650*/  ISETP.NE.AND P0, PT, R21, R16, PT ;  /* 0x000000101500720c */ /* 0x000fc80003f05270 */
[----:B------:R-:W-:Y:S04]  /*1660*/  LDS R4, [R8] ;  /* 0x0000000008047984 */ /* 0x000fe80000000800 */
[----:B------:R-:W-:Y:S04]  /*1670*/  LDS R5, [R8+0x4] ;  /* 0x0000040008057984 */ /* 0x000fe80000000800 */
[----:B--2---:R-:W-:Y:S04]  /*1680*/  LDS R6, [R8+0x8] ;  /* 0x0000080008067984 */ /* 0x004fe80000000800 */
[----:B------:R-:W0:Y:S04]  /*1690*/  LDS R7, [R8+0xc] ;  /* 0x00000c0008077984 */ /* 0x000e280000000800 */
[----:B0-----:R3:W-:Y:S01]  /*16a0*/  STL.128 [R9], R4 ;  /* 0x0000000409007387 */ /* 0x0017e20000100c00 */
[----:B------:R-:W-:Y:S05]  /*16b0*/  @P0 BRA `(.L_x_428) ;  /* 0xfffffffc00d40947 */ /* 0x000fea000383ffff */
[----:B------:R-:W-:-:S07]  /*16c0*/  IMAD.MOV.U32 R12, RZ, RZ, R16 ;  /* 0x000000ffff0c7224 */ /* 0x000fce00078e0010 */
.L_x_427:
[----:B------:R-:W-:-:S13]  /*16d0*/  ISETP.NE.AND P2, PT, R17, RZ, PT ;  /* 0x000000ff1100720c */ /* 0x000fda0003f45270 */
[----:B------:R-:W-:Y:S05]  /*16e0*/  @!P2 BRA `(.L_x_432) ;  /* 0x000000000030a947 */ /* 0x000fea0003800000 */
[----:B0--3--:R-:W-:Y:S01]  /*16f0*/  IMAD.IADD R5, R20, 0x1, R12 ;  /* 0x0000000114057824 */ /* 0x009fe200078e020c */
[----:B------:R-:W-:-:S04]  /*1700*/  ISETP.NE.AND P0, PT, R17, 0x1, PT ;  /* 0x000000011100780c */ /* 0x000fc80003f05270 */
[----:B--2---:R-:W-:Y:S01]  /*1710*/  LEA R7, R5, R18, 0x2 ;  /* 0x0000001205077211 */ /* 0x004fe200078e10ff */
[----:B------:R-:W-:-:S04]  /*1720*/  IMAD R5, R12, 0x4, R3 ;  /* 0x000000040c057824 */ /* 0x000fc800078e0203 */
[----:B------:R-:W0:Y:S04]  /*1730*/  LDS R4, [R7] ;  /* 0x0000000007047984 */ /* 0x000e280000000800 */
[----:B0-----:R4:W-:Y:S01]  /*1740*/  STL [R5], R4 ;  /* 0x0000000405007387 */ /* 0x0019e20000100800 */
[----:B------:R-:W-:Y:S05]  /*1750*/  @!P0 BRA `(.L_x_432) ;  /* 0x0000000000148947 */ /* 0x000fea0003800000 */
[----:B------:R-:W-:Y:S01]  /*1760*/  ISETP.NE.AND P0, PT, R17, 0x2, PT ;  /* 0x000000021100780c */ /* 0x000fe20003f05270 */
[----:B----4-:R-:W0:-:S12]  /*1770*/  LDS R4, [R7+0x4] ;  /* 0x0000040007047984 */ /* 0x010e180000000800 */
[----:B------:R-:W2:Y:S04]  /*1780*/  @P0 LDS R6, [R7+0x8] ;  /* 0x0000080007060984 */ /* 0x000ea80000000800 */
[----:B0-----:R0:W-:Y:S04]  /*1790*/  STL [R5+0x4], R4 ;  /* 0x0000040405007387 */ /* 0x0011e80000100800 */
[----:B--2---:R0:W-:Y:S02]  /*17a0*/  @P0 STL [R5+0x8], R6 ;  /* 0x0000080605000387 */ /* 0x0041e40000100800 */
.L_x_432:
[----:B------:R-:W-:-:S07]  /*17b0*/  IMAD.MOV.U32 R23, RZ, RZ, RZ ;  /* 0x000000ffff177224 */ /* 0x000fce00078e00ff */
.L_x_439:
[C---:B-1---5:R-:W-:Y:S01]  /*17c0*/  LEA R21, R23.reuse, R2, 0x2 ;  /* 0x0000000217157211 */ /* 0x062fe200078e10ff */
[----:B------:R-:W1:Y:S05]  /*17d0*/  LDCU UR7, c[0x0][0x3b0] ;  /* 0x00007600ff0777ac */ /* 0x000e6a0008000800 */
[----:B------:R-:W5:Y:S01]  /*17e0*/  LDL R21, [R21] ;  /* 0x0000000015157983 */ /* 0x000f620000100800 */
[C---:B0-----:R-:W-:Y:S02]  /*17f0*/  IMAD R20, R23.reuse, 0x20, R1 ;  /* 0x0000002017147824 */ /* 0x041fe400078e0201 */
[----:B------:R-:W-:Y:S02]  /*1800*/  VIADD R23, R23, 0x1 ;  /* 0x0000000117177836 */ /* 0x000fe40000000000 */
[----:B0-----:R-:W-:-:S03]  /*1810*/  IMAD.MOV.U32 R8, RZ, RZ, RZ ;  /* 0x000000ffff087224 */ /* 0x001fc600078e00ff */
[----:B-1----:R-:W-:Y:S01]  /*1820*/  ISETP.NE.AND P3, PT, R23, UR7, PT ;  /* 0x0000000717007c0c */ /* 0x002fe2000bf65270 */
[----:B------:R-:W-:-:S12]  /*1830*/  BRA.U !UP0, `(.L_x_433) ;  /* 0x0000000508707547 */ /* 0x000fd8000b800000 */
[----:B------:R-:W-:Y:S01]  /*1840*/  ISETP.GT.AND P0, PT, R16, RZ, PT ;  /* 0x000000ff1000720c */ /* 0x000fe20003f04270 */
[----:B------:R-:W-:-:S12]  /*1850*/  HFMA2 R22, -RZ, RZ, 0, 0 ;  /* 0x00000000ff167431 */ /* 0x000fd800000001ff */
[----:B------:R-:W-:Y:S05]  /*1860*/  @!P0 BRA `(.L_x_434) ;  /* 0x0000000400308947 */ /* 0x000fea0003800000 */
[----:B---34-:R-:W-:Y:S01]  /*1870*/  IMAD.IADD R4, R16, 0x1, -R22 ;  /* 0x0000000110047824 */ /* 0x018fe200078e0a16 */
[----:B------:R-:W-:-:S04]  /*1880*/  PLOP3.LUT P0, PT, PT, PT, PT, 0x80, 0x8 ;  /* 0x000000000008781c */ /* 0x000fc80003f0f070 */
[----:B------:R-:W-:-:S13]  /*1890*/  ISETP.GT.AND P4, PT, R4, 0xc, PT ;  /* 0x0000000c0400780c */ /* 0x000fda0003f84270 */
[----:B------:R-:W-:Y:S05]  /*18a0*/  @!P4 BRA `(.L_x_435) ;  /* 0x0000000000b4c947 */ /* 0x000fea0003800000 */
[----:B------:R-:W-:Y:S01]  /*18b0*/  PLOP3.LUT P0, PT, PT, PT, PT, 0x8, 0x80 ;  /* 0x000000000080781c */ /* 0x000fe20003f0e170 */
[----:B------:R-:W-:-:S12]  /*18c0*/  VIADD R24, R16, 0xfffffff4 ;  /* 0xfffffff410187836 */ /* 0x000fd80000000000 */
.L_x_436:
[C---:B0-----:R-:W-:Y:S01]  /*18d0*/  LEA R12, R22.reuse, R1, 0x2 ;  /* 0x00000001160c7211 */ /* 0x041fe200078e10ff */
[----:B------:R-:W-:-:S04]  /*18e0*/  IMAD R27, R22, 0x4, R20 ;  /* 0x00000004161b7824 */ /* 0x000fc800078e0214 */
[----:B--2---:R-:W2:Y:S04]  /*18f0*/  LDL.128 R4, [R12+0x120] ;  /* 0x000120000c047983 */ /* 0x004ea80000100c00 */
        /* <DEDUP_REMOVED lines=11> */
[----:B------:R-:W-:-:S05]  /*19b0*/  VIADD R25, R22, 0x8 ;  /* 0x0000000816197836 */ /* 0x000fca0000000000 */
        /* <DEDUP_REMOVED lines=28> */
.L_x_435:
[----:B0-----:R-:W-:-:S04]  /*1b80*/  IADD3 R4, PT, PT, R16, -R22, RZ ;  /* 0x8000001610047210 */ /* 0x001fc80007ffe0ff */
[----:B------:R-:W-:-:S13]  /*1b90*/  ISETP.GT.AND P4, PT, R4, 0x4, PT ;  /* 0x000000040400780c */ /* 0x000fda0003f84270 */
[----:B------:R-:W-:Y:S05]  /*1ba0*/  @!P4 BRA `(.L_x_437) ;  /* 0x000000000058c947 */ /* 0x000fea0003800000 */
[C---:B------:R-:W-:Y:S01]  /*1bb0*/  IMAD R14, R22.reuse, 0x4, R1 ;  /* 0x00000004160e7824 */ /* 0x040fe200078e0201 */
[----:B------:R-:W-:-:S04]  /*1bc0*/  LEA R13, R22, R20, 0x2 ;  /* 0x00000014160d7211 */ /* 0x000fc800078e10ff */
        /* <DEDUP_REMOVED lines=20> */
.L_x_437:
[----:B------:R-:W-:-:S13]  /*1d10*/  ISETP.NE.OR P0, PT, R22, R16, P0 ;  /* 0x000000101600720c */ /* 0x000fda0000705670 */
[----:B------:R-:W-:Y:S05]  /*1d20*/  @!P0 BRA `(.L_x_433) ;  /* 0x0000000000348947 */ /* 0x000fea0003800000 */
.L_x_434:
[C---:B0-----:R-:W-:Y:S01]  /*1d30*/  LEA R12, R22.reuse, R1, 0x2 ;  /* 0x00000001160c7211 */ /* 0x041fe200078e10ff */
[----:B-1----:R-:W-:-:S04]  /*1d40*/  IMAD R13, R22, 0x4, R20 ;  /* 0x00000004160d7824 */ /* 0x002fc800078e0214 */
[----:B--234-:R-:W2:Y:S04]  /*1d50*/  LDL.128 R4, [R12+0x120] ;  /* 0x000120000c047983 */ /* 0x01cea80000100c00 */
        /* <DEDUP_REMOVED lines=10> */
.L_x_433:
[----:B------:R-:W-:Y:S05]  /*1e00*/  @!P2 BRA `(.L_x_438) ;  /* 0x000000000048a947 */ /* 0x000fea0003800000 */
[C---:B0123--:R-:W-:Y:S01]  /*1e10*/  LEA R7, R8.reuse, R1, 0x2 ;  /* 0x0000000108077211 */ /* 0x04ffe200078e10ff */
[----:B------:R-:W-:-:S04]  /*1e20*/  IMAD R20, R8, 0x4, R20 ;  /* 0x0000000408147824 */ /* 0x000fc800078e0214 */
[----:B----4-:R-:W2:Y:S04]  /*1e30*/  LDL R4, [R7+0x120] ;  /* 0x0001200007047983 */ /* 0x010ea80000100800 */
        /* <DEDUP_REMOVED lines=15> */
.L_x_438:
        /* <DEDUP_REMOVED lines=8> */
.L_x_421:
[----:B------:R-:W-:-:S05]  /*1fb0*/  UMOV UR5, URZ ;  /* 0x000000ff00057c82 */ /* 0x000fca0008000000 */
.L_x_448:
[----:B0-234-:R-:W2:Y:S01]  /*1fc0*/  S2R R4, SR_TID.X ;  /* 0x0000000000047919 */ /* 0x01dea20000002100 */
[----:B------:R-:W3:Y:S01]  /*1fd0*/  LDCU UR8, c[0x0][0x3b4] ;  /* 0x00007680ff0877ac */ /* 0x000ee20008000800 */
[----:B------:R-:W4:Y:S01]  /*1fe0*/  LDC R20, c[0x0][0x3a8] ;  /* 0x0000ea00ff147b82 */ /* 0x000f220000000800 */
[----:B0-----:R-:W-:Y:S01]  /*1ff0*/  HFMA2 R12, -RZ, RZ, 0, 0 ;  /* 0x00000000ff0c7431 */ /* 0x001fe200000001ff */
[----:B------:R-:W2:Y:S01]  /*2000*/  LDCU UR9, c[0x0][0x3b4] ;  /* 0x00007680ff0977ac */ /* 0x000ea20008000800 */
[----:B------:R-:W0:Y:S01]  /*2010*/  LDCU UR7, c[0x0][0x3ac] ;  /* 0x00007580ff0777ac */ /* 0x000e220008000800 */
[----:B---3--:R-:W-:Y:S02]  /*2020*/  UISETP.GE.U32.AND UP1, UPT, UR8, 0x4, UPT ;  /* 0x000000040800788c */ /* 0x008fe4000bf26070 */
[----:B0-----:R-:W-:-:S04]  /*2030*/  UISETP.LT.U32.AND UP0, UPT, UR7, 0x1, UPT ;  /* 0x000000010700788c */ /* 0x001fc8000bf01070 */
[----:B------:R-:W-:Y:S01]  /*2040*/  USEL UR7, UR7, 0x1, !UP0 ;  /* 0x0000000107077887 */ /* 0x000fe2000c000000 */
[----:B--2---:R-:W-:-:S04]  /*2050*/  IMAD R5, R4, UR9, RZ ;  /* 0x0000000904057c24 */ /* 0x004fc8000f8e02ff */
        /* <DEDUP_REMOVED lines=13> */
.L_x_445:
        /* <DEDUP_REMOVED lines=33> */
.L_x_444:
[----:B------:R-:W-:-:S05]  /*2340*/  IMAD.IADD R4, R16, 0x1, -R21 ;  /* 0x0000000110047824 */ /* 0x000fca00078e0a15 */
[----:B------:R-:W-:-:S13]  /*2350*/  ISETP.GT.AND P2, PT, R4, 0x4, PT ;  /* 0x000000040400780c */ /* 0x000fda0003f44270 */
[----:B------:R-:W-:Y:S05]  /*2360*/  @!P2 BRA `(.L_x_446) ;  /* 0x000000000048a947 */ /* 0x000fea0003800000 */
[----:B------:R-:W-:Y:S01]  /*2370*/  IADD3 R5, PT, PT, R20, R21, RZ ;  /* 0x0000001514057210 */ /* 0x000fe20007ffe0ff */
[C---:B------:R-:W-:Y:S01]  /*2380*/  IMAD R14, R21.reuse, 0x4, R3 ;  /* 0x00000004150e7824 */ /* 0x040fe200078e0203 */
[----:B------:R-:W-:Y:S02]  /*2390*/  IADD3 R12, PT, PT, R21, 0x4, RZ ;  /* 0x00000004150c7810 */ /* 0x000fe40007ffe0ff */
[----:B------:R-:W-:Y:S01]  /*23a0*/  PLOP3.LUT P0, PT, PT, PT, PT, 0x8, 0x80 ;  /* 0x000000000080781c */ /* 0x000fe20003f0e170 */
[----:B-1----:R-:W-:Y:S01]  /*23b0*/  IMAD R13, R5, 0x4, R18 ;  /* 0x00000004050d7824 */ /* 0x002fe200078e0212 */
        /* <DEDUP_REMOVED lines=13> */
.L_x_446:
[----:B------:R-:W-:-:S13]  /*2490*/  ISETP.NE.OR P0, PT, R21, R16, P0 ;  /* 0x000000101500720c */ /* 0x000fda0000705670 */
[----:B------:R-:W-:Y:S05]  /*24a0*/  @!P0 BRA `(.L_x_442) ;  /* 0x0000000000308947 */ /* 0x000fea0003800000 */
.L_x_443:
        /* <DEDUP_REMOVED lines=12> */
.L_x_442:
        /* <DEDUP_REMOVED lines=14> */
.L_x_447:
[----:B------:R-:W-:Y:S05]  /*2650*/  BRA.U UP0, `(.L_x_448) ;  /* 0xfffffff900587547 */ /* 0x000fea000b83ffff */
.L_x_441:
[----:B------:R-:W-:Y:S06]  /*2660*/  BAR.SYNC.DEFER_BLOCKING 0x0 ;  /* 0x0000000000007b1d */ /* 0x000fec0000010000 */
[----:B------:R-:W-:Y:S05]  /*2670*/  @!P1 BRA `(.L_x_449) ;  /* 0xffffffdc00a49947 */ /* 0x000fea000383ffff */
.L_x_414:
[----:B------:R-:W0:Y:S02]  /*2680*/  LDCU UR5, c[0x0][0x3b0] ;  /* 0x00007600ff0577ac */ /* 0x000e240008000800 */
[----:B0-----:R-:W-:-:S13]  /*2690*/  ISETP.NE.AND P0, PT, RZ, UR5, PT ;  /* 0x00000005ff007c0c */ /* 0x001fda000bf05270 */
[----:B------:R-:W-:Y:S05]  /*26a0*/  @!P0 EXIT ;  /* 0x000000000000894d */ /* 0x000fea0003800000 */
[----:B------:R-:W0:Y:S01]  /*26b0*/  S2R R3, SR_TID.X ;  /* 0x0000000000037919 */ /* 0x000e220000002100 */
[----:B------:R-:W0:Y:S01]  /*26c0*/  LDC R0, c[0x0][0x3a8] ;  /* 0x0000ea00ff007b82 */ /* 0x000e220000000800 */
[----:B------:R-:W0:Y:S01]  /*26d0*/  LDCU UR4, c[0x0][0x3b4] ;  /* 0x00007680ff0477ac */ /* 0x000e220008000800 */
[----:B-1234-:R-:W1:Y:S01]  /*26e0*/  S2R R4, SR_TID.Y ;  /* 0x0000000000047919 */ /* 0x01ee620000002200 */
[----:B------:R-:W2:Y:S05]  /*26f0*/  LDCU.64 UR6, c[0x0][0x3b0] ;  /* 0x00007600ff0677ac */ /* 0x000eaa0008000a00 */
[----:B------:R-:W3:Y:S01]  /*2700*/  LDC R2, c[0x0][0x3a4] ;  /* 0x0000e900ff027b82 */ /* 0x000ee20000000800 */
[----:B0-----:R-:W-:-:S04]  /*2710*/  UISETP.LT.U32.AND UP0, UPT, UR4, 0x1, UPT ;  /* 0x000000010400788c */ /* 0x001fc8000bf01070 */
[----:B------:R-:W-:-:S04]  /*2720*/  USEL UR4, UR4, 0x1, !UP0 ;  /* 0x0000000104047887 */ /* 0x000fc8000c000000 */
[----:B------:R-:W-:Y:S01]  /*2730*/  ULOP3.LUT UR9, UR4, 0xfffffffc, URZ, 0xc0, !UPT ;  /* 0xfffffffc04097892 */ /* 0x000fe2000f8ec0ff */
[----:B--2---:R-:W-:-:S03]  /*2740*/  IMAD R3, R3, UR7, RZ ;  /* 0x0000000703037c24 */ /* 0x004fc6000f8e02ff */
[----:B------:R-:W-:Y:S01]  /*2750*/  UIADD3 UR5, UPT, UPT, -UR9, URZ, URZ ;  /* 0x000000ff09057290 */ /* 0x000fe2000fffe1ff */
[----:B-1----:R-:W-:Y:S02]  /*2760*/  IMAD R5, R4, UR6, RZ ;  /* 0x0000000604057c24 */ /* 0x002fe4000f8e02ff */
[----:B------:R-:W-:Y:S02]  /*2770*/  HFMA2 R4, -RZ, RZ, 0, 0 ;  /* 0x00000000ff047431 */ /* 0x000fe400000001ff */
[----:B------:R-:W-:Y:S01]  /*2780*/  IMAD R0, R0, UR14, R3 ;  /* 0x0000000e00007c24 */ /* 0x000fe2000f8e0203 */
[----:B------:R-:W-:Y:S01]  /*2790*/  ULOP3.LUT UR6, UR4, 0x3, URZ, 0xc0, !UPT ;  /* 0x0000000304067892 */ /* 0x000fe2000f8ec0ff */
[----:B---3--:R-:W-:Y:S02]  /*27a0*/  IMAD R2, R2, UR13, R5 ;  /* 0x0000000d02027c24 */ /* 0x008fe4000f8e0205 */
[----:B------:R-:W-:Y:S02]  /*27b0*/  VIADD R3, R1, 0x8 ;  /* 0x0000000801037836 */ /* 0x000fe40000000000 */
[----:B------:R-:W-:-:S07]  /*27c0*/  VIADD R5, R0, 0x3 ;  /* 0x0000000300057836 */ /* 0x000fce0000000000 */
.L_x_461:
[----:B0-----:R-:W0:Y:S01]  /*27d0*/  LDCU UR4, c[0x0][0x398] ;  /* 0x00007300ff0477ac */ /* 0x001e220008000800 */
[----:B---3--:R-:W-:Y:S01]  /*27e0*/  IADD3 R6, PT, PT, R2, R4, RZ ;  /* 0x0000000402067210 */ /* 0x008fe20007ffe0ff */
[----:B------:R-:W-:Y:S03]  /*27f0*/  BSSY.RECONVERGENT B0, `(.L_x_450) ;  /* 0x0000141000007945 */ /* 0x000fe60003800200 */
[----:B0-----:R-:W-:-:S13]  /*2800*/  ISETP.GE.U32.AND P0, PT, R6, UR4, PT ;  /* 0x0000000406007c0c */ /* 0x001fda000bf06070 */
[----:B--2---:R-:W-:Y:S05]  /*2810*/  @P0 BRA `(.L_x_451) ;  /* 0x0000001000f80947 */ /* 0x004fea0003800000 */
[----:B------:R-:W0:Y:S01]  /*2820*/  LDCU UR4, c[0x0][0x3b4] ;  /* 0x00007680ff0477ac */ /* 0x000e220008000800 */
[----:B------:R-:W-:Y:S01]  /*2830*/  IMAD.MOV.U32 R23, RZ, RZ, RZ ;  /* 0x000000ffff177224 */ /* 0x000fe200078e00ff */
[----:B0-----:R-:W-:-:S09]  /*2840*/  UISETP.GE.U32.AND UP0, UPT, UR4, 0x4, UPT ;  /* 0x000000040400788c */ /* 0x001fd2000bf06070 */
[----:B------:R-:W-:Y:S05]  /*2850*/  BRA.U !UP0, `(.L_x_452) ;  /* 0x0000001108487547 */ /* 0x000fea000b800000 */
[----:B------:R-:W0:Y:S01]  /*2860*/  LDCU UR7, c[0x0][0x39c] ;  /* 0x00007380ff0777ac */ /* 0x000e220008000800 */
[----:B------:R-:W-:Y:S01]  /*2870*/  IMAD R18, R4, 0x20, R3 ;  /* 0x0000002004127824 */ /* 0x000fe200078e0203 */
[----:B------:R-:W-:Y:S01]  /*2880*/  MOV R7, R5 ;  /* 0x0000000500077202 */ /* 0x000fe20000000f00 */
[----:B------:R-:W-:Y:S01]  /*2890*/  UIADD3 UR4, UPT, UPT, -UR9, URZ, URZ ;  /* 0x000000ff09047290 */ /* 0x000fe2000fffe1ff */
[----:B------:R-:W1:Y:S03]  /*28a0*/  LDCU UR12, c[0x0][0x39c] ;  /* 0x00007380ff0c77ac */ /* 0x000e660008000800 */
[----:B------:R-:W-:-:S03]  /*28b0*/  UISETP.GE.AND UP0, UPT, UR4, URZ, UPT ;  /* 0x000000ff0400728c */ /* 0x000fc6000bf06270 */
[----:B------:R-:W-:Y:S01]  /*28c0*/  UMOV UR4, UR5 ;  /* 0x0000000500047c82 */ /* 0x000fe20008000000 */
[----:B0-----:R-:W-:-:S05]  /*28d0*/  IMAD R25, R6, UR7, R0 ;  /* 0x0000000706197c24 */ /* 0x001fca000f8e0200 */
[----:B------:R-:W-:Y:S05]  /*28e0*/  BRA.U UP0, `(.L_x_453) ;  /* 0x0000000d00907547 */ /* 0x000fea000b800000 */
[----:B------:R-:W-:Y:S02]  /*28f0*/  UIADD3 UR8, UPT, UPT, -UR4, URZ, URZ ;  /* 0x000000ff04087290 */ /* 0x000fe4000fffe1ff */
[----:B------:R-:W-:Y:S02]  /*2900*/  UPLOP3.LUT UP0, UPT, UPT, UPT, UPT, 0x80, 0x8 ;  /* 0x000000000008789c */ /* 0x000fe40003f0f070 */
[----:B------:R-:W-:-:S09]  /*2910*/  UISETP.GT.AND UP1, UPT, UR8, 0xc, UPT ;  /* 0x0000000c0800788c */ /* 0x000fd2000bf24270 */
[----:B------:R-:W-:Y:S05]  /*2920*/  BRA.U !UP1, `(.L_x_454) ;  /* 0x0000000909447547 */ /* 0x000fea000b800000 */
[----:B------:R-:W0:Y:S01]  /*2930*/  LDCU UR7, c[0x0][0x39c] ;  /* 0x00007380ff0777ac */ /* 0x000e220008000800 */
[----:B------:R-:W-:-:S11]  /*2940*/  UPLOP3.LUT UP0, UPT, UPT, UPT, UPT, 0x40, 0x4 ;  /* 0x000000000004789c */ /* 0x000fd60003f0e870 */
.L_x_455:
[C---:B--2---:R-:W-:Y:S01]  /*2950*/  VIADD R8, R7.reuse, 0xfffffffd ;  /* 0xfffffffd07087836 */ /* 0x044fe20000000000 */
[----:B------:R-:W-:-:S04]  /*2960*/  IADD3 R9, PT, PT, R7, -0x2, RZ ;  /* 0xfffffffe07097810 */ /* 0x000fc80007ffe0ff */
[----:B0-----:R-:W-:Y:S02]  /*2970*/  ISETP.GE.U32.AND P3, PT, R8, UR7, PT ;  /* 0x0000000708007c0c */ /* 0x001fe4000bf66070 */
[----:B------:R-:W-:-:S11]  /*2980*/  ISETP.GE.U32.AND P4, PT, R9, UR7, PT ;  /* 0x0000000709007c0c */ /* 0x000fd6000bf86070 */
[----:B------:R-:W2:Y:S01]  /*2990*/  @!P3 LDL R12, [R18+-0x8] ;  /* 0xfffff800120cb983 */ /* 0x000ea20000100800 */
[C---:B------:R-:W-:Y:S01]  /*29a0*/  VIADD R8, R7.reuse, 0xffffffff ;  /* 0xffffffff07087836 */ /* 0x040fe20000000000 */
[C---:B------:R-:W-:Y:S01]  /*29b0*/  ISETP.GE.U32.AND P6, PT, R7.reuse, UR7, PT ;  /* 0x0000000707007c0c */ /* 0x040fe2000bfc6070 */
[----:B------:R-:W0:Y:S01]  /*29c0*/  @!P4 LDC.64 R10, c[0x0][0x390] ;  /* 0x0000e400ff0acb82 */ /* 0x000e220000000a00 */
[----:B------:R-:W3:Y:S02]  /*29d0*/  @!P4 LDL R19, [R18+-0x4] ;  /* 0xfffffc001213c983 */ /* 0x000ee40000100800 */
[----:B------:R-:W-:Y:S02]  /*29e0*/  ISETP.GE.U32.AND P5, PT, R8, UR7, PT ;  /* 0x0000000708007c0c */ /* 0x000fe4000bfa6070 */
[----:B------:R-:W-:-:S04]  /*29f0*/  IADD3 R8, PT, PT, R7, 0x1, RZ ;  /* 0x0000000107087810 */ /* 0x000fc80007ffe0ff */
[----:B------:R-:W-:Y:S02]  /*2a00*/  ISETP.GE.U32.AND P0, PT, R8, UR7, PT ;  /* 0x0000000708007c0c */ /* 0x000fe4000bf06070 */
[----:B------:R-:W4:Y:S01]  /*2a10*/  @!P3 LDC.64 R8, c[0x0][0x390] ;  /* 0x0000e400ff08bb82 */ /* 0x000f220000000a00 */
[----:B------:R-:W3:Y:S04]  /*2a20*/  @!P6 LDL R15, [R18+0x4] ;  /* 0x00000400120fe983 */ /* 0x000ee80000100800 */
[----:B------:R-:W3:Y:S01]  /*2a30*/  @!P5 LDL R16, [R18] ;  /* 0x000000001210d983 */ /* 0x000ee20000100800 */
[----:B------:R-:W-:-:S05]  /*2a40*/  VIADD R13, R7, 0x2 ;  /* 0x00000002070d7836 */ /* 0x000fca0000000000 */
[----:B------:R-:W3:Y:S01]  /*2a50*/  @!P0 LDL R14, [R18+0x8] ;  /* 0x00000800120e8983 */ /* 0x000ee20000100800 */
[----:B------:R-:W-:Y:S02]  /*2a60*/  ISETP.GE.U32.AND P1, PT, R13, UR7, PT ;  /* 0x000000070d007c0c */ /* 0x000fe4000bf26070 */
[----:B------:R-:W-:Y:S01]  /*2a70*/  IADD3 R17, PT, PT, R7, 0x3, RZ ;  /* 0x0000000307117810 */ /* 0x000fe20007ffe0ff */
[----:B------:R-:W-:-:S03]  /*2a80*/  @!P4 VIADD R13, R25, 0x1 ;  /* 0x00000001190dc836 */ /* 0x000fc60000000000 */
[----:B------:R-:W-:Y:S01]  /*2a90*/  ISETP.GE.U32.AND P2, PT, R17, UR7, PT ;  /* 0x0000000711007c0c */ /* 0x000fe2000bf46070 */
[----:B0-----:R-:W-:Y:S01]  /*2aa0*/  @!P4 IMAD.WIDE.U32 R10, R13, 0x2, R10 ;  /* 0x000000020d0ac825 */ /* 0x001fe200078e000a */
[----:B------:R-:W-:-:S03]  /*2ab0*/  IADD3 R17, PT, PT, R7, 0x4, RZ ;  /* 0x0000000407117810 */ /* 0x000fc60007ffe0ff */
[----:B----4-:R-:W-:Y:S02]  /*2ac0*/  @!P3 IMAD.WIDE.U32 R8, R25, 0x2, R8 ;  /* 0x000000021908b825 */ /* 0x010fe400078e0008 */
[----:B------:R-:W4:Y:S01]  /*2ad0*/  @!P1 LDL R22, [R18+0xc] ;  /* 0x00000c0012169983 */ /* 0x000f220000100800 */
[----:B--2---:R-:W-:-:S04]  /*2ae0*/  @!P3 F2FP.BF16.F32.PACK_AB R12, RZ, R12 ;  /* 0x0000000cff0cb23e */ /* 0x004fc800000010ff */
[----:B------:R-:W-:Y:S01]  /*2af0*/  PRMT R23, R12, 0x7610, R23 ;  /* 0x000076100c177816 */ /* 0x000fe20000000017 */
[----:B------:R-:W-:Y:S01]  /*2b00*/  VIADD R12, R7, 0x5 ;  /* 0x00000005070c7836 */ /* 0x000fe20000000000 */
[----:B---3--:R-:W-:Y:S02]  /*2b10*/  @!P4 F2FP.BF16.F32.PACK_AB R13, RZ, R19 ;  /* 0x00000013ff0dc23e */ /* 0x008fe400000010ff */
[----:B------:R-:W2:Y:S04]  /*2b20*/  @!P2 LDL R19, [R18+0x10] ;  /* 0x000010001213a983 */ /* 0x000ea80000100800 */
[----:B------:R0:W-:Y:S01]  /*2b30*/  @!P3 STG.E.U16 desc[UR10][R8.64], R23 ;  /* 0x000000170800b986 */ /* 0x0001e2000c10150a */
[----:B------:R-:W-:-:S03]  /*2b40*/  ISETP.GE.U32.AND P3, PT, R17, UR7, PT ;  /* 0x0000000711007c0c */ /* 0x000fc6000bf66070 */
[----:B------:R3:W-:Y:S01]  /*2b50*/  @!P4 STG.E.U16 desc[UR10][R10.64], R13 ;  /* 0x0000000d0a00c986 */ /* 0x0007e2000c10150a */
[----:B------:R-:W-:Y:S01]  /*2b60*/  ISETP.GE.U32.AND P4, PT, R12, UR7, PT ;  /* 0x000000070c007c0c */ /* 0x000fe2000bf86070 */
[----:B0-----:R-:W0:Y:S08]  /*2b70*/  @!P6 LDC.64 R8, c[0x0][0x390] ;  /* 0x0000e400ff08eb82 */ /* 0x001e300000000a00 */
[----:B------:R-:W2:Y:S04]  /*2b80*/  @!P3 LDL R20, [R18+0x14] ;  /* 0x000014001214b983 */ /* 0x000ea80000100800 */
[----:B-----5:R-:W2:Y:S01]  /*2b90*/  @!P4 LDL R21, [R18+0x18] ;  /* 0x000018001215c983 */ /* 0x020ea20000100800 */
[----:B---3--:R-:W3:Y:S01]  /*2ba0*/  @!P5 LDC.64 R12, c[0x0][0x390] ;  /* 0x0000e400ff0cdb82 */ /* 0x008ee20000000a00 */
[----:B------:R-:W-:-:S02]  /*2bb0*/  @!P5 IADD3 R17, PT, PT, R25, 0x2, RZ ;  /* 0x000000021911d810 */ /* 0x000fc40007ffe0ff */
[----:B------:R-:W-:-:S05]  /*2bc0*/  @!P5 F2FP.BF16.F32.PACK_AB R16, RZ, R16 ;  /* 0x00000010ff10d23e */ /* 0x000fca00000010ff */
[----:B------:R-:W1:Y:S01]  /*2bd0*/  @!P0 LDC.64 R10, c[0x0][0x390] ;  /* 0x0000e400ff0a8b82 */ /* 0x000e620000000a00 */
[----:B------:R-:W-:Y:S01]  /*2be0*/  @!P6 VIADD R23, R25, 0x3 ;  /* 0x000000031917e836 */ /* 0x000fe20000000000 */
[----:B------:R-:W-:-:S03]  /*2bf0*/  @!P6 F2FP.BF16.F32.PACK_AB R15, RZ, R15 ;  /* 0x0000000fff0fe23e */ /* 0x000fc600000010ff */
[----:B0-----:R-:W-:Y:S01]  /*2c00*/  @!P6 IMAD.WIDE.U32 R8, R23, 0x2, R8 ;  /* 0x000000021708e825 */ /* 0x001fe200078e0008 */
[----:B------:R-:W-:-:S03]  /*2c10*/  PRMT R23, R15, 0x7610, R23 ;  /* 0x000076100f177816 */ /* 0x000fc60000000017 */
[----:B---3--:R-:W-:Y:S01]  /*2c20*/  @!P5 IMAD.WIDE.U32 R12, R17, 0x2, R12 ;  /* 0x00000002110cd825 */ /* 0x008fe200078e000c */
[----:B------:R-:W-:-:S03]  /*2c30*/  PRMT R17, R16, 0x7610, R17 ;  /* 0x0000761010117816 */ /* 0x000fc60000000011 */
[C---:B------:R-:W-:Y:S02]  /*2c40*/  VIADD R15, R7.reuse, 0x7 ;  /* 0x00000007070f7836 */ /* 0x040fe40000000000 */
[----:B------:R0:W-:Y:S01]  /*2c50*/  @!P5 STG.E.U16 desc[UR10][R12.64], R17 ;  /* 0x000000110c00d986 */ /* 0x0001e2000c10150a */
[----:B------:R-:W-:-:S03]  /*2c60*/  IADD3 R24, PT, PT, R7, 0x6, RZ ;  /* 0x0000000607187810 */ /* 0x000fc60007ffe0ff */
[----:B------:R3:W-:Y:S01]  /*2c70*/  @!P6 STG.E.U16 desc[UR10][R8.64], R23 ;  /* 0x000000170800e986 */ /* 0x0007e2000c10150a */
[----:B------:R-:W-:Y:S01]  /*2c80*/  ISETP.GE.U32.AND P6, PT, R15, UR7, PT ;  /* 0x000000070f007c0c */ /* 0x000fe2000bfc6070 */
[----:B0-----:R-:W0:Y:S01]  /*2c90*/  @!P1 LDC.64 R16, c[0x0][0x390] ;  /* 0x0000e400ff109b82 */ /* 0x001e220000000a00 */
[----:B------:R-:W-:Y:S02]  /*2ca0*/  IADD3 R15, PT, PT, R25, 0x4, RZ ;  /* 0x00000004190f7810 */ /* 0x000fe40007ffe0ff */
[----:B------:R-:W-:Y:S02]  /*2cb0*/  @!P0 F2FP.BF16.F32.PACK_AB R14, RZ, R14 ;  /* 0x0000000eff0e823e */ /* 0x000fe400000010ff */
[----:B------:R-:W-:-:S03]  /*2cc0*/  ISETP.GE.U32.AND P5, PT, R24, UR7, PT ;  /* 0x0000000718007c0c */ /* 0x000fc6000bfa6070 */
[----:B---3--:R-:W3:Y:S01]  /*2cd0*/  @!P2 LDC.64 R8, c[0x0][0x390] ;  /* 0x0000e400ff08ab82 */ /* 0x008ee20000000a00 */
[----:B-1----:R-:W-:Y:S01]  /*2ce0*/  @!P0 IMAD.WIDE.U32 R10, R15, 0x2, R10 ;  /* 0x000000020f0a8825 */ /* 0x002fe200078e000a */
[----:B------:R-:W-:Y:S02]  /*2cf0*/  PRMT R13, R14, 0x7610, R13 ;  /* 0x000076100e0d7816 */ /* 0x000fe4000000000d */
[----:B----4-:R-:W-:Y:S01]  /*2d00*/  @!P1 F2FP.BF16.F32.PACK_AB R22, RZ, R22 ;  /* 0x00000016ff16923e */ /* 0x010fe200000010ff */
[----:B------:R-:W-:Y:S01]  /*2d10*/  @!P1 VIADD R23, R25, 0x5 ;  /* 0x0000000519179836 */ /* 0x000fe20000000000 */
[----:B------:R-:W4:Y:S04]  /*2d20*/  @!P6 LDL R14, [R18+0x20] ;  /* 0x00002000120ee983 */ /* 0x000f280000100800 */
[----:B------:R1:W-:Y:S04]  /*2d30*/  @!P0 STG.E.U16 desc[UR10][R10.64], R13 ;  /* 0x0000000d0a008986 */ /* 0x0003e8000c10150a */
[----:B------:R-:W4:Y:S01]  /*2d40*/  @!P5 LDL R15, [R18+0x1c] ;  /* 0x00001c00120fd983 */ /* 0x000f220000100800 */
[----:B0-----:R-:W-:Y:S01]  /*2d50*/  @!P1 IMAD.WIDE.U32 R16, R23, 0x2, R16 ;  /* 0x0000000217109825 */ /* 0x001fe200078e0010 */
[----:B-1----:R-:W0:Y:S01]  /*2d60*/  @!P4 LDC.64 R12, c[0x0][0x390] ;  /* 0x0000e400ff0ccb82 */ /* 0x002e220000000a00 */
[----:B------:R-:W-:-:S07]  /*2d70*/  @!P2 IADD3 R23, PT, PT, R25, 0x6, RZ ;  /* 0x000000061917a810 */ /* 0x000fce0007ffe0ff */
[----:B------:R-:W1:Y:S01]  /*2d80*/  @!P3 LDC.64 R10, c[0x0][0x390] ;  /* 0x0000e400ff0abb82 */ /* 0x000e620000000a00 */
[----:B------:R-:W-:Y:S01]  /*2d90*/  PRMT R24, R22, 0x7610, R24 ;  /* 0x0000761016187816 */ /* 0x000fe20000000018 */
[----:B---3--:R-:W-:-:S04]  /*2da0*/  @!P2 IMAD.WIDE.U32 R8, R23, 0x2, R8 ;  /* 0x000000021708a825 */ /* 0x008fc800078e0008 */
[----:B------:R-:W-:Y:S01]  /*2db0*/  VIADD R23, R7, 0x8 ;  /* 0x0000000807177836 */ /* 0x000fe20000000000 */
[----:B------:R3:W-:Y:S04]  /*2dc0*/  @!P1 STG.E.U16 desc[UR10][R16.64], R24 ;  /* 0x0000001810009986 */ /* 0x0007e8000c10150a */
[----:B------:R-:W-:Y:S02]  /*2dd0*/  ISETP.GE.U32.AND P1, PT, R23, UR7, PT ;  /* 0x0000000717007c0c */ /* 0x000fe4000bf26070 */
[----:B------:R-:W-:Y:S02]  /*2de0*/  IADD3 R23, PT, PT, R25, 0x8, RZ ;  /* 0x0000000819177810 */ /* 0x000fe40007ffe0ff */
[----:B------:R-:W-:-:S04]  /*2df0*/  IADD3 R22, PT, PT, R7, 0x9, RZ ;  /* 0x0000000907167810 */ /* 0x000fc80007ffe0ff */
[----:B------:R-:W-:Y:S02]  /*2e00*/  ISETP.GE.U32.AND P0, PT, R22, UR7, PT ;  /* 0x0000000716007c0c */ /* 0x000fe4000bf06070 */
[----:B--2---:R-:W-:-:S04]  /*2e10*/  @!P2 F2FP.BF16.F32.PACK_AB R19, RZ, R19 ;  /* 0x00000013ff13a23e */ /* 0x004fc800000010ff */
[----:B---3--:R-:W-:Y:S01]  /*2e20*/  PRMT R17, R19, 0x7610, R17 ;  /* 0x0000761013117816 */ /* 0x008fe20000000011 */
[----:B------:R-:W-:-:S04]  /*2e30*/  @!P3 VIADD R19, R25, 0x7 ;  /* 0x000000071913b836 */ /* 0x000fc80000000000 */
[----:B------:R0:W-:Y:S01]  /*2e40*/  @!P2 STG.E.U16 desc[UR10][R8.64], R17 ;  /* 0x000000110800a986 */ /* 0x0001e2000c10150a */
[----:B-1----:R-:W-:-:S03]  /*2e50*/  @!P3 IMAD.WIDE.U32 R10, R19, 0x2, R10 ;  /* 0x00000002130ab825 */ /* 0x002fc600078e000a */
[----:B------:R-:W2:Y:S01]  /*2e60*/  @!P1 LDL R19, [R18+0x24] ;  /* 0x0000240012139983 */ /* 0x000ea20000100800 */
[----:B------:R-:W-:Y:S01]  /*2e70*/  @!P3 F2FP.BF16.F32.PACK_AB R20, RZ, R20 ;  /* 0x00000014ff14b23e */ /* 0x000fe200000010ff */
[----:B0-----:R-:W-:Y:S01]  /*2e80*/  @!P4 IMAD.WIDE.U32 R16, R23, 0x2, R12 ;  /* 0x000000021710c825 */ /* 0x001fe200078e000c */
[----:B------:R-:W-:-:S03]  /*2e90*/  @!P4 F2FP.BF16.F32.PACK_AB R21, RZ, R21 ;  /* 0x00000015ff15c23e */ /* 0x000fc600000010ff */
[----:B------:R-:W-:Y:S01]  /*2ea0*/  VIADD R13, R7, 0xa ;  /* 0x0000000a070d7836 */ /* 0x000fe20000000000 */
[----:B------:R-:W-:Y:S02]  /*2eb0*/  PRMT R9, R20, 0x7610, R9 ;  /* 0x0000761014097816 */ /* 0x000fe40000000009 */
[----:B------:R-:W-:Y:S01]  /*2ec0*/  PRMT R24, R21, 0x7610, R24 ;  /* 0x0000761015187816 */ /* 0x000fe20000000018 */
[----:B------:R-:W3:Y:S01]  /*2ed0*/  @!P0 LDL R20, [R18+0x28] ;  /* 0x0000280012148983 */ /* 0x000ee20000100800 */
[----:B------:R-:W-:Y:S01]  /*2ee0*/  ISETP.GE.U32.AND P2, PT, R13, UR7, PT ;  /* 0x000000070d007c0c */ /* 0x000fe2000bf46070 */
[C---:B------:R-:W-:Y:S01]  /*2ef0*/  VIADD R13, R7.reuse, 0xc ;  /* 0x0000000c070d7836 */ /* 0x040fe20000000000 */
[----:B------:R-:W-:Y:S01]  /*2f00*/  IADD3 R12, PT, PT, R7, 0xb, RZ ;  /* 0x0000000b070c7810 */ /* 0x000fe20007ffe0ff */
[----:B------:R0:W-:Y:S03]  /*2f10*/  @!P3 STG.E.U16 desc[UR10][R10.64], R9 ;  /* 0x000000090a00b986 */ /* 0x0001e6000c10150a */
[----:B------:R-:W-:Y:S01]  /*2f20*/  ISETP.GE.U32.AND P3, PT, R12, UR7, PT ;  /* 0x000000070c007c0c */ /* 0x000fe2000bf66070 */
[----:B------:R1:W-:Y:S01]  /*2f30*/  @!P4 STG.E.U16 desc[UR10][R16.64], R24 ;  /* 0x000000181000c986 */ /* 0x0003e2000c10150a */
[----:B------:R-:W-:-:S02]  /*2f40*/  ISETP.GE.U32.AND P4, PT, R13, UR7, PT ;  /* 0x000000070d007c0c */ /* 0x000fc4000bf86070 */
[----:B------:R-:W4:Y:S03]  /*2f50*/  @!P1 LDC.64 R12, c[0x0][0x390] ;  /* 0x0000e400ff0c9b82 */ /* 0x000f260000000a00 */
[----:B------:R-:W3:Y:S05]  /*2f60*/  @!P2 LDL R23, [R18+0x2c] ;  /* 0x00002c001217a983 */ /* 0x000eea0000100800 */
[----:B0-----:R-:W0:Y:S01]  /*2f70*/  @!P5 LDC.64 R8, c[0x0][0x390] ;  /* 0x0000e400ff08db82 */ /* 0x001e220000000a00 */
[----:B------:R-:W3:Y:S04]  /*2f80*/  @!P3 LDL R22, [R18+0x30] ;  /* 0x000030001216b983 */ /* 0x000ee80000100800 */
[----:B------:R4:W3:Y:S03]  /*2f90*/  @!P4 LDL R21, [R18+0x34] ;  /* 0x000034001215c983 */ /* 0x0008e60000100800 */
[----:B------:R-:W4:Y:S01]  /*2fa0*/  @!P6 LDC.64 R10, c[0x0][0x390] ;  /* 0x0000e400ff0aeb82 */ /* 0x000f220000000a00 */
[----:B------:R-:W-:-:S07]  /*2fb0*/  @!P5 IADD3 R27, PT, PT, R25, 0x9, RZ ;  /* 0x00000009191bd810 */ /* 0x000fce0007ffe0ff */
[----:B-1----:R-:W1:Y:S01]  /*2fc0*/  @!P0 LDC.64 R16, c[0x0][0x390] ;  /* 0x0000e400ff108b82 */ /* 0x002e620000000a00 */
[----:B0-----:R-:W-:Y:S01]  /*2fd0*/  @!P5 IMAD.WIDE.U32 R8, R27, 0x2, R8 ;  /* 0x000000021b08d825 */ /* 0x001fe200078e0008 */
[----:B----4-:R-:W-:Y:S02]  /*2fe0*/  @!P6 F2FP.BF16.F32.PACK_AB R14, RZ, R14 ;  /* 0x0000000eff0ee23e */ /* 0x010fe400000010ff */
[----:B------:R-:W-:-:S04]  /*2ff0*/  @!P5 F2FP.BF16.F32.PACK_AB R15, RZ, R15 ;  /* 0x0000000fff0fd23e */ /* 0x000fc800000010ff */
[----:B------:R-:W-:Y:S01]  /*3000*/  PRMT R24, R15, 0x7610, R24 ;  /* 0x000076100f187816 */ /* 0x000fe20000000018 */
[----:B------:R-:W-:Y:S01]  /*3010*/  @!P6 VIADD R15, R25, 0xa ;  /* 0x0000000a190fe836 */ /* 0x000fe20000000000 */
[----:B------:R-:W-:-:S03]  /*3020*/  PRMT R26, R14, 0x7610, R26 ;  /* 0x000076100e1a7816 */ /* 0x000fc6000000001a */
[----:B------:R0:W-:Y:S01]  /*3030*/  @!P5 STG.E.U16 desc[UR10][R8.64], R24 ;  /* 0x000000180800d986 */ /* 0x0001e2000c10150a */
[----:B------:R-:W-:Y:S01]  /*3040*/  @!P6 IMAD.WIDE.U32 R10, R15, 0x2, R10 ;  /* 0x000000020f0ae825 */ /* 0x000fe200078e000a */
[----:B------:R-:W-:-:S04]  /*3050*/  @!P1 IADD3 R15, PT, PT, R25, 0xb, RZ ;  /* 0x0000000b190f9810 */ /* 0x000fc80007ffe0ff */
[----:B------:R4:W-:Y:S01]  /*3060*/  @!P6 STG.E.U16 desc[UR10][R10.64], R26 ;  /* 0x0000001a0a00e986 */ /* 0x0009e2000c10150a */
[----:B0-----:R-:W0:Y:S01]  /*3070*/  @!P2 LDC.64 R8, c[0x0][0x390] ;  /* 0x0000e400ff08ab82 */ /* 0x001e220000000a00 */
[----:B------:R-:W-:-:S07]  /*3080*/  @!P1 IMAD.WIDE.U32 R12, R15, 0x2, R12 ;  /* 0x000000020f0c9825 */ /* 0x000fce00078e000c */
[----:B----4-:R-:W4:Y:S01]  /*3090*/  @!P3 LDC.64 R10, c[0x0][0x390] ;  /* 0x0000e400ff0abb82 */ /* 0x010f220000000a00 */
[----:B------:R-:W-:-:S07]  /*30a0*/  VIADD R27, R25, 0xc ;  /* 0x0000000c191b7836 */ /* 0x000fce0000000000 */
[----:B------:R-:W4:Y:S01]  /*30b0*/  @!P4 LDC.64 R14, c[0x0][0x390] ;  /* 0x0000e400ff0ecb82 */ /* 0x000f220000000a00 */
[----:B-1----:R-:W-:Y:S01]  /*30c0*/  @!P0 IMAD.WIDE.U32 R16, R27, 0x2, R16 ;  /* 0x000000021b108825 */ /* 0x002fe200078e0010 */
[----:B------:R-:W-:-:S05]  /*30d0*/  @!P2 IADD3 R27, PT, PT, R25, 0xd, RZ ;  /* 0x0000000d191ba810 */ /* 0x000fca0007ffe0ff */
[----:B0-----:R-:W-:-:S04]  /*30e0*/  @!P2 IMAD.WIDE.U32 R8, R27, 0x2, R8 ;  /* 0x000000021b08a825 */ /* 0x001fc800078e0008 */
[----:B------:R-:W-:-:S04]  /*30f0*/  @!P3 VIADD R27, R25, 0xe ;  /* 0x0000000e191bb836 */ /* 0x000fc80000000000 */
[----:B----4-:R-:W-:Y:S01]  /*3100*/  @!P3 IMAD.WIDE.U32 R10, R27, 0x2, R10 ;  /* 0x000000021b0ab825 */ /* 0x010fe200078e000a */
[----:B------:R-:W-:-:S05]  /*3110*/  @!P4 IADD3 R27, PT, PT, R25, 0xf, RZ ;  /* 0x0000000f191bc810 */ /* 0x000fca0007ffe0ff */
[----:B------:R-:W-:Y:S01]  /*3120*/  @!P4 IMAD.WIDE.U32 R14, R27, 0x2, R14 ;  /* 0x000000021b0ec825 */ /* 0x000fe200078e000e */
[----:B------:R-:W-:-:S04]  /*3130*/  UIADD3 UR4, UPT, UPT, UR4, 0x10, URZ ;  /* 0x0000001004047890 */ /* 0x000fc8000fffe0ff */
[----:B------:R-:W-:Y:S01]  /*3140*/  UISETP.GE.AND UP1, UPT, UR4, -0xc, UPT ;  /* 0xfffffff40400788c */ /* 0x000fe2000bf26270 */
[----:B------:R-:W-:Y:S01]  /*3150*/  VIADD R7, R7, 0x10 ;  /* 0x0000001007077836 */ /* 0x000fe20000000000 */
[----:B------:R-:W-:Y:S01]  /*3160*/  IADD3 R18, PT, PT, R18, 0x40, RZ ;  /* 0x0000004012127810 */ /* 0x000fe20007ffe0ff */
[----:B------:R-:W-:Y:S01]  /*3170*/  VIADD R25, R25, 0x10 ;  /* 0x0000001019197836 */ /* 0x000fe20000000000 */
[----:B--2---:R-:W-:-:S05]  /*3180*/  @!P1 F2FP.BF16.F32.PACK_AB R19, RZ, R19 ;  /* 0x00000013ff13923e */ /* 0x004fca00000010ff */
[----:B------:R2:W-:Y:S01]  /*3190*/  @!P1 STG.E.U16 desc[UR10][R12.64], R19 ;  /* 0x000000130c009986 */ /* 0x0005e2000c10150a */
[----:B---3--:R-:W-:-:S05]  /*31a0*/  @!P0 F2FP.BF16.F32.PACK_AB R20, RZ, R20 ;  /* 0x00000014ff14823e */ /* 0x008fca00000010ff */
[----:B------:R2:W-:Y:S01]  /*31b0*/  @!P0 STG.E.U16 desc[UR10][R16.64], R20 ;  /* 0x0000001410008986 */ /* 0x0005e2000c10150a */
[----:B------:R-:W-:Y:S02]  /*31c0*/  @!P2 F2FP.BF16.F32.PACK_AB R23, RZ, R23 ;  /* 0x00000017ff17a23e */ /* 0x000fe400000010ff */
[----:B------:R-:W-:-:S03]  /*31d0*/  @!P3 F2FP.BF16.F32.PACK_AB R22, RZ, R22 ;  /* 0x00000016ff16b23e */ /* 0x000fc600000010ff */
[----:B------:R2:W-:Y:S01]  /*31e0*/  @!P2 STG.E.U16 desc[UR10][R8.64], R23 ;  /* 0x000000170800a986 */ /* 0x0005e2000c10150a */
[----:B------:R-:W-:-:S03]  /*31f0*/  @!P4 F2FP.BF16.F32.PACK_AB R21, RZ, R21 ;  /* 0x00000015ff15c23e */ /* 0x000fc600000010ff */
[----:B------:R2:W-:Y:S04]  /*3200*/  @!P3 STG.E.U16 desc[UR10][R10.64], R22 ;  /* 0x000000160a00b986 */ /* 0x0005e8000c10150a */
[----:B------:R2:W-:Y:S01]  /*3210*/  @!P4 STG.E.U16 desc[UR10][R14.64], R21 ;  /* 0x000000150e00c986 */ /* 0x0005e2000c10150a */
[----:B------:R-:W-:Y:S05]  /*3220*/  BRA.U !UP1, `(.L_x_455) ;  /* 0xfffffff509c87547 */ /* 0x000fea000b83ffff */
[----:B--2---:R-:W-:-:S07]  /*3230*/  MOV R23, UR9 ;  /* 0x0000000900177c02 */ /* 0x004fce0008000f00 */
.L_x_454:
[----:B------:R-:W-:-:S04]  /*3240*/  UIADD3 UR8, UPT, UPT, -UR4, URZ, URZ ;  /* 0x000000ff04087290 */ /* 0x000fc8000fffe1ff */
[----:B------:R-:W-:-:S09]  /*3250*/  UISETP.GT.AND UP1, UPT, UR8, 0x4, UPT ;  /* 0x000000040800788c */ /* 0x000fd2000bf24270 */
[----:B------:R-:W-:Y:S05]  /*3260*/  BRA.U !UP1, `(.L_x_456) ;  /* 0x0000000509287547 */ /* 0x000fea000b800000 */
[----:B------:R-:W-:-:S05]  /*3270*/  VIADD R8, R7, 0xfffffffd ;  /* 0xfffffffd07087836 */ /* 0x000fca0000000000 */
[----:B------:R-:W-:-:S13]  /*3280*/  ISETP.GE.U32.AND P6, PT, R8, UR7, PT ;  /* 0x0000000708007c0c */ /* 0x000fda000bfc6070 */
[----:B------:R-:W2:Y:S01]  /*3290*/  @!P6 LDL R12, [R18+-0x8] ;  /* 0xfffff800120ce983 */ /* 0x000ea20000100800 */
[C---:B------:R-:W-:Y:S02]  /*32a0*/  IADD3 R9, PT, PT, R7.reuse, -0x2, RZ ;  /* 0xfffffffe07097810 */ /* 0x040fe40007ffe0ff */
[----:B------:R-:W-:Y:S02]  /*32b0*/  IADD3 R13, PT, PT, R7, 0x1, RZ ;  /* 0x00000001070d7810 */ /* 0x000fe40007ffe0ff */
[C---:B------:R-:W-:Y:S01]  /*32c0*/  ISETP.GE.U32.AND P5, PT, R9.reuse, UR7, PT ;  /* 0x0000000709007c0c */ /* 0x040fe2000bfa6070 */
[----:B------:R-:W-:-:S05]  /*32d0*/  VIADD R8, R9, 0x1 ;  /* 0x0000000109087836 */ /* 0x000fca0000000000 */
[----:B------:R-:W-:Y:S02]  /*32e0*/  ISETP.GE.U32.AND P4, PT, R8, UR7, PT ;  /* 0x0000000708007c0c */ /* 0x000fe4000bf86070 */
[----:B------:R-:W0:Y:S05]  /*32f0*/  @!P6 LDC.64 R8, c[0x0][0x390] ;  /* 0x0000e400ff08eb82 */ /* 0x000e2a0000000a00 */
[----:B------:R-:W3:Y:S06]  /*3300*/  @!P5 LDL R10, [R18+-0x4] ;  /* 0xfffffc00120ad983 */ /* 0x000eec0000100800 */
[----:B------:R-:W4:Y:S01]  /*3310*/  @!P4 LDL R11, [R18] ;  /* 0x00000000120bc983 */ /* 0x000f220000100800 */
[----:B------:R-:W-:Y:S01]  /*3320*/  VIADD R14, R7, 0x2 ;  /* 0x00000002070e7836 */ /* 0x000fe20000000000 */
[----:B------:R-:W-:-:S02]  /*3330*/  ISETP.GE.U32.AND P2, PT, R13, UR7, PT ;  /* 0x000000070d007c0c */ /* 0x000fc4000bf46070 */
[C---:B------:R-:W-:Y:S02]  /*3340*/  ISETP.GE.U32.AND P3, PT, R7.reuse, UR7, PT ;  /* 0x0000000707007c0c */ /* 0x040fe4000bf66070 */
[----:B------:R-:W-:Y:S01]  /*3350*/  IADD3 R13, PT, PT, R14, 0x1, RZ ;  /* 0x000000010e0d7810 */ /* 0x000fe20007ffe0ff */
[----:B------:R-:W-:-:S03]  /*3360*/  VIADD R7, R7, 0x4 ;  /* 0x0000000407077836 */ /* 0x000fc60000000000 */
[----:B------:R-:W-:Y:S01]  /*3370*/  ISETP.GE.U32.AND P0, PT, R13, UR7, PT ;  /* 0x000000070d007c0c */ /* 0x000fe2000bf06070 */
[----:B0-----:R-:W-:Y:S01]  /*3380*/  @!P6 IMAD.WIDE.U32 R8, R25, 0x2, R8 ;  /* 0x000000021908e825 */ /* 0x001fe200078e0008 */
[----:B------:R-:W-:-:S03]  /*3390*/  ISETP.GE.U32.AND P1, PT, R14, UR7, PT ;  /* 0x000000070e007c0c */ /* 0x000fc6000bf26070 */
[----:B------:R-:W4:Y:S04]  /*33a0*/  @!P2 LDL R24, [R18+0x8] ;  /* 0x000008001218a983 */ /* 0x000f280000100800 */
[----:B-----5:R0:W4:Y:S01]  /*33b0*/  @!P3 LDL R21, [R18+0x4] ;  /* 0x000004001215b983 */ /* 0x0201220000100800 */
[----:B--2---:R-:W-:-:S04]  /*33c0*/  @!P6 F2FP.BF16.F32.PACK_AB R12, RZ, R12 ;  /* 0x0000000cff0ce23e */ /* 0x004fc800000010ff */
[----:B------:R-:W-:Y:S02]  /*33d0*/  PRMT R15, R12, 0x7610, R15 ;  /* 0x000076100c0f7816 */ /* 0x000fe4000000000f */
[----:B------:R-:W2:Y:S03]  /*33e0*/  @!P4 LDC.64 R12, c[0x0][0x390] ;  /* 0x0000e400ff0ccb82 */ /* 0x000ea60000000a00 */
[----:B------:R1:W-:Y:S01]  /*33f0*/  @!P6 STG.E.U16 desc[UR10][R8.64], R15 ;  /* 0x0000000f0800e986 */ /* 0x0003e2000c10150a */
[----:B------:R-:W-:Y:S02]  /*3400*/  ISETP.GE.U32.AND P6, PT, R7, UR7, PT ;  /* 0x0000000707007c0c */ /* 0x000fe4000bfc6070 */
[----:B-1----:R-:W-:Y:S02]  /*3410*/  IADD3 R8, PT, PT, R18, 0x10, RZ ;  /* 0x0000001012087810 */ /* 0x002fe40007ffe0ff */
[----:B------:R-:W1:Y:S03]  /*3420*/  @!P5 LDC.64 R14, c[0x0][0x390] ;  /* 0x0000e400ff0edb82 */ /* 0x000e660000000a00 */
[----:B------:R-:W2:Y:S04]  /*3430*/  @!P0 LDL R23, [R8] ;  /* 0x0000000008178983 */ /* 0x000ea80000100800 */
[----:B------:R-:W2:Y:S04]  /*3440*/  @!P1 LDL R20, [R8+-0x4] ;  /* 0xfffffc0008149983 */ /* 0x000ea80000100800 */
[----:B------:R-:W2:Y:S01]  /*3450*/  @!P6 LDL R22, [R8+0x4] ;  /* 0x000004000816e983 */ /* 0x000ea20000100800 */
[C---:B------:R-:W-:Y:S01]  /*3460*/  @!P5 VIADD R17, R25.reuse, 0x1 ;  /* 0x000000011911d836 */ /* 0x040fe20000000000 */
[----:B------:R-:W-:-:S02]  /*3470*/  @!P4 IADD3 R19, PT, PT, R25, 0x2, RZ ;  /* 0x000000021913c810 */ /* 0x000fc40007ffe0ff */
[----:B---3--:R-:W-:Y:S02]  /*3480*/  @!P5 F2FP.BF16.F32.PACK_AB R9, RZ, R10 ;  /* 0x0000000aff09d23e */ /* 0x008fe400000010ff */
[----:B----4-:R-:W-:Y:S01]  /*3490*/  @!P4 F2FP.BF16.F32.PACK_AB R16, RZ, R11 ;  /* 0x0000000bff10c23e */ /* 0x010fe200000010ff */
[----:B--2---:R-:W-:Y:S01]  /*34a0*/  @!P4 IMAD.WIDE.U32 R12, R19, 0x2, R12 ;  /* 0x00000002130cc825 */ /* 0x004fe200078e000c */
[----:B------:R-:W2:Y:S03]  /*34b0*/  @!P1 LDC.64 R10, c[0x0][0x390] ;  /* 0x0000e400ff0a9b82 */ /* 0x000ea60000000a00 */
[----:B-1----:R-:W-:Y:S01]  /*34c0*/  @!P5 IMAD.WIDE.U32 R14, R17, 0x2, R14 ;  /* 0x00000002110ed825 */ /* 0x002fe200078e000e */
[----:B------:R-:W-:Y:S02]  /*34d0*/  PRMT R17, R9, 0x7610, R17 ;  /* 0x0000761009117816 */ /* 0x000fe40000000011 */
[----:B------:R-:W-:-:S02]  /*34e0*/  PRMT R26, R16, 0x7610, R26 ;  /* 0x00007610101a7816 */ /* 0x000fc4000000001a */
[----:B0-----:R-:W0:Y:S01]  /*34f0*/  @!P3 LDC.64 R18, c[0x0][0x390] ;  /* 0x0000e400ff12bb82 */ /* 0x001e220000000a00 */
[----:B------:R1:W-:Y:S04]  /*3500*/  @!P5 STG.E.U16 desc[UR10][R14.64], R17 ;  /* 0x000000110e00d986 */ /* 0x0003e8000c10150a */
[----:B------:R3:W-:Y:S03]  /*3510*/  @!P4 STG.E.U16 desc[UR10][R12.64], R26 ;  /* 0x0000001a0c00c986 */ /* 0x0007e6000c10150a */
[----:B-1----:R-:W1:Y:S08]  /*3520*/  @!P2 LDC.64 R16, c[0x0][0x390] ;  /* 0x0000e400ff10ab82 */ /* 0x002e700000000a00 */
[----:B---3--:R-:W3:Y:S08]  /*3530*/  @!P0 LDC.64 R12, c[0x0][0x390] ;  /* 0x0000e400ff0c8b82 */ /* 0x008ef00000000a00 */
[----:B------:R-:W4:Y:S01]  /*3540*/  @!P6 LDC.64 R14, c[0x0][0x390] ;  /* 0x0000e400ff0eeb82 */ /* 0x000f220000000a00 */
[C---:B------:R-:W-:Y:S01]  /*3550*/  VIADD R9, R25.reuse, 0x4 ;  /* 0x0000000419097836 */ /* 0x040fe20000000000 */
[----:B------:R-:W-:-:S03]  /*3560*/  @!P3 IADD3 R25, PT, PT, R25, 0x3, RZ ;  /* 0x000000031919b810 */ /* 0x000fc60007ffe0ff */
[----:B------:R-:W-:Y:S02]  /*3570*/  @!P1 VIADD R27, R9, 0x1 ;  /* 0x00000001091b9836 */ /* 0x000fe40000000000 */
[----:B0-----:R-:W-:Y:S01]  /*3580*/  @!P3 IMAD.WIDE.U32 R18, R25, 0x2, R18 ;  /* 0x000000021912b825 */ /* 0x001fe200078e0012 */
[----:B------:R-:W-:Y:S02]  /*3590*/  @!P0 IADD3 R25, PT, PT, R9, 0x2, RZ ;  /* 0x0000000209198810 */ /* 0x000fe40007ffe0ff */
[----:B------:R-:W-:Y:S01]  /*35a0*/  @!P3 F2FP.BF16.F32.PACK_AB R21, RZ, R21 ;  /* 0x00000015ff15b23e */ /* 0x000fe200000010ff */
[----:B--2---:R-:W-:Y:S01]  /*35b0*/  @!P1 IMAD.WIDE.U32 R10, R27, 0x2, R10 ;  /* 0x000000021b0a9825 */ /* 0x004fe200078e000a */
[----:B------:R-:W-:-:S03]  /*35c0*/  @!P2 F2FP.BF16.F32.PACK_AB R24, RZ, R24 ;  /* 0x00000018ff18a23e */ /* 0x000fc600000010ff */
[C---:B------:R-:W-:Y:S02]  /*35d0*/  @!P6 VIADD R27, R9.reuse, 0x3 ;  /* 0x00000003091be836 */ /* 0x040fe40000000000 */
[----:B-1----:R-:W-:Y:S01]  /*35e0*/  @!P2 IMAD.WIDE.U32 R16, R9, 0x2, R16 ;  /* 0x000000020910a825 */ /* 0x002fe200078e0010 */
[----:B------:R0:W-:Y:S03]  /*35f0*/  @!P3 STG.E.U16 desc[UR10][R18.64], R21 ;  /* 0x000000151200b986 */ /* 0x0001e6000c10150a */
[----:B---3--:R-:W-:Y:S01]  /*3600*/  @!P0 IMAD.WIDE.U32 R12, R25, 0x2, R12 ;  /* 0x00000002190c8825 */ /* 0x008fe200078e000c */
[----:B------:R2:W-:Y:S03]  /*3610*/  @!P2 STG.E.U16 desc[UR10][R16.64], R24 ;  /* 0x000000181000a986 */ /* 0x0005e6000c10150a */
[----:B----4-:R-:W-:Y:S01]  /*3620*/  @!P6 IMAD.WIDE.U32 R14, R27, 0x2, R14 ;  /* 0x000000021b0ee825 */ /* 0x010fe200078e000e */
[----:B------:R-:W-:Y:S01]  /*3630*/  UIADD3 UR4, UPT, UPT, UR4, 0x4, URZ ;  /* 0x0000000404047890 */ /* 0x000fe2000fffe0ff */
[----:B------:R-:W-:-:S02]  /*3640*/  IADD3 R25, PT, PT, R9, 0x4, RZ ;  /* 0x0000000409197810 */ /* 0x000fc40007ffe0ff */
[----:B------:R-:W-:Y:S02]  /*3650*/  VIADD R7, R7, 0x4 ;  /* 0x0000000407077836 */ /* 0x000fe40000000000 */
[----:B0-----:R-:W-:Y:S01]  /*3660*/  VIADD R18, R8, 0x10 ;  /* 0x0000001008127836 */ /* 0x001fe20000000000 */
[----:B------:R-:W-:Y:S02]  /*3670*/  UIADD3 UR4, UPT, UPT, UR4, 0x4, URZ ;  /* 0x0000000404047890 */ /* 0x000fe4000fffe0ff */
[----:B------:R-:W-:Y:S01]  /*3680*/  UPLOP3.LUT UP0, UPT, UPT, UPT, UPT, 0x40, 0x4 ;  /* 0x000000000004789c */ /* 0x000fe20003f0e870 */
[----:B------:R-:W-:Y:S02]  /*3690*/  @!P0 F2FP.BF16.F32.PACK_AB R23, RZ, R23 ;  /* 0x00000017ff17823e */ /* 0x000fe400000010ff */
[----:B------:R-:W-:Y:S02]  /*36a0*/  @!P1 F2FP.BF16.F32.PACK_AB R20, RZ, R20 ;  /* 0x00000014ff14923e */ /* 0x000fe400000010ff */
[----:B------:R-:W-:-:S02]  /*36b0*/  PRMT R26, R23, 0x7610, R26 ;  /* 0x00007610171a7816 */ /* 0x000fc4000000001a */
[----:B------:R-:W-:Y:S01]  /*36c0*/  @!P6 F2FP.BF16.F32.PACK_AB R22, RZ, R22 ;  /* 0x00000016ff16e23e */ /* 0x000fe200000010ff */
[----:B------:R2:W-:Y:S04]  /*36d0*/  @!P1 STG.E.U16 desc[UR10][R10.64], R20 ;  /* 0x000000140a009986 */ /* 0x0005e8000c10150a */
[----:B------:R2:W-:Y:S04]  /*36e0*/  @!P0 STG.E.U16 desc[UR10][R12.64], R26 ;  /* 0x0000001a0c008986 */ /* 0x0005e8000c10150a */
[----:B------:R2:W-:Y:S01]  /*36f0*/  @!P6 STG.E.U16 desc[UR10][R14.64], R22 ;  /* 0x000000160e00e986 */ /* 0x0005e2000c10150a */
[----:B------:R-:W-:-:S07]  /*3700*/  MOV R23, UR9 ;  /* 0x0000000900177c02 */ /* 0x000fce0008000f00 */
.L_x_456:
[----:B------:R-:W-:-:S09]  /*3710*/  UISETP.NE.OR UP0, UPT, UR4, URZ, UP0 ;  /* 0x000000ff0400728c */ /* 0x000fd20008705670 */
[----:B------:R-:W-:Y:S05]  /*3720*/  BRA.U !UP0, `(.L_x_452) ;  /* 0x0000000108947547 */ /* 0x000fea000b800000 */
.L_x_453:
[C---:B0-----:R-:W-:Y:S01]  /*3730*/  IADD3 R8, PT, PT, R7.reuse, -0x3, RZ ;  /* 0xfffffffd07087810 */ /* 0x041fe20007ffe0ff */
[C---:B--2---:R-:W-:Y:S01]  /*3740*/  VIADD R10, R7.reuse, 0xfffffffe ;  /* 0xfffffffe070a7836 */ /* 0x044fe20000000000 */
[----:B------:R-:W-:Y:S02]  /*3750*/  IADD3 R9, PT, PT, R7, -0x1, RZ ;  /* 0xffffffff07097810 */ /* 0x000fe40007ffe0ff */
[----:B-1----:R-:W-:Y:S02]  /*3760*/  ISETP.GE.U32.AND P0, PT, R8, UR12, PT ;  /* 0x0000000c08007c0c */ /* 0x002fe4000bf06070 */
[----:B------:R-:W-:Y:S02]  /*3770*/  ISETP.GE.U32.AND P1, PT, R10, UR12, PT ;  /* 0x0000000c0a007c0c */ /* 0x000fe4000bf26070 */
[----:B------:R-:W-:Y:S02]  /*3780*/  ISETP.GE.U32.AND P2, PT, R9, UR12, PT ;  /* 0x0000000c09007c0c */ /* 0x000fe4000bf46070 */
[----:B------:R-:W-:-:S07]  /*3790*/  ISETP.GE.U32.AND P3, PT, R7, UR12, PT ;  /* 0x0000000c07007c0c */ /* 0x000fce000bf66070 */
[----:B------:R-:W2:Y:S01]  /*37a0*/  @!P0 LDL R20, [R18+-0x8] ;  /* 0xfffff80012148983 */ /* 0x000ea20000100800 */
[----:B------:R-:W0:Y:S03]  /*37b0*/  @!P0 LDC.64 R10, c[0x0][0x390] ;  /* 0x0000e400ff0a8b82 */ /* 0x000e260000000a00 */
[----:B------:R-:W3:Y:S04]  /*37c0*/  @!P1 LDL R19, [R18+-0x4] ;  /* 0xfffffc0012139983 */ /* 0x000ee80000100800 */
[----:B------:R-:W4:Y:S01]  /*37d0*/  @!P2 LDL R17, [R18] ;  /* 0x000000001211a983 */ /* 0x000f220000100800 */
[----:B------:R-:W1:Y:S03]  /*37e0*/  @!P1 LDC.64 R12, c[0x0][0x390] ;  /* 0x0000e400ff0c9b82 */ /* 0x000e660000000a00 */
[----:B------:R0:W4:Y:S01]  /*37f0*/  @!P3 LDL R16, [R18+0x4] ;  /* 0x000004001210b983 */ /* 0x0001220000100800 */
[C---:B-----5:R-:W-:Y:S01]  /*3800*/  @!P1 VIADD R21, R25.reuse, 0x1 ;  /* 0x0000000119159836 */ /* 0x060fe20000000000 */
[C---:B------:R-:W-:Y:S01]  /*3810*/  @!P2 IADD3 R23, PT, PT, R25.reuse, 0x2, RZ ;  /* 0x000000021917a810 */ /* 0x040fe20007ffe0ff */
[----:B------:R-:W-:Y:S01]  /*3820*/  @!P3 VIADD R27, R25, 0x3 ;  /* 0x00000003191bb836 */ /* 0x000fe20000000000 */
[----:B------:R-:W-:Y:S01]  /*3830*/  UIADD3 UR4, UPT, UPT, UR4, 0x4, URZ ;  /* 0x0000000404047890 */ /* 0x000fe2000fffe0ff */
[----:B------:R-:W1:Y:S01]  /*3840*/  @!P2 LDC.64 R14, c[0x0][0x390] ;  /* 0x0000e400ff0eab82 */ /* 0x000e620000000a00 */
[----:B------:R-:W-:-:S02]  /*3850*/  IADD3 R7, PT, PT, R7, 0x4, RZ ;  /* 0x0000000407077810 */ /* 0x000fc40007ffe0ff */
[----:B------:R-:W-:Y:S01]  /*3860*/  UISETP.NE.AND UP0, UPT, UR4, URZ, UPT ;  /* 0x000000ff0400728c */ /* 0x000fe2000bf05270 */
[----:B0-----:R-:W-:-:S04]  /*3870*/  VIADD R18, R18, 0x10 ;  /* 0x0000001012127836 */ /* 0x001fc80000000000 */
[----:B------:R-:W0:Y:S01]  /*3880*/  @!P3 LDC.64 R8, c[0x0][0x390] ;  /* 0x0000e400ff08bb82 */ /* 0x000e220000000a00 */
[C---:B------:R-:W-:Y:S01]  /*3890*/  @!P0 IMAD.WIDE.U32 R10, R25.reuse, 0x2, R10 ;  /* 0x00000002190a8825 */ /* 0x040fe200078e000a */
[----:B------:R-:W-:-:S03]  /*38a0*/  IADD3 R25, PT, PT, R25, 0x4, RZ ;  /* 0x0000000419197810 */ /* 0x000fc60007ffe0ff */
[----:B-1----:R-:W-:-:S04]  /*38b0*/  @!P1 IMAD.WIDE.U32 R12, R21, 0x2, R12 ;  /* 0x00000002150c9825 */ /* 0x002fc800078e000c */
[----:B------:R-:W-:-:S04]  /*38c0*/  @!P2 IMAD.WIDE.U32 R14, R23, 0x2, R14 ;  /* 0x00000002170ea825 */ /* 0x000fc800078e000e */
[----:B0-----:R-:W-:Y:S01]  /*38d0*/  @!P3 IMAD.WIDE.U32 R8, R27, 0x2, R8 ;  /* 0x000000021b08b825 */ /* 0x001fe200078e0008 */
[----:B--2---:R-:W-:Y:S02]  /*38e0*/  @!P0 F2FP.BF16.F32.PACK_AB R20, RZ, R20 ;  /* 0x00000014ff14823e */ /* 0x004fe400000010ff */
[----:B---3--:R-:W-:-:S03]  /*38f0*/  @!P1 F2FP.BF16.F32.PACK_AB R19, RZ, R19 ;  /* 0x00000013ff13923e */ /* 0x008fc600000010ff */
[----:B------:R0:W-:Y:S01]  /*3900*/  @!P0 STG.E.U16 desc[UR10][R10.64], R20 ;  /* 0x000000140a008986 */ /* 0x0001e2000c10150a */
[----:B----4-:R-:W-:-:S03]  /*3910*/  @!P2 F2FP.BF16.F32.PACK_AB R17, RZ, R17 ;  /* 0x00000011ff11a23e */ /* 0x010fc600000010ff */
[----:B------:R0:W-:Y:S01]  /*3920*/  @!P1 STG.E.U16 desc[UR10][R12.64], R19 ;  /* 0x000000130c009986 */ /* 0x0001e2000c10150a */
[----:B------:R-:W-:-:S03]  /*3930*/  @!P3 F2FP.BF16.F32.PACK_AB R16, RZ, R16 ;  /* 0x00000010ff10b23e */ /* 0x000fc600000010ff */
[----:B------:R0:W-:Y:S04]  /*3940*/  @!P2 STG.E.U16 desc[UR10][R14.64], R17 ;  /* 0x000000110e00a986 */ /* 0x0001e8000c10150a */
[----:B------:R0:W-:Y:S01]  /*3950*/  @!P3 STG.E.U16 desc[UR10][R8.64], R16 ;  /* 0x000000100800b986 */ /* 0x0001e2000c10150a */
[----:B------:R-:W-:Y:S05]  /*3960*/  BRA.U UP0, `(.L_x_453) ;  /* 0xfffffffd00707547 */ /* 0x000fea000b83ffff */
[----:B------:R-:W-:-:S07]  /*3970*/  IMAD.U32 R23, RZ, RZ, UR9 ;  /* 0x00000009ff177e24 */ /* 0x000fce000f8e00ff */
.L_x_452:
[----:B------:R-:W-:-:S09]  /*3980*/  UISETP.NE.AND UP0, UPT, UR6, URZ, UPT ;  /* 0x000000ff0600728c */ /* 0x000fd2000bf05270 */
[----:B------:R-:W-:Y:S05]  /*3990*/  BRA.U !UP0, `(.L_x_451) ;  /* 0x0000000108987547 */ /* 0x000fea000b800000 */
[----:B------:R-:W3:Y:S01]  /*39a0*/  LDC R7, c[0x0][0x39c] ;  /* 0x0000e700ff077b82 */ /* 0x000ee20000000800 */
[----:B0-2---:R-:W-:Y:S01]  /*39b0*/  IADD3 R12, PT, PT, R0, R23, RZ ;  /* 0x00000017000c7210 */ /* 0x005fe20007ffe0ff */
[----:B------:R-:W-:Y:S01]  /*39c0*/  IMAD R8, R4, 0x20, R1 ;  /* 0x0000002004087824 */ /* 0x000fe200078e0201 */
[----:B------:R-:W-:Y:S03]  /*39d0*/  BSSY.RECONVERGENT B1, `(.L_x_457) ;  /* 0x000000a000017945 */ /* 0x000fe60003800200 */
[----:B------:R-:W-:Y:S01]  /*39e0*/  IMAD R23, R23, 0x4, R8 ;  /* 0x0000000417177824 */ /* 0x000fe200078e0208 */
[----:B---3--:R-:W-:-:S13]  /*39f0*/  ISETP.GE.U32.AND P0, PT, R12, R7, PT ;  /* 0x000000070c00720c */ /* 0x008fda0003f06070 */
[----:B------:R-:W-:Y:S05]  /*3a00*/  @P0 BRA `(.L_x_458) ;  /* 0x0000000000180947 */ /* 0x000fea0003800000 */
[----:B------:R-:W2:Y:S01]  /*3a10*/  LDL R10, [R23] ;  /* 0x00000000170a7983 */ /* 0x000ea20000100800 */
[----:B------:R-:W0:Y:S01]  /*3a20*/  LDC.64 R8, c[0x0][0x390] ;  /* 0x0000e400ff087b82 */ /* 0x000e220000000a00 */
[----:B------:R-:W-:-:S04]  /*3a30*/  IMAD R11, R6, R7, R12 ;  /* 0x00000007060b7224 */ /* 0x000fc800078e020c */
[----:B0-----:R-:W-:Y:S01]  /*3a40*/  IMAD.WIDE.U32 R8, R11, 0x2, R8 ;  /* 0x000000020b087825 */ /* 0x001fe200078e0008 */
[----:B--2---:R-:W-:-:S05]  /*3a50*/  F2FP.BF16.F32.PACK_AB R10, RZ, R10 ;  /* 0x0000000aff0a723e */ /* 0x004fca00000010ff */
[----:B------:R0:W-:Y:S02]  /*3a60*/  STG.E.U16 desc[UR10][R8.64], R10 ;  /* 0x0000000a08007986 */ /* 0x0001e4000c10150a */
.L_x_458:
[----:B-1----:R-:W-:Y:S05]  /*3a70*/  BSYNC.RECONVERGENT B1 ;  /* 0x0000000000017941 */ /* 0x002fea0003800200 */
.L_x_457:
[----:B------:R-:W-:-:S09]  /*3a80*/  UISETP.NE.AND UP0, UPT, UR6, 0x1, UPT ;  /* 0x000000010600788c */ /* 0x000fd2000bf05270 */
[----:B------:R-:W-:Y:S05]  /*3a90*/  BRA.U !UP0, `(.L_x_451) ;  /* 0x0000000108587547 */ /* 0x000fea000b800000 */
[----:B0-----:R-:W-:Y:S01]  /*3aa0*/  IADD3 R10, PT, PT, R12, 0x1, RZ ;  /* 0x000000010c0a7810 */ /* 0x001fe20007ffe0ff */
[----:B------:R-:W-:Y:S03]  /*3ab0*/  BSSY.RECONVERGENT B1, `(.L_x_459) ;  /* 0x0000009000017945 */ /* 0x000fe60003800200 */
[----:B------:R-:W-:-:S13]  /*3ac0*/  ISETP.GE.U32.AND P0, PT, R10, R7, PT ;  /* 0x000000070a00720c */ /* 0x000fda0003f06070 */
[----:B------:R-:W-:Y:S05]  /*3ad0*/  @P0 BRA `(.L_x_460) ;  /* 0x0000000000180947 */ /* 0x000fea0003800000 */
[----:B------:R-:W2:Y:S01]  /*3ae0*/  LDL R13, [R23+0x4] ;  /* 0x00000400170d7983 */ /* 0x000ea20000100800 */
[----:B------:R-:W0:Y:S01]  /*3af0*/  LDC.64 R8, c[0x0][0x390] ;  /* 0x0000e400ff087b82 */ /* 0x000e220000000a00 */
[----:B------:R-:W-:-:S04]  /*3b00*/  IMAD R11, R6, R7, R10 ;  /* 0x00000007060b7224 */ /* 0x000fc800078e020a */
[----:B0-----:R-:W-:Y:S01]  /*3b10*/  IMAD.WIDE.U32 R8, R11, 0x2, R8 ;  /* 0x000000020b087825 */ /* 0x001fe200078e0008 */
[----:B--2---:R-:W-:-:S05]  /*3b20*/  F2FP.BF16.F32.PACK_AB R10, RZ, R13 ;  /* 0x0000000dff0a723e */ /* 0x004fca00000010ff */
[----:B------:R0:W-:Y:S02]  /*3b30*/  STG.E.U16 desc[UR10][R8.64], R10 ;  /* 0x0000000a08007986 */ /* 0x0001e4000c10150a */
.L_x_460:
[----:B------:R-:W-:Y:S05]  /*3b40*/  BSYNC.RECONVERGENT B1 ;  /* 0x0000000000017941 */ /* 0x000fea0003800200 */
.L_x_459:
[----:B------:R-:W-:-:S09]  /*3b50*/  UISETP.NE.AND UP0, UPT, UR6, 0x2, UPT ;  /* 0x000000020600788c */ /* 0x000fd2000bf05270 */
[----:B------:R-:W-:Y:S05]  /*3b60*/  BRA.U !UP0, `(.L_x_451) ;  /* 0x0000000108247547 */ /* 0x000fea000b800000 */
[----:B------:R-:W-:-:S05]  /*3b70*/  VIADD R12, R12, 0x2 ;  /* 0x000000020c0c7836 */ /* 0x000fca0000000000 */
[----:B------:R-:W-:-:S13]  /*3b80*/  ISETP.GE.U32.AND P0, PT, R12, R7, PT ;  /* 0x000000070c00720c */ /* 0x000fda0003f06070 */
[----:B------:R-:W-:Y:S05]  /*3b90*/  @P0 BRA `(.L_x_451) ;  /* 0x0000000000180947 */ /* 0x000fea0003800000 */
[----:B0-----:R-:W2:Y:S01]  /*3ba0*/  LDL R10, [R23+0x8] ;  /* 0x00000800170a7983 */ /* 0x001ea20000100800 */
[----:B------:R-:W0:Y:S01]  /*3bb0*/  LDC.64 R8, c[0x0][0x390] ;  /* 0x0000e400ff087b82 */ /* 0x000e220000000a00 */
[----:B------:R-:W-:-:S04]  /*3bc0*/  IMAD R7, R6, R7, R12 ;  /* 0x0000000706077224 */ /* 0x000fc800078e020c */
[----:B0-----:R-:W-:Y:S01]  /*3bd0*/  IMAD.WIDE.U32 R6, R7, 0x2, R8 ;  /* 0x0000000207067825 */ /* 0x001fe200078e0008 */
[----:B--2---:R-:W-:-:S05]  /*3be0*/  F2FP.BF16.F32.PACK_AB R10, RZ, R10 ;  /* 0x0000000aff0a723e */ /* 0x004fca00000010ff */
[----:B------:R3:W-:Y:S02]  /*3bf0*/  STG.E.U16 desc[UR10][R6.64], R10 ;  /* 0x0000000a06007986 */ /* 0x0007e4000c10150a */
.L_x_451:
[----:B-1----:R-:W-:Y:S05]  /*3c00*/  BSYNC.RECONVERGENT B0 ;  /* 0x0000000000007941 */ /* 0x002fea0003800200 */
.L_x_450:
[----:B------:R-:W1:Y:S01]  /*3c10*/  LDCU UR4, c[0x0][0x3b0] ;  /* 0x00007600ff0477ac */ /* 0x000e620008000800 */
[----:B------:R-:W-:-:S04]  /*3c20*/  IADD3 R4, PT, PT, R4, 0x1, RZ ;  /* 0x0000000104047810 */ /* 0x000fc80007ffe0ff */
[----:B-1----:R-:W-:-:S13]  /*3c30*/  ISETP.NE.AND P0, PT, R4, UR4, PT ;  /* 0x0000000404007c0c */ /* 0x002fda000bf05270 */
[----:B------:R-:W-:Y:S05]  /*3c40*/  @P0 BRA `(.L_x_461) ;  /* 0xffffffe800e00947 */ /* 0x000fea000383ffff */
[----:B------:R-:W-:Y:S05]  /*3c50*/  EXIT ;  /* 0x000000000000794d */ /* 0x000fea0003800000 */
.L_x_462:
        /* <DEDUP_REMOVED lines=10> */
.L_x_763:


//--------------------- .text.matmul_batched_f16  --------------------------
	.section	.text.matmul_batched_f16,"ax",@progbits
	.align	128
        .global         matmul_batched_f16
        .type           matmul_batched_f16,@function
        .size           matmul_batched_f16,(.L_x_764 - matmul_batched_f16)
        .other          matmul_batched_f16,@"STO_CUDA_ENTRY STV_DEFAULT"
matmul_batched_f16:
.text.matmul_batched_f16:
        /* <DEDUP_REMOVED lines=87> */
.L_x_498:
        /* <DEDUP_REMOVED lines=26> */
.L_x_466:
        /* <DEDUP_REMOVED lines=37> */
.L_x_465:
[----:B0-----:R-:W-:Y:S05]  /*0960*/  BSYNC.RECONVERGENT B0 ;  /* 0x0000000000007941 */ /* 0x001fea0003800200 */
.L_x_464:
        /* <DEDUP_REMOVED lines=9> */
[----:B0-----:R-:W-:-:S06]  /*0a00*/  VIADD R5, R4, 0xffffffe ;  /* 0x0ffffffe04057836 */ /* 0x001fcc0000000000 */
[----:B------:R-:W1:Y:S02]  /*0a10*/  F2I.FTZ.U32.TRUNC.NTZ R9, R5 ;  /* 0x0000000500097305 */ /* 0x000e64000021f000 */
[----:B-1----:R-:W-:-:S05]  /*0a20*/  IADD3 R11, PT, PT, RZ, -R9, RZ ;  /* 0x80000009ff0b7210 */ /* 0x002fca0007ffe0ff */
[----:B------:R-:W-:-:S04]  /*0a30*/  IMAD R11, R11, UR5, RZ ;  /* 0x000000050b0b7c24 */ /* 0x000fc8000f8e02ff */
[----:B------:R-:W-:-:S04]  /*0a40*/  IMAD.HI.U32 R8, R9, R11, R8 ;  /* 0x0000000b09087227 */ /* 0x000fc800078e0008 */
[----:B--23--:R-:W-:-:S07]  /*0a50*/  IMAD.MOV.U32 R9, RZ, RZ, R19 ;  /* 0x000000ffff097224 */ /* 0x00cfce00078e0013 */
.L_x_469:
[----:B------:R-:W-:-:S05]  /*0a60*/  IMAD.HI.U32 R4, R8, R9, RZ ;  /* 0x0000000908047227 */ /* 0x000fca00078e00ff */
[----:B0-----:R-:W-:-:S05]  /*0a70*/  IADD3 R10, PT, PT, -R4, RZ, RZ ;  /* 0x000000ff040a7210 */ /* 0x001fca0007ffe1ff */
        /* <DEDUP_REMOVED lines=25> */
[----:B------:R-:W-:Y:S01]  /*0c10*/  MOV R10, RZ ;  /* 0x000000ff000a7202 */ /* 0x000fe20000000f00 */
[----:B------:R-:W-:Y:S02]  /*0c20*/  VIADD R9, R9, UR7 ;  /* 0x0000000709097c36 */ /* 0x000fe40008000000 */
[----:B------:R-:W-:Y:S02]  /*0c30*/  IMAD R11, R11, 0x4, R18 ;  /* 0x000000040b0b7824 */ /* 0x000fe400078e0212 */
[----:B--2---:R-:W-:Y:S01]  /*0c40*/  @!P0 HADD2.F32 R10, -RZ, R4.H0_H0 ;  /* 0x20000004ff0a8230 */ /* 0x004fe20000004100 */
[----:B------:R-:W-:-:S04]  /*0c50*/  ISETP.GE.U32.AND P0, PT, R9, UR22, PT ;  /* 0x0000001609007c0c */ /* 0x000fc8000bf06070 */
[----:B------:R0:W-:Y:S09]  /*0c60*/  STS [R11], R10 ;  /* 0x0000000a0b007388 */ /* 0x0001f20000000800 */
[----:B------:R-:W-:Y:S05]  /*0c70*/  @!P0 BRA `(.L_x_469) ;  /* 0xfffffffc00788947 */ /* 0x000fea000383ffff */
.L_x_468:
[----:B------:R-:W-:Y:S05]  /*0c80*/  BSYNC.RECONVERGENT B0 ;  /* 0x0000000000007941 */ /* 0x000fea0003800200 */
.L_x_467:
[----:B------:R-:W2:Y:S01]  /*0c90*/  LDCU UR5, c[0x0][0x3b4] ;  /* 0x00007680ff0577ac */ /* 0x000ea20008000800 */
[----:B------:R-:W-:Y:S01]  /*0ca0*/  UIADD3 UR4, UPT, UPT, UR4, 0x1, URZ ;  /* 0x0000000104047890 */ /* 0x000fe2000fffe0ff */
[----:B------:R-:W-:Y:S05]  /*0cb0*/  BAR.SYNC.DEFER_BLOCKING 0x0 ;  /* 0x0000000000007b1d */ /* 0x000fea0000010000 */
[----:B------:R-:W-:Y:S01]  /*0cc0*/  ISETP.LE.U32.AND P1, PT, R0, UR4, PT ;  /* 0x0000000400007c0c */ /* 0x000fe2000bf23070 */
[----:B--2---:R-:W-:-:S09]  /*0cd0*/  UISETP.NE.AND UP0, UPT, UR5, URZ, UPT ;  /* 0x000000ff0500728c */ /* 0x004fd2000bf05270 */
[----:B------:R-:W-:Y:S05]  /*0ce0*/  BRA.U !UP0, `(.L_x_470) ;  /* 0x0000001508007547 */ /* 0x000fea000b800000 */
[----:B------:R-:W-:-:S05]  /*0cf0*/  UMOV UR5, URZ ;  /* 0x000000ff00057c82 */ /* 0x000fca0008000000 */
.L_x_489:
[----:B--2---:R-:W2:Y:S01]  /*0d00*/  LDCU UR12, c[0x0][0x3b4] ;  /* 0x00007680ff0c77ac */ /* 0x004ea20008000800 */
[----:B---34-:R-:W-:Y:S01]  /*0d10*/  HFMA2 R7, -RZ, RZ, 0, 0 ;  /* 0x00000000ff077431 */ /* 0x018fe200000001ff */
[----:B--2---:R-:W-:-:S09]  /*0d20*/  UISETP.GE.U32.AND UP0, UPT, UR12, 0x8, UPT ;  /* 0x000000080c00788c */ /* 0x004fd2000bf06070 */
[----:B-----5:R-:W-:Y:S05]  /*0d30*/  BRA.U !UP0, `(.L_x_471) ;  /* 0x0000000108807547 */ /* 0x020fea000b800000 */
[----:B------:R-:W2:Y:S01]  /*0d40*/  S2UR UR9, SR_CgaCtaId ;  /* 0x00000000000979c3 */ /* 0x000ea20000008800 */
[----:B------:R-:W-:Y:S01]  /*0d50*/  IMAD.MOV.U32 R13, RZ, RZ, RZ ;  /* 0x000000ffff0d7224 */ /* 0x000fe200078e00ff */
[----:B------:R-:W-:-:S06]  /*0d60*/  UMOV UR8, 0x400 ;  /* 0x0000040000087882 */ /* 0x000fcc0000000000 */
[----:B------:R-:W3:Y:S01]  /*0d70*/  LDC R12, c[0x0][0x3b0] ;  /* 0x0000ec00ff0c7b82 */ /* 0x000ee20000000800 */
[----:B--2---:R-:W-:-:S12]  /*0d80*/  ULEA UR8, UR9, UR8, 0x18 ;  /* 0x0000000809087291 */ /* 0x004fd8000f8ec0ff */
.L_x_472:
[----:B--2---:R-:W2:Y:S01]  /*0d90*/  S2R R4, SR_TID.Y ;  /* 0x0000000000047919 */ /* 0x004ea20000002200 */
[C---:B------:R-:W-:Y:S01]  /*0da0*/  LEA R14, R13.reuse, R2, 0x2 ;  /* 0x000000020d0e7211 */ /* 0x040fe200078e10ff */
[----:B------:R-:W-:Y:S01]  /*0db0*/  ULOP3.LUT UR9, UR13, 0xfffffff8, URZ, 0xc0, !UPT ;  /* 0xfffffff80d097892 */ /* 0x000fe2000f8ec0ff */
[----:B--2---:R-:W-:Y:S02]  /*0dc0*/  IMAD R5, R4, UR12, R13 ;  /* 0x0000000c04057c24 */ /* 0x004fe4000f8e020d */
[----:B------:R-:W-:Y:S02]  /*0dd0*/  VIADD R13, R13, 0x8 ;  /* 0x000000080d0d7836 */ /* 0x000fe40000000000 */
[----:B---3--:R-:W-:-:S03]  /*0de0*/  IMAD R5, R5, R12, UR5 ;  /* 0x0000000505057e24 */ /* 0x008fc6000f8e020c */
[----:B------:R-:W-:Y:S02]  /*0df0*/  ISETP.NE.AND P0, PT, R13, UR9, PT ;  /* 0x000000090d007c0c */ /* 0x000fe4000bf05270 */
[----:B------:R-:W-:-:S05]  /*0e00*/  LEA R15, R5, UR8, 0x2 ;  /* 0x00000008050f7c11 */ /* 0x000fca000f8e10ff */
[C---:B------:R-:W-:Y:S01]  /*0e10*/  IMAD R5, R12.reuse, 0x4, R15 ;  /* 0x000000040c057824 */ /* 0x040fe200078e020f */
[----:B------:R-:W-:Y:S04]  /*0e20*/  LDS R4, [R15] ;  /* 0x000000000f047984 */ /* 0x000fe80000000800 */
[C---:B------:R-:W-:Y:S02]  /*0e30*/  LEA R21, R12.reuse, R5, 0x2 ;  /* 0x000000050c157211 */ /* 0x040fe400078e10ff */
[----:B------:R-:W-:Y:S03]  /*0e40*/  LDS R5, [R5] ;  /* 0x0000000005057984 */ /* 0x000fe60000000800 */
[C---:B------:R-:W-:Y:S01]  /*0e50*/  IMAD R7, R12.reuse, 0x4, R21 ;  /* 0x000000040c077824 */ /* 0x040fe200078e0215 */
[----:B------:R-:W-:Y:S03]  /*0e60*/  LDS R6, [R21] ;  /* 0x0000000015067984 */ /* 0x000fe60000000800 */
[----:B------:R-:W-:-:S02]  /*0e70*/  IMAD R23, R12, 0x4, R7 ;  /* 0x000000040c177824 */ /* 0x000fc400078e0207 */
[----:B------:R-:W2:Y:S03]  /*0e80*/  LDS R7, [R7] ;  /* 0x0000000007077984 */ /* 0x000ea60000000800 */
[C---:B------:R-:W-:Y:S01]  /*0e90*/  LEA R9, R12.reuse, R23, 0x2 ;  /* 0x000000170c097211 */ /* 0x040fe200078e10ff */
[----:B------:R-:W-:Y:S04]  /*0ea0*/  LDS R8, [R23] ;  /* 0x0000000017087984 */ /* 0x000fe80000000800 */
[C---:B------:R-:W-:Y:S02]  /*0eb0*/  IMAD R25, R12.reuse, 0x4, R9 ;  /* 0x000000040c197824 */ /* 0x040fe400078e0209 */
[----:B------:R-:W-:Y:S02]  /*0ec0*/  LDS R9, [R9] ;  /* 0x0000000009097984 */ /* 0x000fe40000000800 */
[----:B01----:R-:W-:-:S02]  /*0ed0*/  IMAD R11, R12, 0x4, R25 ;  /* 0x000000040c0b7824 */ /* 0x003fc400078e0219 */
[----:B------:R-:W-:Y:S04]  /*0ee0*/  LDS R10, [R25] ;  /* 0x00000000190a7984 */ /* 0x000fe80000000800 */
[----:B------:R-:W0:Y:S04]  /*0ef0*/  LDS R11, [R11] ;  /* 0x000000000b0b7984 */ /* 0x000e280000000800 */
[----:B--2---:R2:W-:Y:S04]  /*0f00*/  STL.128 [R14], R4 ;  /* 0x000000040e007387 */ /* 0x0045e80000100c00 */
[----:B0-----:R2:W-:Y:S01]  /*0f10*/  STL.128 [R14+0x10], R8 ;  /* 0x000010080e007387 */ /* 0x0015e20000100c00 */
[----:B------:R-:W-:Y:S05]  /*0f20*/  @P0 BRA `(.L_x_472) ;  /* 0xfffffffc00980947 */ /* 0x000fea000383ffff */
[----:B--2---:R-:W-:-:S07]  /*0f30*/  IMAD.U32 R7, RZ, RZ, UR9 ;  /* 0x00000009ff077e24 */ /* 0x004fce000f8e00ff */
.L_x_471:
[----:B------:R-:W-:-:S04]  /*0f40*/  ULOP3.LUT UR8, UR13, 0x7, URZ, 0xc0, !UPT ;  /* 0x000000070d087892 */ /* 0x000fc8000f8ec0ff */
        /* <DEDUP_REMOVED lines=10> */
[C---:B------:R-:W-:Y:S01]  /*0ff0*/  LEA R8, R7.reuse, R2, 0x2 ;  /* 0x0000000207087211 */ /* 0x040fe200078e10ff */
[----:B------:R-:W-:-:S04]  /*1000*/  VIADD R7, R7, 0x4 ;  /* 0x0000000407077836 */ /* 0x000fc80000000000 */
[----:B01----:R-:W0:Y:S01]  /*1010*/  LDC R11, c[0x0][0x3b0] ;  /* 0x0000ec00ff0b7b82 */ /* 0x003e220000000800 */
[----:B---3--:R-:W-:Y:S01]  /*1020*/  ULEA UR8, UR9, UR8, 0x18 ;  /* 0x0000000809087291 */ /* 0x008fe2000f8ec0ff */
[----:B0-----:R-:W-:-:S05]  /*1030*/  IMAD R4, R4, R11, UR5 ;  /* 0x0000000504047e24 */ /* 0x001fca000f8e020b */
[----:B------:R-:W-:-:S04]  /*1040*/  LEA R4, R4, UR8, 0x2 ;  /* 0x0000000804047c11 */ /* 0x000fc8000f8e10ff */
[C---:B------:R-:W-:Y:S02]  /*1050*/  LEA R5, R11.reuse, R4, 0x2 ;  /* 0x000000040b057211 */ /* 0x040fe400078e10ff */
[----:B------:R-:W-:Y:S03]  /*1060*/  LDS R4, [R4] ;  /* 0x0000000004047984 */ /* 0x000fe60000000800 */
[C---:B------:R-:W-:Y:S02]  /*1070*/  IMAD R9, R11.reuse, 0x4, R5 ;  /* 0x000000040b097824 */ /* 0x040fe400078e0205 */
[----:B------:R-:W0:Y:S02]  /*1080*/  LDS R5, [R5] ;  /* 0x0000000005057984 */ /* 0x000e240000000800 */
[----:B------:R-:W-:Y:S02]  /*1090*/  IMAD R11, R11, 0x4, R9 ;  /* 0x000000040b0b7824 */ /* 0x000fe400078e0209 */
[----:B------:R-:W-:Y:S04]  /*10a0*/  LDS R10, [R9] ;  /* 0x00000000090a7984 */ /* 0x000fe80000000800 */
[----:B------:R-:W1:Y:S04]  /*10b0*/  LDS R11, [R11] ;  /* 0x000000000b0b7984 */ /* 0x000e680000000800 */
[----:B0-----:R3:W-:Y:S04]  /*10c0*/  STL.64 [R8], R4 ;  /* 0x0000000408007387 */ /* 0x0017e80000100a00 */
[----:B-1----:R3:W-:Y:S02]  /*10d0*/  STL.64 [R8+0x8], R10 ;  /* 0x0000080a08007387 */ /* 0x0027e40000100a00 */
.L_x_474:
        /* <DEDUP_REMOVED lines=8> */
[C---:B------:R-:W-:Y:S01]  /*1160*/  LEA R8, R7.reuse, R2, 0x2 ;  /* 0x0000000207087211 */ /* 0x040fe200078e10ff */
[----:B------:R-:W-:-:S04]  /*1170*/  VIADD R7, R7, 0x2 ;  /* 0x0000000207077836 */ /* 0x000fc80000000000 */
[----:B------:R-:W2:Y:S01]  /*1180*/  LDC R5, c[0x0][0x3b0] ;  /* 0x0000ec00ff057b82 */ /* 0x000ea20000000800 */
[----:B----4-:R-:W-:Y:S01]  /*1190*/  ULEA UR8, UR9, UR8, 0x18 ;  /* 0x0000000809087291 */ /* 0x010fe2000f8ec0ff */
[----:B--2---:R-:W-:-:S05]  /*11a0*/  IMAD R4, R4, R5, UR5 ;  /* 0x0000000504047e24 */ /* 0x004fca000f8e0205 */
[----:B------:R-:W-:-:S05]  /*11b0*/  LEA R4, R4, UR8, 0x2 ;  /* 0x0000000804047c11 */ /* 0x000fca000f8e10ff */
[----:B------:R-:W-:Y:S02]  /*11c0*/  IMAD R5, R5, 0x4, R4 ;  /* 0x0000000405057824 */ /* 0x000fe400078e0204 */
[----:B------:R-:W-:Y:S04]  /*11d0*/  LDS R4, [R4] ;  /* 0x0000000004047984 */ /* 0x000fe80000000800 */
[----:B------:R-:W2:Y:S04]  /*11e0*/  LDS R5, [R5] ;  /* 0x0000000005057984 */ /* 0x000ea80000000800 */
[----:B--2---:R4:W-:Y:S02]  /*11f0*/  STL.64 [R8], R4 ;  /* 0x0000000408007387 */ /* 0x0049e40000100a00 */
.L_x_475:
[----:B------:R-:W-:Y:S05]  /*1200*/  BRA.U UP1, `(.L_x_473) ;  /* 0x0000000101287547 */ /* 0x000fea000b800000 */
[----:B------:R-:W5:Y:S01]  /*1210*/  S2UR UR9, SR_CgaCtaId ;  /* 0x00000000000979c3 */ /* 0x000f620000008800 */
[----:B--2---:R-:W-:Y:S01]  /*1220*/  IMAD R6, R6, UR12, R7 ;  /* 0x0000000c06067c24 */ /* 0x004fe2000f8e0207 */
[----:B------:R-:W-:Y:S01]  /*1230*/  UMOV UR8, 0x400 ;  /* 0x0000040000087882 */ /* 0x000fe20000000000 */
[----:B------:R-:W-:-:S05]  /*1240*/  IMAD R7, R7, 0x4, R2 ;  /* 0x0000000407077824 */ /* 0x000fca00078e0202 */
[----:B---34-:R-:W2:Y:S01]  /*1250*/  LDC R5, c[0x0][0x3b0] ;  /* 0x0000ec00ff057b82 */ /* 0x018ea20000000800 */
[----:B-----5:R-:W-:Y:S01]  /*1260*/  ULEA UR8, UR9, UR8, 0x18 ;  /* 0x0000000809087291 */ /* 0x020fe2000f8ec0ff */
[----:B--2---:R-:W-:-:S05]  /*1270*/  IMAD R6, R6, R5, UR5 ;  /* 0x0000000506067e24 */ /* 0x004fca000f8e0205 */
[----:B------:R-:W-:-:S06]  /*1280*/  LEA R6, R6, UR8, 0x2 ;  /* 0x0000000806067c11 */ /* 0x000fcc000f8e10ff */
[----:B------:R-:W2:Y:S04]  /*1290*/  LDS R6, [R6] ;  /* 0x0000000006067984 */ /* 0x000ea80000000800 */
[----:B--2---:R2:W-:Y:S02]  /*12a0*/  STL [R7], R6 ;  /* 0x0000000607007387 */ /* 0x0045e40000100800 */
.L_x_473:
[----:B---34-:R-:W3:Y:S01]  /*12b0*/  S2R R4, SR_TID.X ;  /* 0x0000000000047919 */ /* 0x018ee20000002100 */
[----:B------:R-:W4:Y:S01]  /*12c0*/  LDCU UR8, c[0x0][0x3b8] ;  /* 0x00007700ff0877ac */ /* 0x000f220008000800 */
[----:B------:R-:W5:Y:S01]  /*12d0*/  LDC R20, c[0x0][0x3ac] ;  /* 0x0000eb00ff147b82 */ /* 0x000f620000000800 */
[----:B------:R-:W-:Y:S01]  /*12e0*/  MOV R12, RZ ;  /* 0x000000ff000c7202 */ /* 0x000fe20000000f00 */
[----:B------:R-:W3:Y:S01]  /*12f0*/  LDCU UR9, c[0x0][0x3b8] ;  /* 0x00007700ff0977ac */ /* 0x000ee20008000800 */
[----:B----4-:R-:W-:Y:S01]  /*1300*/  UISETP.GE.U32.AND UP0, UPT, UR8, 0x4, UPT ;  /* 0x000000040800788c */ /* 0x010fe2000bf06070 */
[----:B---3--:R-:W-:-:S04]  /*1310*/  IMAD R5, R4, UR9, RZ ;  /* 0x0000000904057c24 */ /* 0x008fc8000f8e02ff */
[----:B-----5:R-:W-:-:S04]  /*1320*/  IMAD R20, R20, UR5, R5 ;  /* 0x0000000514147c24 */ /* 0x020fc8000f8e0205 */
[----:B------:R-:W-:Y:S05]  /*1330*/  BRA.U !UP0, `(.L_x_476) ;  /* 0x0000000508347547 */ /* 0x000fea000b800000 */
[----:B------:R-:W-:Y:S01]  /*1340*/  ISETP.GT.AND P0, PT, R16, RZ, PT ;  /* 0x000000ff1000720c */ /* 0x000fe20003f04270 */
[----:B------:R-:W-:-:S12]  /*1350*/  IMAD.MOV.U32 R21, RZ, RZ, RZ ;  /* 0x000000ffff157224 */ /* 0x000fd800078e00ff */
[----:B------:R-:W-:Y:S05]  /*1360*/  @!P0 BRA `(.L_x_477) ;  /* 0x0000000000f88947 */ /* 0x000fea0003800000 */
[----:B------:R-:W-:Y:S01]  /*1370*/  IMAD.IADD R4, R16, 0x1, -R21 ;  /* 0x0000000110047824 */ /* 0x000fe200078e0a15 */
[----:B------:R-:W-:-:S04]  /*1380*/  PLOP3.LUT P0, PT, PT, PT, PT, 0x80, 0x8 ;  /* 0x000000000008781c */ /* 0x000fc80003f0f070 */
[----:B------:R-:W-:-:S13]  /*1390*/  ISETP.GT.AND P2, PT, R4, 0xc, PT ;  /* 0x0000000c0400780c */ /* 0x000fda0003f44270 */
[----:B------:R-:W-:Y:S05]  /*13a0*/  @!P2 BRA `(.L_x_478) ;  /* 0x00000000008ca947 */ /* 0x000fea0003800000 */
[----:B------:R-:W-:Y:S02]  /*13b0*/  PLOP3.LUT P0, PT, PT, PT, PT, 0x8, 0x80 ;  /* 0x000000000080781c */ /* 0x000fe40003f0e170 */
[----:B------:R-:W-:-:S11]  /*13c0*/  IADD3 R22, PT, PT, R16, -0xc, RZ ;  /* 0xfffffff410167810 */ /* 0x000fd60007ffe0ff */
.L_x_479:
[----:B---3--:R-:W-:Y:S01]  /*13d0*/  IMAD.IADD R5, R20, 0x1, R21 ;  /* 0x0000000114057824 */ /* 0x008fe200078e0215 */
[CC--:B------:R-:W-:Y:S01]  /*13e0*/  LEA R24, R21.reuse, R3.reuse, 0x2 ;  /* 0x0000000315187211 */ /* 0x0c0fe200078e10ff */
[----:B------:R-:W-:Y:S02]  /*13f0*/  VIADD R26, R21, 0x4 ;  /* 0x00000004151a7836 */ /* 0x000fe40000000000 */
[----:B------:R-:W-:Y:S02]  /*1400*/  IMAD R23, R5, 0x4, R18 ;  /* 0x0000000405177824 */ /* 0x000fe400078e0212 */
[----:B------:R-:W-:Y:S02]  /*1410*/  VIADD R28, R21, 0xc ;  /* 0x0000000c151c7836 */ /* 0x000fe40000000000 */
[----:B------:R-:W-:Y:S01]  /*1420*/  IMAD R26, R26, 0x4, R3 ;  /* 0x000000041a1a7824 */ /* 0x000fe200078e0203 */
[----:B------:R-:W-:Y:S02]  /*1430*/  LDS R8, [R23] ;  /* 0x0000000017087984 */ /* 0x000fe40000000800 */
[----:B------:R-:W-:-:S02]  /*1440*/  LEA R28, R28, R3, 0x2 ;  /* 0x000000031c1c7211 */ /* 0x000fc400078e10ff */
[----:B------:R-:W-:Y:S04]  /*1450*/  LDS R9, [R23+0x4] ;  /* 0x0000040017097984 */ /* 0x000fe80000000800 */
[----:B01----:R-:W-:Y:S04]  /*1460*/  LDS R10, [R23+0x8] ;  /* 0x00000800170a7984 */ /* 0x003fe80000000800 */
        /* <DEDUP_REMOVED lines=14> */
[C---:B0-----:R-:W-:Y:S01]  /*1550*/  IADD3 R24, PT, PT, R21.reuse, 0x8, RZ ;  /* 0x0000000815187810 */ /* 0x041fe20007ffe0ff */
[----:B------:R-:W-:-:S02]  /*1560*/  VIADD R21, R21, 0x10 ;  /* 0x0000001015157836 */ /* 0x000fc40000000000 */
[----:B-1----:R3:W-:Y:S02]  /*1570*/  STL.128 [R26], R4 ;  /* 0x000000041a007387 */ /* 0x0027e40000100c00 */
[----:B------:R-:W-:Y:S01]  /*1580*/  IMAD R24, R24, 0x4, R3 ;  /* 0x0000000418187824 */ /* 0x000fe200078e0203 */
[----:B------:R-:W-:-:S04]  /*1590*/  ISETP.GE.AND P2, PT, R21, R22, PT ;  /* 0x000000161500720c */ /* 0x000fc80003f46270 */
[----:B--2---:R3:W-:Y:S04]  /*15a0*/  STL.128 [R24], R8 ;  /* 0x0000000818007387 */ /* 0x0047e80000100c00 */
[----:B------:R3:W-:Y:S05]  /*15b0*/  STL.128 [R28], R12 ;  /* 0x0000000c1c007387 */ /* 0x0007ea0000100c00 */
[----:B------:R-:W-:Y:S05]  /*15c0*/  @!P2 BRA `(.L_x_479) ;  /* 0xfffffffc0080a947 */ /* 0x000fea000383ffff */
[----:B---3--:R-:W-:-:S07]  /*15d0*/  IMAD.MOV.U32 R12, RZ, RZ, R16 ;  /* 0x000000ffff0c7224 */ /* 0x008fce00078e0010 */
.L_x_478:
[----:B------:R-:W-:-:S04]  /*15e0*/  IADD3 R4, PT, PT, R16, -R21, RZ ;  /* 0x8000001510047210 */ /* 0x000fc80007ffe0ff */
[----:B------:R-:W-:-:S13]  /*15f0*/  ISETP.GT.AND P2, PT, R4, 0x4, PT ;  /* 0x000000040400780c */ /* 0x000fda0003f44270 */
[----:B------:R-:W-:Y:S05]  /*1600*/  @!P2 BRA `(.L_x_480) ;  /* 0x000000000048a947 */ /* 0x000fea0003800000 */
[----:B------:R-:W-:Y:S01]  /*1610*/  IMAD.IADD R5, R20, 0x1, R21 ;  /* 0x0000000114057824 */ /* 0x000fe200078e0215 */
[C---:B------:R-:W-:Y:S01]  /*1620*/  IADD3 R12, PT, PT, R21.reuse, 0x4, RZ ;  /* 0x00000004150c7810 */ /* 0x040fe20007ffe0ff */
[--C-:B------:R-:W-:Y:S01]  /*1630*/  IMAD R14, R21, 0x4, R3.reuse ;  /* 0x00000004150e7824 */ /* 0x100fe200078e0203 */
[----:B------:R-:W-:Y:S01]  /*1640*/  PLOP3.LUT P0, PT, PT, PT, PT, 0x8, 0x80 ;  /* 0x000000000080781c */ /* 0x000fe20003f0e170 */
[----:B------:R-:W-:Y:S02]  /*1650*/  IMAD R13, R5, 0x4, R18 ;  /* 0x00000004050d7824 */ /* 0x000fe400078e0212 */
[----:B------:R-:W-:Y:S01]  /*1660*/  IMAD R15, R12, 0x4, R3 ;  /* 0x000000040c0f7824 */ /* 0x000fe200078e0203 */
[----:B------:R-:W-:Y:S01]  /*1670*/  MOV R12, R16 ;  /* 0x00000010000c7202 */ /* 0x000fe20000000f00 */
[----:B------:R-:W-:Y:S01]  /*1680*/  VIADD R21, R21, 0x8 ;  /* 0x0000000815157836 */ /* 0x000fe20000000000 */
[----:B------:R-:W-:Y:S04]  /*1690*/  LDS R4, [R13] ;  /* 0x000000000d047984 */ /* 0x000fe80000000800 */
[----:B------:R-:W-:Y:S04]  /*16a0*/  LDS R5, [R13+0x4] ;  /* 0x000004000d057984 */ /* 0x000fe80000000800 */
[----:B--2---:R-:W-:Y:S04]  /*16b0*/  LDS R6, [R13+0x8] ;  /* 0x000008000d067984 */ /* 0x004fe80000000800 */
[----:B------:R-:W2:Y:S04]  /*16c0*/  LDS R7, [R13+0xc] ;  /* 0x00000c000d077984 */ /* 0x000ea80000000800 */
[----:B------:R-:W-:Y:S04]  /*16d0*/  LDS R8, [R13+0x10] ;  /* 0x000010000d087984 */ /* 0x000fe80000000800 */
[----:B------:R-:W-:Y:S04]  /*16e0*/  LDS R9, [R13+0x14] ;  /* 0x000014000d097984 */ /* 0x000fe80000000800 */
[----:B01----:R-:W-:Y:S04]  /*16f0*/  LDS R10, [R13+0x18] ;  /* 0x000018000d0a7984 */ /* 0x003fe80000000800 */
[----:B------:R-:W0:Y:S04]  /*1700*/  LDS R11, [R13+0x1c] ;  /* 0x00001c000d0b7984 */ /* 0x000e280000000800 */
[----:B--2---:R3:W-:Y:S04]  /*1710*/  STL.128 [R14], R4 ;  /* 0x000000040e007387 */ /* 0x0047e80000100c00 */
[----:B0-----:R3:W-:Y:S02]  /*1720*/  STL.128 [R15], R8 ;  /* 0x000000080f007387 */ /* 0x0017e40000100c00 */
.L_x_480:
[----:B------:R-:W-:-:S13]  /*1730*/  ISETP.EQ.AND P2, PT, R21, R16, PT ;  /* 0x000000101500720c */ /* 0x000fda0003f42270 */
[----:B------:R-:W-:Y:S05]  /*1740*/  @!P0 BRA P2, `(.L_x_476) ;  /* 0x0000000000308947 */ /* 0x000fea0001000000 */
.L_x_477:
[----:B---34-:R-:W-:Y:S02]  /*1750*/  IMAD.IADD R5, R20, 0x1, R21 ;  /* 0x0000000114057824 */ /* 0x018fe400078e0215 */
[C---:B------:R-:W-:Y:S02]  /*1760*/  IMAD R9, R21.reuse, 0x4, R3 ;  /* 0x0000000415097824 */ /* 0x040fe400078e0203 */
[----:B------:R-:W-:Y:S01]  /*1770*/  VIADD R21, R21, 0x4 ;  /* 0x0000000415157836 */ /* 0x000fe20000000000 */
[----:B------:R-:W-:-:S04]  /*1780*/  LEA R8, R5, R18, 0x2 ;  /* 0x0000001205087211 */ /* 0x000fc800078e10ff */
[----:B------:R-:W-:Y:S01]  /*1790*/  ISETP.NE.AND P0, PT, R21, R16, PT ;  /* 0x000000101500720c */ /* 0x000fe20003f05270 */
[----:B------:R-:W-:Y:S04]  /*17a0*/  LDS R4, [R8] ;  /* 0x0000000008047984 */ /* 0x000fe80000000800 */
[----:B------:R-:W-:Y:S04]  /*17b0*/  LDS R5, [R8+0x4] ;  /* 0x0000040008057984 */ /* 0x000fe80000000800 */
[----:B--2---:R-:W-:Y:S04]  /*17c0*/  LDS R6, [R8+0x8] ;  /* 0x0000080008067984 */ /* 0x004fe80000000800 */
[----:B------:R-:W2:Y:S04]  /*17d0*/  LDS R7, [R8+0xc] ;  /* 0x00000c0008077984 */ /* 0x000ea80000000800 */
[----:B--2---:R4:W-:Y:S01]  /*17e0*/  STL.128 [R9], R4 ;  /* 0x0000000409007387 */ /* 0x0049e20000100c00 */
[----:B------:R-:W-:Y:S05]  /*17f0*/  @P0 BRA `(.L_x_477) ;  /* 0xfffffffc00d40947 */ /* 0x000fea000383ffff */
[----:B------:R-:W-:-:S07]  /*1800*/  MOV R12, R16 ;  /* 0x00000010000c7202 */ /* 0x000fce0000000f00 */
.L_x_476:
[----:B------:R-:W-:-:S13]  /*1810*/  ISETP.NE.AND P2, PT, R17, RZ, PT ;  /* 0x000000ff1100720c */ /* 0x000fda0003f45270 */
[----:B------:R-:W-:Y:S05]  /*1820*/  @!P2 BRA `(.L_x_481) ;  /* 0x000000000030a947 */ /* 0x000fea0003800000 */
[----:B---34-:R-:W-:Y:S01]  /*1830*/  IMAD.IADD R5, R20, 0x1, R12 ;  /* 0x0000000114057824 */ /* 0x018fe200078e020c */
[----:B------:R-:W-:-:S04]  /*1840*/  ISETP.NE.AND P0, PT, R17, 0x1, PT ;  /* 0x000000011100780c */ /* 0x000fc80003f05270 */
[----:B--2---:R-:W-:Y:S01]  /*1850*/  LEA R7, R5, R18, 0x2 ;  /* 0x0000001205077211 */ /* 0x004fe200078e10ff */
[----:B------:R-:W-:-:S04]  /*1860*/  IMAD R5, R12, 0x4, R3 ;  /* 0x000000040c057824 */ /* 0x000fc800078e0203 */
[----:B------:R-:W2:Y:S04]  /*1870*/  LDS R4, [R7] ;  /* 0x0000000007047984 */ /* 0x000ea80000000800 */
[----:B--2---:R2:W-:Y:S01]  /*1880*/  STL [R5], R4 ;  /* 0x0000000405007387 */ /* 0x0045e20000100800 */
[----:B------:R-:W-:Y:S05]  /*1890*/  @!P0 BRA `(.L_x_481) ;  /* 0x0000000000148947 */ /* 0x000fea0003800000 */
[----:B------:R-:W-:Y:S01]  /*18a0*/  ISETP.NE.AND P0, PT, R17, 0x2, PT ;  /* 0x000000021100780c */ /* 0x000fe20003f05270 */
[----:B--2---:R-:W2:-:S12]  /*18b0*/  LDS R4, [R7+0x4] ;  /* 0x0000040007047984 */ /* 0x004e980000000800 */
[----:B------:R-:W3:Y:S04]  /*18c0*/  @P0 LDS R6, [R7+0x8] ;  /* 0x0000080007060984 */ /* 0x000ee80000000800 */
[----:B--2---:R2:W-:Y:S04]  /*18d0*/  STL [R5+0x4], R4 ;  /* 0x0000040405007387 */ /* 0x0045e80000100800 */
[----:B---3--:R2:W-:Y:S02]  /*18e0*/  @P0 STL [R5+0x8], R6 ;  /* 0x0000080605000387 */ /* 0x0085e40000100800 */
.L_x_481:
[----:B------:R-:W-:-:S07]  /*18f0*/  HFMA2 R23, -RZ, RZ, 0, 0 ;  /* 0x00000000ff177431 */ /* 0x000fce00000001ff */
.L_x_488:
[C---:B--2--5:R-:W-:Y:S01]  /*1900*/  IMAD R21, R23.reuse, 0x4, R2 ;  /* 0x0000000417157824 */ /* 0x064fe200078e0202 */
[----:B0-----:R-:W0:Y:S05]  /*1910*/  LDCU UR8, c[0x0][0x3b4] ;  /* 0x00007680ff0877ac */ /* 0x001e2a0008000800 */
[----:B------:R-:W5:Y:S01]  /*1920*/  LDL R21, [R21] ;  /* 0x0000000015157983 */ /* 0x000f620000100800 */
[C---:B------:R-:W-:Y:S01]  /*1930*/  IMAD R20, R23.reuse, 0x20, R1 ;  /* 0x0000002017147824 */ /* 0x040fe200078e0201 */
[----:B------:R-:W-:Y:S01]  /*1940*/  IADD3 R23, PT, PT, R23, 0x1, RZ ;  /* 0x0000000117177810 */ /* 0x000fe20007ffe0ff */
[----:B---3--:R-:W-:-:S03]  /*1950*/  IMAD.MOV.U32 R8, RZ, RZ, RZ ;  /* 0x000000ffff087224 */ /* 0x008fc600078e00ff */
[----:B0-----:R-:W-:Y:S01]  /*1960*/  ISETP.NE.AND P3, PT, R23, UR8, PT ;  /* 0x0000000817007c0c */ /* 0x001fe2000bf65270 */
[----:B------:R-:W-:-:S12]  /*1970*/  BRA.U !UP0, `(.L_x_482) ;  /* 0x0000000508707547 */ /* 0x000fd8000b800000 */
[----:B------:R-:W-:Y:S02]  /*1980*/  ISETP.GT.AND P0, PT, R16, RZ, PT ;  /* 0x000000ff1000720c */ /* 0x000fe40003f04270 */
[----:B------:R-:W-:-:S11]  /*1990*/  MOV R22, RZ ;  /* 0x000000ff00167202 */ /* 0x000fd60000000f00 */
[----:B------:R-:W-:Y:S05]  /*19a0*/  @!P0 BRA `(.L_x_483) ;  /* 0x0000000400308947 */ /* 0x000fea0003800000 */
[----:B--2-4-:R-:W-:Y:S01]  /*19b0*/  IMAD.IADD R4, R16, 0x1, -R22 ;  /* 0x0000000110047824 */ /* 0x014fe200078e0a16 */
[----:B------:R-:W-:-:S04]  /*19c0*/  PLOP3.LUT P0, PT, PT, PT, PT, 0x80, 0x8 ;  /* 0x000000000008781c */ /* 0x000fc80003f0f070 */
[----:B------:R-:W-:-:S13]  /*19d0*/  ISETP.GT.AND P4, PT, R4, 0xc, PT ;  /* 0x0000000c0400780c */ /* 0x000fda0003f84270 */
[----:B------:R-:W-:Y:S05]  /*19e0*/  @!P4 BRA `(.L_x_484) ;  /* 0x0000000000b4c947 */ /* 0x000fea0003800000 */
[----:B------:R-:W-:Y:S02]  /*19f0*/  PLOP3.LUT P0, PT, PT, PT, PT, 0x8, 0x80 ;  /* 0x000000000080781c */ /* 0x000fe40003f0e170 */
[----:B------:R-:W-:-:S11]  /*1a00*/  IADD3 R24, PT, PT, R16, -0xc, RZ ;  /* 0xfffffff410187810 */ /* 0x000fd60007ffe0ff */
.L_x_485:
[C---:B0-----:R-:W-:Y:S01]  /*1a10*/  IMAD R12, R22.reuse, 0x4, R1 ;  /* 0x00000004160c7824 */ /* 0x041fe200078e0201 */
[----:B------:R-:W-:-:S04]  /*1a20*/  LEA R27, R22, R20, 0x2 ;  /* 0x00000014161b7211 */ /* 0x000fc800078e10ff */
[----:B------:R-:W2:Y:S04]  /*1a30*/  LDL.128 R4, [R12+0x120] ;  /* 0x000120000c047983 */ /* 0x000ea80000100c00 */
        /* <DEDUP_REMOVED lines=40> */
.L_x_484:
[----:B0-----:R-:W-:-:S04]  /*1cc0*/  IADD3 R4, PT, PT, R16, -R22, RZ ;  /* 0x8000001610047210 */ /* 0x001fc80007ffe0ff */
[----:B------:R-:W-:-:S13]  /*1cd0*/  ISETP.GT.AND P4, PT, R4, 0x4, PT ;  /* 0x000000040400780c */ /* 0x000fda0003f84270 */
[----:B------:R-:W-:Y:S05]  /*1ce0*/  @!P4 BRA `(.L_x_486) ;  /* 0x000000000058c947 */ /* 0x000fea0003800000 */
[C---:B------:R-:W-:Y:S01]  /*1cf0*/  IMAD R14, R22.reuse, 0x4, R1 ;  /* 0x00000004160e7824 */ /* 0x040fe200078e0201 */
        /* <DEDUP_REMOVED lines=21> */
.L_x_486:
[----:B------:R-:W-:-:S13]  /*1e50*/  ISETP.NE.OR P0, PT, R22, R16, P0 ;  /* 0x000000101600720c */ /* 0x000fda0000705670 */
[----:B------:R-:W-:Y:S05]  /*1e60*/  @!P0 BRA `(.L_x_482) ;  /* 0x0000000000348947 */ /* 0x000fea0003800000 */
.L_x_483:
[C---:B0-----:R-:W-:Y:S01]  /*1e70*/  LEA R12, R22.reuse, R1, 0x2 ;  /* 0x00000001160c7211 */ /* 0x041fe200078e10ff */
[----:B---3--:R-:W-:-:S04]  /*1e80*/  IMAD R13, R22, 0x4, R20 ;  /* 0x00000004160d7824 */ /* 0x008fc800078e0214 */
[----:B--2-4-:R-:W2:Y:S04]  /*1e90*/  LDL.128 R4, [R12+0x120] ;  /* 0x000120000c047983 */ /* 0x014ea80000100c00 */
        /* <DEDUP_REMOVED lines=10> */
.L_x_482:
        /* <DEDUP_REMOVED lines=19> */
.L_x_487:
        /* <DEDUP_REMOVED lines=8> */
.L_x_470:
[----:B------:R-:W-:-:S05]  /*20f0*/  UMOV UR5, URZ ;  /* 0x000000ff00057c82 */ /* 0x000fca0008000000 */
.L_x_497:
[----:B--234-:R-:W2:Y:S01]  /*2100*/  S2R R4, SR_TID.X ;  /* 0x0000000000047919 */ /* 0x01cea20000002100 */
[----:B------:R-:W3:Y:S01]  /*2110*/  LDCU UR9, c[0x0][0x3b8] ;  /* 0x00007700ff0977ac */ /* 0x000ee20008000800 */
[----:B------:R-:W4:Y:S01]  /*2120*/  LDC R20, c[0x0][0x3ac] ;  /* 0x0000eb00ff147b82 */ /* 0x000f220000000800 */
[----:B------:R-:W-:Y:S01]  /*2130*/  HFMA2 R12, -RZ, RZ, 0, 0 ;  /* 0x00000000ff0c7431 */ /* 0x000fe200000001ff */
[----:B------:R-:W2:Y:S01]  /*2140*/  LDCU UR10, c[0x0][0x3b8] ;  /* 0x00007700ff0a77ac */ /* 0x000ea20008000800 */
[----:B------:R-:W5:Y:S01]  /*2150*/  LDCU UR8, c[0x0][0x3b0] ;  /* 0x00007600ff0877ac */ /* 0x000f620008000800 */
[----:B---3--:R-:W-:Y:S02]  /*2160*/  UISETP.GE.U32.AND UP1, UPT, UR9, 0x4, UPT ;  /* 0x000000040900788c */ /* 0x008fe4000bf26070 */
[----:B-----5:R-:W-:-:S04]  /*2170*/  UISETP.LT.U32.AND UP0, UPT, UR8, 0x1, UPT ;  /* 0x000000010800788c */ /* 0x020fc8000bf01070 */
        /* <DEDUP_REMOVED lines=15> */
.L_x_494:
[----:B---3--:R-:W-:Y:S01]  /*2270*/  IADD3 R5, PT, PT, R20, R21, RZ ;  /* 0x0000001514057210 */ /* 0x008fe20007ffe0ff */
        /* <DEDUP_REMOVED lines=8> */
[----:B01----:R-:W-:Y:S04]  /*2300*/  LDS R10, [R23+0x8] ;  /* 0x00000800170a7984 */ /* 0x003fe80000000800 */
        /* <DEDUP_REMOVED lines=22> */
[----:B---3--:R-:W-:-:S07]  /*2470*/  MOV R12, R16 ;  /* 0x00000010000c7202 */ /* 0x008fce0000000f00 */
.L_x_493:
        /* <DEDUP_REMOVED lines=14> */
[----:B------:R-:W2:Y:S04]  /*2560*/  LDS R7, [R13+0xc] ;  /* 0x00000c000d077984 */ /* 0x000ea80000000800 */
[----:B------:R-:W-:Y:S04]  /*2570*/  LDS R8, [R13+0x10] ;  /* 0x000010000d087984 */ /* 0x000fe80000000800 */
[----:B------:R-:W-:Y:S04]  /*2580*/  LDS R9, [R13+0x14] ;  /* 0x000014000d097984 */ /* 0x000fe80000000800 */
[----:B01----:R-:W-:Y:S04]  /*2590*/  LDS R10, [R13+0x18] ;  /* 0x000018000d0a7984 */ /* 0x003fe80000000800 */
[----:B------:R-:W0:Y:S04]  /*25a0*/  LDS R11, [R13+0x1c] ;  /* 0x00001c000d0b7984 */ /* 0x000e280000000800 */
[----:B--2---:R2:W-:Y:S04]  /*25b0*/  STL.128 [R14], R4 ;  /* 0x000000040e007387 */ /* 0x0045e80000100c00 */
[----:B0-----:R2:W-:Y:S02]  /*25c0*/  STL.128 [R15], R8 ;  /* 0x000000080f007387 */ /* 0x0015e40000100c00 */
.L_x_495:
[----:B------:R-:W-:-:S13]  /*25d0*/  ISETP.NE.OR P0, PT, R21, R16, P0 ;  /* 0x000000101500720c */ /* 0x000fda0000705670 */
[----:B------:R-:W-:Y:S05]  /*25e0*/  @!P0 BRA `(.L_x_491) ;  /* 0x0000000000308947 */ /* 0x000fea0003800000 */
.L_x_492:
[----:B--23--:R-:W-:Y:S02]  /*25f0*/  IMAD.IADD R5, R20, 0x1, R21 ;  /* 0x0000000114057824 */ /* 0x00cfe400078e0215 */
[C---:B------:R-:W-:Y:S01]  /*2600*/  IMAD R9, R21.reuse, 0x4, R3 ;  /* 0x0000000415097824 */ /* 0x040fe200078e0203 */
[----:B------:R-:W-:Y:S02]  /*2610*/  IADD3 R21, PT, PT, R21, 0x4, RZ ;  /* 0x0000000415157810 */ /* 0x000fe40007ffe0ff */
[----:B------:R-:W-:Y:S02]  /*2620*/  LEA R8, R5, R18, 0x2 ;  /* 0x0000001205087211 */ /* 0x000fe400078e10ff */
[----:B------:R-:W-:-:S03]  /*2630*/  ISETP.NE.AND P0, PT, R21, R16, PT ;  /* 0x000000101500720c */ /* 0x000fc60003f05270 */
[----:B------:R-:W-:Y:S04]  /*2640*/  LDS R4, [R8] ;  /* 0x0000000008047984 */ /* 0x000fe80000000800 */
[----:B------:R-:W-:Y:S04]  /*2650*/  LDS R5, [R8+0x4] ;  /* 0x0000040008057984 */ /* 0x000fe80000000800 */
[----:B------:R-:W-:Y:S04]  /*2660*/  LDS R6, [R8+0x8] ;  /* 0x0000080008067984 */ /* 0x000fe80000000800 */
[----:B------:R-:W2:Y:S04]  /*2670*/  LDS R7, [R8+0xc] ;  /* 0x00000c0008077984 */ /* 0x000ea80000000800 */
[----:B--2---:R3:W-:Y:S01]  /*2680*/  STL.128 [R9], R4 ;  /* 0x0000000409007387 */ /* 0x0047e20000100c00 */
[----:B------:R-:W-:Y:S05]  /*2690*/  @P0 BRA `(.L_x_492) ;  /* 0xfffffffc00d40947 */ /* 0x000fea000383ffff */
[----:B------:R-:W-:-:S07]  /*26a0*/  IMAD.MOV.U32 R12, RZ, RZ, R16 ;  /* 0x000000ffff0c7224 */ /* 0x000fce00078e0010 */
.L_x_491:
[----:B------:R-:W-:-:S13]  /*26b0*/  ISETP.NE.AND P0, PT, R17, RZ, PT ;  /* 0x000000ff1100720c */ /* 0x000fda0003f05270 */
[----:B------:R-:W-:Y:S05]  /*26c0*/  @!P0 BRA `(.L_x_496) ;  /* 0x0000000000308947 */ /* 0x000fea0003800000 */
[----:B--23--:R-:W-:Y:S02]  /*26d0*/  IADD3 R5, PT, PT, R20, R12, RZ ;  /* 0x0000000c14057210 */ /* 0x00cfe40007ffe0ff */
[----:B------:R-:W-:-:S03]  /*26e0*/  ISETP.NE.AND P0, PT, R17, 0x1, PT ;  /* 0x000000011100780c */ /* 0x000fc60003f05270 */
[----:B------:R-:W-:Y:S01]  /*26f0*/  IMAD R7, R5, 0x4, R18 ;  /* 0x0000000405077824 */ /* 0x000fe200078e0212 */
[----:B------:R-:W-:-:S04]  /*2700*/  LEA R5, R12, R3, 0x2 ;  /* 0x000000030c057211 */ /* 0x000fc800078e10ff */
[----:B------:R-:W2:Y:S04]  /*2710*/  LDS R4, [R7] ;  /* 0x0000000007047984 */ /* 0x000ea80000000800 */
[----:B--2---:R4:W-:Y:S01]  /*2720*/  STL [R5], R4 ;  /* 0x0000000405007387 */ /* 0x0049e20000100800 */
[----:B------:R-:W-:Y:S05]  /*2730*/  @!P0 BRA `(.L_x_496) ;  /* 0x0000000000148947 */ /* 0x000fea0003800000 */
[----:B------:R-:W-:Y:S01]  /*2740*/  ISETP.NE.AND P0, PT, R17, 0x2, PT ;  /* 0x000000021100780c */ /* 0x000fe20003f05270 */
[----:B----4-:R-:W2:-:S12]  /*2750*/  LDS R4, [R7+0x4] ;  /* 0x0000040007047984 */ /* 0x010e980000000800 */
[----:B------:R-:W3:Y:S04]  /*2760*/  @P0 LDS R6, [R7+0x8] ;  /* 0x0000080007060984 */ /* 0x000ee80000000800 */
[----:B--2---:R2:W-:Y:S04]  /*2770*/  STL [R5+0x4], R4 ;  /* 0x0000040405007387 */ /* 0x0045e80000100800 */
[----:B---3--:R2:W-:Y:S02]  /*2780*/  @P0 STL [R5+0x8], R6 ;  /* 0x0000080605000387 */ /* 0x0085e40000100800 */
.L_x_496:
[----:B------:R-:W-:Y:S05]  /*2790*/  BRA.U UP0, `(.L_x_497) ;  /* 0xfffffff900587547 */ /* 0x000fea000b83ffff */
.L_x_490:
[----:B------:R-:W-:Y:S06]  /*27a0*/  BAR.SYNC.DEFER_BLOCKING 0x0 ;  /* 0x0000000000007b1d */ /* 0x000fec0000010000 */
[----:B------:R-:W-:Y:S05]  /*27b0*/  @!P1 BRA `(.L_x_498) ;  /* 0xffffffdc006c9947 */ /* 0x000fea000383ffff */
.L_x_463:
[----:B------:R-:W0:Y:S02]  /*27c0*/  LDCU UR5, c[0x0][0x3b4] ;  /* 0x00007680ff0577ac */ /* 0x000e240008000800 */
[----:B0-----:R-:W-:-:S13]  /*27d0*/  ISETP.NE.AND P0, PT, RZ, UR5, PT ;  /* 0x00000005ff007c0c */ /* 0x001fda000bf05270 */
[----:B------:R-:W-:Y:S05]  /*27e0*/  @!P0 EXIT ;  /* 0x000000000000894d */ /* 0x000fea0003800000 */
[----:B------:R-:W0:Y:S01]  /*27f0*/  S2R R0, SR_TID.X ;  /* 0x0000000000007919 */ /* 0x000e220000002100 */
[----:B------:R-:W3:Y:S01]  /*2800*/  S2UR UR5, SR_CTAID.X ;  /* 0x00000000000579c3 */ /* 0x000ee20000002500 */
[----:B------:R-:W4:Y:S01]  /*2810*/  LDCU UR4, c[0x0][0x3b8] ;  /* 0x00007700ff0477ac */ /* 0x000f220008000800 */
[----:B------:R-:W-:Y:S01]  /*2820*/  HFMA2 R12, -RZ, RZ, 0, 0 ;  /* 0x00000000ff0c7431 */ /* 0x000fe200000001ff */
[----:B------:R-:W3:Y:S01]  /*2830*/  S2R R2, SR_TID.Y ;  /* 0x0000000000027919 */ /* 0x000ee20000002200 */
[----:B------:R-:W0:Y:S04]  /*2840*/  LDCU UR7, c[0x0][0x3b8] ;  /* 0x00007700ff0777ac */ /* 0x000e280008000800 */
[----:B-12---:R-:W1:Y:S01]  /*2850*/  LDC.64 R10, c[0x0][0x3a8] ;  /* 0x0000ea00ff0a7b82 */ /* 0x006e620000000a00 */
[----:B------:R-:W3:Y:S01]  /*2860*/  LDCU UR9, c[0x0][0x3b4] ;  /* 0x00007680ff0977ac */ /* 0x000ee20008000800 */
[----:B----4-:R-:W-:-:S04]  /*2870*/  UISETP.LT.U32.AND UP0, UPT, UR4, 0x1, UPT ;  /* 0x000000010400788c */ /* 0x010fc8000bf01070 */
[----:B------:R-:W-:-:S04]  /*2880*/  USEL UR4, UR4, 0x1, !UP0 ;  /* 0x0000000104047887 */ /* 0x000fc8000c000000 */
[----:B------:R-:W-:Y:S01]  /*2890*/  ULOP3.LUT UR8, UR4, 0xfffffffc, URZ, 0xc0, !UPT ;  /* 0xfffffffc04087892 */ /* 0x000fe2000f8ec0ff */
[----:B0-----:R-:W-:Y:S01]  /*28a0*/  IMAD R0, R0, UR7, RZ ;  /* 0x0000000700007c24 */ /* 0x001fe2000f8e02ff */
[----:B------:R-:W-:Y:S01]  /*28b0*/  ULOP3.LUT UR7, UR4, 0x3, URZ, 0xc0, !UPT ;  /* 0x0000000304077892 */ /* 0x000fe2000f8ec0ff */
[----:B---3--:R-:W-:Y:S02]  /*28c0*/  IMAD R3, R2, UR9, RZ ;  /* 0x0000000902037c24 */ /* 0x008fe4000f8e02ff */
[----:B-1----:R-:W-:Y:S01]  /*28d0*/  IMAD R0, R11, UR5, R0 ;  /* 0x000000050b007c24 */ /* 0x002fe2000f8e0200 */
[----:B------:R-:W-:Y:S01]  /*28e0*/  UIADD3 UR5, UPT, UPT, -UR8, URZ, URZ ;  /* 0x000000ff08057290 */ /* 0x000fe2000fffe1ff */
[----:B------:R-:W-:Y:S02]  /*28f0*/  IMAD R10, R10, UR11, R3 ;  /* 0x0000000b0a0a7c24 */ /* 0x000fe4000f8e0203 */
[----:B------:R-:W-:Y:S02]  /*2900*/  VIADD R11, R1, 0x8 ;  /* 0x00000008010b7836 */ /* 0x000fe40000000000 */
[----:B------:R-:W-:-:S07]  /*2910*/  VIADD R13, R0, 0x3 ;  /* 0x00000003000d7836 */ /* 0x000fce0000000000 */
.L_x_507:
        /* <DEDUP_REMOVED lines=15> */
.L_x_502:
        /* <DEDUP_REMOVED lines=27> */
[----:B--2---:R-:W-:-:S04]  /*2bc0*/  @!P3 F2FP.F16.F32.PACK_AB R21, RZ, R21 ;  /* 0x00000015ff15b23e */ /* 0x004fc800000000ff */
        /* <DEDUP_REMOVED lines=11> */
[----:B----4-:R-:W-:Y:S02]  /*2c80*/  @!P2 F2FP.F16.F32.PACK_AB R20, RZ, R20 ;  /* 0x00000014ff14a23e */ /* 0x010fe400000000ff */
[----:B------:R-:W-:-:S02]  /*2c90*/  @!P1 LEA.HI.X R7, R23, R7, R24, 0x1, P4 ;  /* 0x0000000717079211 */ /* 0x000fc400020f0c18 */
[----:B---3--:R-:W-:Y:S02]  /*2ca0*/  @!P1 F2FP.F16.F32.PACK_AB R19, RZ, R19 ;  /* 0x00000013ff13923e */ /* 0x008fe400000000ff */
[----:B------:R-:W-:Y:S02]  /*2cb0*/  @!P0 F2FP.F16.F32.PACK_AB R18, RZ, R18 ;  /* 0x00000012ff12823e */ /* 0x000fe400000000ff */
[----:B------:R-:W-:Y:S01]  /*2cc0*/  @!P0 LEA.HI.X R3, R22, R3, R21, 0x1, P3 ;  /* 0x0000000316038211 */ /* 0x000fe200018f0c15 */
[----:B------:R0:W-:Y:S04]  /*2cd0*/  @!P2 STG.E.U16 desc[UR16][R4.64], R20 ;  /* 0x000000140400a986 */ /* 0x0001e8000c101510 */
[----:B------:R0:W-:Y:S04]  /*2ce0*/  @!P1 STG.E.U16 desc[UR16][R6.64], R19 ;  /* 0x0000001306009986 */ /* 0x0001e8000c101510 */
[----:B------:R0:W-:Y:S01]  /*2cf0*/  @!P0 STG.E.U16 desc[UR16][R2.64], R18 ;  /* 0x0000001202008986 */ /* 0x0001e2000c101510 */
[----:B------:R-:W-:Y:S01]  /*2d00*/  IADD3 R16, PT, PT, R16, 0x4, RZ ;  /* 0x0000000410107810 */ /* 0x000fe20007ffe0ff */
[----:B------:R-:W-:Y:S06]  /*2d10*/  BRA.U UP0, `(.L_x_502) ;  /* 0xfffffffd003c7547 */ /* 0x000fec000b83ffff */
[----:B0-----:R-:W-:-:S07]  /*2d20*/  MOV R3, UR8 ;  /* 0x0000000800037c02 */ /* 0x001fce0008000f00 */
.L_x_501:
        /* <DEDUP_REMOVED lines=15> */
[----:B--2---:R-:W-:Y:S02]  /*2e20*/  F2FP.F16.F32.PACK_AB R6, RZ, R3 ;  /* 0x00000003ff06723e */ /* 0x004fe400000000ff */
[----:B------:R-:W-:-:S05]  /*2e30*/  LEA.HI.X R3, R7, UR11, R8, 0x1, P0 ;  /* 0x0000000b07037c11 */ /* 0x000fca00080f0c08 */
[----:B------:R0:W-:Y:S04]  /*2e40*/  STG.E.U16 desc[UR16][R2.64], R6 ;  /* 0x0000000602007986 */ /* 0x0001e8000c101510 */
.L_x_504:
[----:B------:R-:W-:Y:S05]  /*2e50*/  BSYNC.RECONVERGENT B1 ;  /* 0x0000000000017941 */ /* 0x000fea0003800200 */
.L_x_503:
        /* <DEDUP_REMOVED lines=13> */
[----:B--2---:R-:W-:-:S05]  /*2f30*/  F2FP.F16.F32.PACK_AB R6, RZ, R6 ;  /* 0x00000006ff06723e */ /* 0x004fca00000000ff */
[----:B------:R0:W-:Y:S02]  /*2f40*/  STG.E.U16 desc[UR16][R2.64], R6 ;  /* 0x0000000602007986 */ /* 0x0001e4000c101510 */
.L_x_506:
[----:B------:R-:W-:Y:S05]  /*2f50*/  BSYNC.RECONVERGENT B1 ;  /* 0x0000000000017941 */ /* 0x000fea0003800200 */
.L_x_505:
        /* <DEDUP_REMOVED lines=12> */
[----:B--2---:R-:W-:-:S05]  /*3020*/  F2FP.F16.F32.PACK_AB R4, RZ, R5 ;  /* 0x00000005ff04723e */ /* 0x004fca00000000ff */
[----:B------:R1:W-:Y:S02]  /*3030*/  STG.E.U16 desc[UR16][R2.64], R4 ;  /* 0x0000000402007986 */ /* 0x0003e4000c101510 */
.L_x_500:
[----:B------:R-:W-:Y:S05]  /*3040*/  BSYNC.RECONVERGENT B0 ;  /* 0x0000000000007941 */ /* 0x000fea0003800200 */
.L_x_499:
[----:B------:R-:W2:Y:S01]  /*3050*/  LDCU UR4, c[0x0][0x3b4] ;  /* 0x00007680ff0477ac */ /* 0x000ea20008000800 */
[----:B------:R-:W-:-:S04]  /*3060*/  IADD3 R12, PT, PT, R12, 0x1, RZ ;  /* 0x000000010c0c7810 */ /* 0x000fc80007ffe0ff */
[----:B--2---:R-:W-:-:S13]  /*3070*/  ISETP.NE.AND P0, PT, R12, UR4, PT ;  /* 0x000000040c007c0c */ /* 0x004fda000bf05270 */
[----:B------:R-:W-:Y:S05]  /*3080*/  @P0 BRA `(.L_x_507) ;  /* 0xfffffff800240947 */ /* 0x000fea000383ffff */
[----:B------:R-:W-:Y:S05]  /*3090*/  EXIT ;  /* 0x000000000000794d */ /* 0x000fea0003800000 */
.L_x_508:
        /* <DEDUP_REMOVED lines=14> */
.L_x_764:


//--------------------- .text.matmul_f16          --------------------------
	.section	.text.matmul_f16,"ax",@progbits
	.align	128
        .global         matmul_f16
        .type           matmul_f16,@function
        .size           matmul_f16,(.L_x_765 - matmul_f16)
        .other          matmul_f16,@"STO_CUDA_ENTRY STV_DEFAULT"
matmul_f16:
.text.matmul_f16:
        /* <DEDUP_REMOVED lines=81> */
.L_x_544:
        /* <DEDUP_REMOVED lines=25> */
.L_x_512:
        /* <DEDUP_REMOVED lines=30> */
.L_x_511:
[----:B------:R-:W-:Y:S05]  /*0880*/  BSYNC.RECONVERGENT B0 ;  /* 0x0000000000007941 */ /* 0x000fea0003800200 */
.L_x_510:
        /* <DEDUP_REMOVED lines=8> */
[----:B-1----:R-:W-:-:S06]  /*0910*/  VIADD R7, R6, 0xffffffe ;  /* 0x0ffffffe06077836 */ /* 0x002fcc0000000000 */
[----:B------:R-:W1:Y:S02]  /*0920*/  F2I.FTZ.U32.TRUNC.NTZ R9, R7 ;  /* 0x0000000700097305 */ /* 0x000e64000021f000 */
[----:B-1----:R-:W-:-:S05]  /*0930*/  IADD3 R11, PT, PT, RZ, -R9, RZ ;  /* 0x80000009ff0b7210 */ /* 0x002fca0007ffe0ff */
[----:B------:R-:W-:-:S04]  /*0940*/  IMAD R11, R11, UR5, RZ ;  /* 0x000000050b0b7c24 */ /* 0x000fc8000f8e02ff */
[----:B------:R-:W-:Y:S01]  /*0950*/  IMAD.HI.U32 R8, R9, R11, R8 ;  /* 0x0000000b09087227 */ /* 0x000fe200078e0008 */
[----:B------:R-:W-:-:S03]  /*0960*/  LOP3.LUT R9, RZ, UR5, RZ, 0x33, !PT ;  /* 0x00000005ff097c12 */ /* 0x000fc6000f8e33ff */
[----:B--2---:R-:W-:-:S07]  /*0970*/  IMAD.MOV.U32 R11, RZ, RZ, R19 ;  /* 0x000000ffff0b7224 */ /* 0x004fce00078e0013 */
.L_x_515:
[----:B------:R-:W-:-:S05]  /*0980*/  IMAD.HI.U32 R6, R8, R11, RZ ;  /* 0x0000000b08067227 */ /* 0x000fca00078e00ff */
[----:B------:R-:W-:-:S05]  /*0990*/  IADD3 R7, PT, PT, -R6, RZ, RZ ;  /* 0x000000ff06077210 */ /* 0x000fca0007ffe1ff */
[----:B------:R-:W-:-:S05]  /*09a0*/  IMAD R7, R4, R7, R11 ;  /* 0x0000000704077224 */ /* 0x000fca00078e020b */
[----:B------:R-:W-:-:S13]  /*09b0*/  ISETP.GE.U32.AND P0, PT, R7, R4, PT ;  /* 0x000000040700720c */ /* 0x000fda0003f06070 */
[----:B------:R-:W-:Y:S02]  /*09c0*/  @P0 IMAD.IADD R7, R7, 0x1, -R4 ;  /* 0x0000000107070824 */ /* 0x000fe400078e0a04 */
[----:B------:R-:W-:-:S03]  /*09d0*/  @P0 VIADD R6, R6, 0x1 ;  /* 0x0000000106060836 */ /* 0x000fc60000000000 */
[----:B------:R-:W-:-:S13]  /*09e0*/  ISETP.GE.U32.AND P1, PT, R7, R4, PT ;  /* 0x000000040700720c */ /* 0x000fda0003f26070 */
[----:B------:R-:W-:-:S04]  /*09f0*/  @P1 IADD3 R6, PT, PT, R6, 0x1, RZ ;  /* 0x0000000106061810 */ /* 0x000fc80007ffe0ff */
        /* <DEDUP_REMOVED lines=12> */
[----:B------:R-:W-:Y:S02]  /*0ac0*/  IMAD.MOV.U32 R10, RZ, RZ, RZ ;  /* 0x000000ffff0a7224 */ /* 0x000fe400078e00ff */
[----:B------:R-:W-:Y:S01]  /*0ad0*/  VIADD R11, R11, UR6 ;  /* 0x000000060b0b7c36 */ /* 0x000fe20008000000 */
[----:B------:R-:W-:Y:S01]  /*0ae0*/  LEA R13, R13, R18, 0x2 ;  /* 0x000000120d0d7211 */ /* 0x000fe200078e10ff */
[----:B--2---:R-:W-:-:S03]  /*0af0*/  @!P0 HADD2.F32 R10, -RZ, R6.H0_H0 ;  /* 0x20000006ff0a8230 */ /* 0x004fc60000004100 */
[----:B------:R-:W-:Y:S02]  /*0b00*/  ISETP.GE.U32.AND P0, PT, R11, UR18, PT ;  /* 0x000000120b007c0c */ /* 0x000fe4000bf06070 */
[----:B------:R1:W-:Y:S11]  /*0b10*/  STS [R13], R10 ;  /* 0x0000000a0d007388 */ /* 0x0003f60000000800 */
[----:B------:R-:W-:Y:S05]  /*0b20*/  @!P0 BRA `(.L_x_515) ;  /* 0xfffffffc00948947 */ /* 0x000fea000383ffff */
.L_x_514:
[----:B------:R-:W-:Y:S05]  /*0b30*/  BSYNC.RECONVERGENT B0 ;  /* 0x0000000000007941 */ /* 0x000fea0003800200 */
.L_x_513:
[----:B------:R-:W2:Y:S01]  /*0b40*/  LDCU UR5, c[0x0][0x3b0] ;  /* 0x00007600ff0577ac */ /* 0x000ea20008000800 */
[----:B------:R-:W-:Y:S01]  /*0b50*/  UIADD3 UR4, UPT, UPT, UR4, 0x1, URZ ;  /* 0x0000000104047890 */ /* 0x000fe2000fffe0ff */
[----:B------:R-:W-:Y:S05]  /*0b60*/  BAR.SYNC.DEFER_BLOCKING 0x0 ;  /* 0x0000000000007b1d */ /* 0x000fea0000010000 */
[----:B------:R-:W-:Y:S01]  /*0b70*/  ISETP.LE.U32.AND P1, PT, R0, UR4, PT ;  /* 0x0000000400007c0c */ /* 0x000fe2000bf23070 */
[----:B--2---:R-:W-:-:S09]  /*0b80*/  UISETP.NE.AND UP0, UPT, UR5, URZ, UPT ;  /* 0x000000ff0500728c */ /* 0x004fd2000bf05270 */
[----:B------:R-:W-:Y:S05]  /*0b90*/  BRA.U !UP0, `(.L_x_516) ;  /* 0x0000001508047547 */ /* 0x000fea000b800000 */
[----:B------:R-:W-:-:S05]  /*0ba0*/  UMOV UR5, URZ ;  /* 0x000000ff00057c82 */ /* 0x000fca0008000000 */
.L_x_535:
[----:B--2---:R-:W2:Y:S01]  /*0bb0*/  LDCU UR15, c[0x0][0x3b0] ;  /* 0x00007600ff0f77ac */ /* 0x004ea20008000800 */
[----:B-1-3--:R-:W-:Y:S01]  /*0bc0*/  IMAD.MOV.U32 R7, RZ, RZ, RZ ;  /* 0x000000ffff077224 */ /* 0x00afe200078e00ff */
[----:B--2---:R-:W-:-:S09]  /*0bd0*/  UISETP.GE.U32.AND UP0, UPT, UR15, 0x8, UPT ;  /* 0x000000080f00788c */ /* 0x004fd2000bf06070 */
[----:B----45:R-:W-:Y:S05]  /*0be0*/  BRA.U !UP0, `(.L_x_517) ;  /* 0x0000000108847547 */ /* 0x030fea000b800000 */
[----:B------:R-:W2:Y:S01]  /*0bf0*/  S2UR UR8, SR_CgaCtaId ;  /* 0x00000000000879c3 */ /* 0x000ea20000008800 */
[----:B01----:R-:W-:Y:S01]  /*0c00*/  HFMA2 R13, -RZ, RZ, 0, 0 ;  /* 0x00000000ff0d7431 */ /* 0x003fe200000001ff */
[----:B------:R-:W-:-:S06]  /*0c10*/  UMOV UR7, 0x400 ;  /* 0x0000040000077882 */ /* 0x000fcc0000000000 */
[----:B------:R-:W0:Y:S08]  /*0c20*/  LDC R12, c[0x0][0x3ac] ;  /* 0x0000eb00ff0c7b82 */ /* 0x000e300000000800 */
[----:B------:R-:W1:Y:S01]  /*0c30*/  LDC R20, c[0x0][0x3b0] ;  /* 0x0000ec00ff147b82 */ /* 0x000e620000000800 */
[----:B--2---:R-:W-:-:S12]  /*0c40*/  ULEA UR7, UR8, UR7, 0x18 ;  /* 0x0000000708077291 */ /* 0x004fd8000f8ec0ff */
.L_x_518:
[----:B--2---:R-:W2:Y:S01]  /*0c50*/  S2R R4, SR_TID.Y ;  /* 0x0000000000047919 */ /* 0x004ea20000002200 */
[C---:B------:R-:W-:Y:S01]  /*0c60*/  IMAD R14, R13.reuse, 0x4, R2 ;  /* 0x000000040d0e7824 */ /* 0x040fe200078e0202 */
[----:B-1----:R-:W-:Y:S01]  /*0c70*/  LOP3.LUT R22, R20, 0xfffffff8, RZ, 0xc0, !PT ;  /* 0xfffffff814167812 */ /* 0x002fe200078ec0ff */
[----:B--2---:R-:W-:Y:S01]  /*0c80*/  IMAD R5, R4, UR15, R13 ;  /* 0x0000000f04057c24 */ /* 0x004fe2000f8e020d */
[----:B------:R-:W-:-:S03]  /*0c90*/  IADD3 R13, PT, PT, R13, 0x8, RZ ;  /* 0x000000080d0d7810 */ /* 0x000fc60007ffe0ff */
[----:B0-----:R-:W-:Y:S01]  /*0ca0*/  IMAD R5, R5, R12, UR5 ;  /* 0x0000000505057e24 */ /* 0x001fe2000f8e020c */
[----:B------:R-:W-:-:S04]  /*0cb0*/  ISETP.NE.AND P0, PT, R13, R22, PT ;  /* 0x000000160d00720c */ /* 0x000fc80003f05270 */
        /* <DEDUP_REMOVED lines=19> */
[----:B--2---:R-:W-:-:S07]  /*0df0*/  IMAD.MOV.U32 R7, RZ, RZ, R22 ;  /* 0x000000ffff077224 */ /* 0x004fce00078e0016 */
.L_x_517:
        /* <DEDUP_REMOVED lines=12> */
[C---:B------:R-:W-:Y:S01]  /*0ec0*/  IMAD R8, R7.reuse, 0x4, R2 ;  /* 0x0000000407087824 */ /* 0x040fe200078e0202 */
[----:B------:R-:W-:-:S04]  /*0ed0*/  IADD3 R7, PT, PT, R7, 0x4, RZ ;  /* 0x0000000407077810 */ /* 0x000fc80007ffe0ff */
[----:B------:R-:W2:Y:S01]  /*0ee0*/  LDC R11, c[0x0][0x3ac] ;  /* 0x0000eb00ff0b7b82 */ /* 0x000ea20000000800 */
[----:B---3--:R-:W-:Y:S01]  /*0ef0*/  ULEA UR7, UR8, UR7, 0x18 ;  /* 0x0000000708077291 */ /* 0x008fe2000f8ec0ff */
[----:B--2---:R-:W-:-:S05]  /*0f00*/  IMAD R4, R4, R11, UR5 ;  /* 0x0000000504047e24 */ /* 0x004fca000f8e020b */
[----:B------:R-:W-:-:S05]  /*0f10*/  LEA R4, R4, UR7, 0x2 ;  /* 0x0000000704047c11 */ /* 0x000fca000f8e10ff */
[C---:B------:R-:W-:Y:S02]  /*0f20*/  IMAD R5, R11.reuse, 0x4, R4 ;  /* 0x000000040b057824 */ /* 0x040fe400078e0204 */
[----:B------:R-:W-:Y:S03]  /*0f30*/  LDS R4, [R4] ;  /* 0x0000000004047984 */ /* 0x000fe60000000800 */
[C---:B------:R-:W-:Y:S02]  /*0f40*/  LEA R9, R11.reuse, R5, 0x2 ;  /* 0x000000050b097211 */ /* 0x040fe400078e10ff */
[----:B------:R-:W2:Y:S03]  /*0f50*/  LDS R5, [R5] ;  /* 0x0000000005057984 */ /* 0x000ea60000000800 */
[----:B------:R-:W-:Y:S01]  /*0f60*/  IMAD R11, R11, 0x4, R9 ;  /* 0x000000040b0b7824 */ /* 0x000fe200078e0209 */
[----:B-1----:R-:W-:Y:S05]  /*0f70*/  LDS R10, [R9] ;  /* 0x00000000090a7984 */ /* 0x002fea0000000800 */
[----:B------:R-:W1:Y:S04]  /*0f80*/  LDS R11, [R11] ;  /* 0x000000000b0b7984 */ /* 0x000e680000000800 */
[----:B--2---:R3:W-:Y:S04]  /*0f90*/  STL.64 [R8], R4 ;  /* 0x0000000408007387 */ /* 0x0047e80000100a00 */
[----:B-1----:R3:W-:Y:S02]  /*0fa0*/  STL.64 [R8+0x8], R10 ;  /* 0x0000080a08007387 */ /* 0x0027e40000100a00 */
.L_x_520:
        /* <DEDUP_REMOVED lines=8> */
[C---:B------:R-:W-:Y:S01]  /*1030*/  IMAD R8, R7.reuse, 0x4, R2 ;  /* 0x0000000407087824 */ /* 0x040fe200078e0202 */
[----:B------:R-:W-:-:S04]  /*1040*/  IADD3 R7, PT, PT, R7, 0x2, RZ ;  /* 0x0000000207077810 */ /* 0x000fc80007ffe0ff */
        /* <DEDUP_REMOVED lines=8> */
.L_x_521:
        /* <DEDUP_REMOVED lines=11> */
.L_x_519:
        /* <DEDUP_REMOVED lines=17> */
.L_x_525:
[----:B0-----:R-:W-:Y:S01]  /*1290*/  IADD3 R5, PT, PT, R20, R21, RZ ;  /* 0x0000001514057210 */ /* 0x001fe20007ffe0ff */
        /* <DEDUP_REMOVED lines=23> */
[C---:B0-----:R-:W-:Y:S01]  /*1410*/  VIADD R24, R21.reuse, 0x8 ;  /* 0x0000000815187836 */ /* 0x041fe20000000000 */
[----:B------:R-:W-:-:S02]  /*1420*/  IADD3 R21, PT, PT, R21, 0x10, RZ ;  /* 0x0000001015157810 */ /* 0x000fc40007ffe0ff */
[----:B-1----:R0:W-:Y:S01]  /*1430*/  STL.128 [R26], R4 ;  /* 0x000000041a007387 */ /* 0x0021e20000100c00 */
[----:B------:R-:W-:Y:S01]  /*1440*/  IMAD R24, R24, 0x4, R3 ;  /* 0x0000000418187824 */ /* 0x000fe200078e0203 */
[----:B------:R-:W-:-:S04]  /*1450*/  ISETP.GE.AND P2, PT, R21, R22, PT ;  /* 0x000000161500720c */ /* 0x000fc80003f46270 */
[----:B--2---:R0:W-:Y:S04]  /*1460*/  STL.128 [R24], R8 ;  /* 0x0000000818007387 */ /* 0x0041e80000100c00 */
[----:B------:R0:W-:Y:S05]  /*1470*/  STL.128 [R28], R12 ;  /* 0x0000000c1c007387 */ /* 0x0001ea0000100c00 */
[----:B------:R-:W-:Y:S05]  /*1480*/  @!P2 BRA `(.L_x_525) ;  /* 0xfffffffc0080a947 */ /* 0x000fea000383ffff */
[----:B0-----:R-:W-:-:S07]  /*1490*/  IMAD.MOV.U32 R12, RZ, RZ, R16 ;  /* 0x000000ffff0c7224 */ /* 0x001fce00078e0010 */
.L_x_524:
[----:B------:R-:W-:-:S05]  /*14a0*/  IMAD.IADD R4, R16, 0x1, -R21 ;  /* 0x0000000110047824 */ /* 0x000fca00078e0a15 */
[----:B------:R-:W-:-:S13]  /*14b0*/  ISETP.GT.AND P2, PT, R4, 0x4, PT ;  /* 0x000000040400780c */ /* 0x000fda0003f44270 */
[----:B------:R-:W-:Y:S05]  /*14c0*/  @!P2 BRA `(.L_x_526) ;  /* 0x000000000048a947 */ /* 0x000fea0003800000 */
[----:B------:R-:W-:Y:S01]  /*14d0*/  IADD3 R5, PT, PT, R20, R21, RZ ;  /* 0x0000001514057210 */ /* 0x000fe20007ffe0ff */
[C---:B------:R-:W-:Y:S01]  /*14e0*/  VIADD R12, R21.reuse, 0x4 ;  /* 0x00000004150c7836 */ /* 0x040fe20000000000 */
[----:B------:R-:W-:Y:S02]  /*14f0*/  LEA R14, R21, R3, 0x2 ;  /* 0x00000003150e7211 */ /* 0x000fe400078e10ff */
[----:B------:R-:W-:Y:S01]  /*1500*/  PLOP3.LUT P0, PT, PT, PT, PT, 0x8, 0x80 ;  /* 0x000000000080781c */ /* 0x000fe20003f0e170 */
[----:B-1----:R-:W-:Y:S01]  /*1510*/  IMAD R13, R5, 0x4, R18 ;  /* 0x00000004050d7824 */ /* 0x002fe200078e0212 */
[----:B------:R-:W-:Y:S01]  /*1520*/  IADD3 R21, PT, PT, R21, 0x8, RZ ;  /* 0x0000000815157810 */ /* 0x000fe20007ffe0ff */
[----:B------:R-:W-:Y:S02]  /*1530*/  IMAD R15, R12, 0x4, R3 ;  /* 0x000000040c0f7824 */ /* 0x000fe400078e0203 */
[----:B------:R-:W-:Y:S01]  /*1540*/  IMAD.MOV.U32 R12, RZ, RZ, R16 ;  /* 0x000000ffff0c7224 */ /* 0x000fe200078e0010 */
        /* <DEDUP_REMOVED lines=10> */
.L_x_526:
[----:B------:R-:W-:-:S13]  /*15f0*/  ISETP.EQ.AND P2, PT, R21, R16, PT ;  /* 0x000000101500720c */ /* 0x000fda0003f42270 */
[----:B------:R-:W-:Y:S05]  /*1600*/  @!P0 BRA P2, `(.L_x_522) ;  /* 0x0000000000308947 */ /* 0x000fea0001000000 */
.L_x_523:
[----:B0--3--:R-:W-:Y:S01]  /*1610*/  IMAD.IADD R5, R20, 0x1, R21 ;  /* 0x0000000114057824 */ /* 0x009fe200078e0215 */
[C---:B------:R-:W-:Y:S01]  /*1620*/  LEA R9, R21.reuse, R3, 0x2 ;  /* 0x0000000315097211 */ /* 0x040fe200078e10ff */
[----:B------:R-:W-:Y:S02]  /*1630*/  VIADD R21, R21, 0x4 ;  /* 0x0000000415157836 */ /* 0x000fe40000000000 */
[----:B------:R-:W-:-:S03]  /*1640*/  IMAD R8, R5, 0x4, R18 ;  /* 0x0000000405087824 */ /* 0x000fc600078e0212 */
[----:B------:R-:W-:Y:S02]  /*1650*/  ISETP.NE.AND P0, PT, R21, R16, PT ;  /* 0x000000101500720c */ /* 0x000fe40003f05270 */
[----:B------:R-:W-:Y:S04]  /*1660*/  LDS R4, [R8] ;  /* 0x0000000008047984 */ /* 0x000fe80000000800 */
[----:B------:R-:W-:Y:S04]  /*1670*/  LDS R5, [R8+0x4] ;  /* 0x0000040008057984 */ /* 0x000fe80000000800 */
[----:B--2---:R-:W-:Y:S04]  /*1680*/  LDS R6, [R8+0x8] ;  /* 0x0000080008067984 */ /* 0x004fe80000000800 */
[----:B------:R-:W0:Y:S04]  /*1690*/  LDS R7, [R8+0xc] ;  /* 0x00000c0008077984 */ /* 0x000e280000000800 */
[----:B0-----:R3:W-:Y:S01]  /*16a0*/  STL.128 [R9], R4 ;  /* 0x0000000409007387 */ /* 0x0017e20000100c00 */
[----:B------:R-:W-:Y:S05]  /*16b0*/  @P0 BRA `(.L_x_523) ;  /* 0xfffffffc00d40947 */ /* 0x000fea000383ffff */
[----:B------:R-:W-:-:S07]  /*16c0*/  IMAD.MOV.U32 R12, RZ, RZ, R16 ;  /* 0x000000ffff0c7224 */ /* 0x000fce00078e0010 */
.L_x_522:
[----:B------:R-:W-:-:S13]  /*16d0*/  ISETP.NE.AND P2, PT, R17, RZ, PT ;  /* 0x000000ff1100720c */ /* 0x000fda0003f45270 */
[----:B------:R-:W-:Y:S05]  /*16e0*/  @!P2 BRA `(.L_x_527) ;  /* 0x000000000030a947 */ /* 0x000fea0003800000 */
[----:B0--3--:R-:W-:Y:S02]  /*16f0*/  IADD3 R5, PT, PT, R20, R12, RZ ;  /* 0x0000000c14057210 */ /* 0x009fe40007ffe0ff */
[----:B------:R-:W-:-:S03]  /*1700*/  ISETP.NE.AND P0, PT, R17, 0x1, PT ;  /* 0x000000011100780c */ /* 0x000fc60003f05270 */
[----:B--2---:R-:W-:Y:S02]  /*1710*/  IMAD R7, R5, 0x4, R18 ;  /* 0x0000000405077824 */ /* 0x004fe400078e0212 */
[----:B------:R-:W-:-:S03]  /*1720*/  IMAD R5, R12, 0x4, R3 ;  /* 0x000000040c057824 */ /* 0x000fc600078e0203 */
        /* <DEDUP_REMOVED lines=8> */
.L_x_527:
[----:B------:R-:W-:-:S07]  /*17b0*/  HFMA2 R23, -RZ, RZ, 0, 0 ;  /* 0x00000000ff177431 */ /* 0x000fce00000001ff */
.L_x_534:
[C---:B-1---5:R-:W-:Y:S01]  /*17c0*/  IMAD R21, R23.reuse, 0x4, R2 ;  /* 0x0000000417157824 */ /* 0x062fe200078e0202 */
[----:B------:R-:W1:Y:S05]  /*17d0*/  LDCU UR7, c[0x0][0x3b0] ;  /* 0x00007600ff0777ac */ /* 0x000e6a0008000800 */
[----:B------:R-:W5:Y:S01]  /*17e0*/  LDL R21, [R21] ;  /* 0x0000000015157983 */ /* 0x000f620000100800 */
[C---:B0-----:R-:W-:Y:S01]  /*17f0*/  IMAD R20, R23.reuse, 0x20, R1 ;  /* 0x0000002017147824 */ /* 0x041fe200078e0201 */
[----:B0-----:R-:W-:Y:S01]  /*1800*/  MOV R8, RZ ;  /* 0x000000ff00087202 */ /* 0x001fe20000000f00 */
[----:B------:R-:W-:-:S05]  /*1810*/  VIADD R23, R23, 0x1 ;  /* 0x0000000117177836 */ /* 0x000fca0000000000 */
[----:B-1----:R-:W-:Y:S01]  /*1820*/  ISETP.NE.AND P3, PT, R23, UR7, PT ;  /* 0x0000000717007c0c */ /* 0x002fe2000bf65270 */
[----:B------:R-:W-:-:S12]  /*1830*/  BRA.U !UP0, `(.L_x_528) ;  /* 0x0000000508707547 */ /* 0x000fd8000b800000 */
[----:B------:R-:W-:Y:S01]  /*1840*/  ISETP.GT.AND P0, PT, R16, RZ, PT ;  /* 0x000000ff1000720c */ /* 0x000fe20003f04270 */
[----:B------:R-:W-:-:S12]  /*1850*/  IMAD.MOV.U32 R22, RZ, RZ, RZ ;  /* 0x000000ffff167224 */ /* 0x000fd800078e00ff */
[----:B------:R-:W-:Y:S05]  /*1860*/  @!P0 BRA `(.L_x_529) ;  /* 0x0000000400308947 */ /* 0x000fea0003800000 */
[----:B---34-:R-:W-:Y:S01]  /*1870*/  IMAD.IADD R4, R16, 0x1, -R22 ;  /* 0x0000000110047824 */ /* 0x018fe200078e0a16 */
[----:B------:R-:W-:-:S04]  /*1880*/  PLOP3.LUT P0, PT, PT, PT, PT, 0x80, 0x8 ;  /* 0x000000000008781c */ /* 0x000fc80003f0f070 */
[----:B------:R-:W-:-:S13]  /*1890*/  ISETP.GT.AND P4, PT, R4, 0xc, PT ;  /* 0x0000000c0400780c */ /* 0x000fda0003f84270 */
[----:B------:R-:W-:Y:S05]  /*18a0*/  @!P4 BRA `(.L_x_530) ;  /* 0x0000000000b4c947 */ /* 0x000fea0003800000 */
[----:B------:R-:W-:Y:S02]  /*18b0*/  PLOP3.LUT P0, PT, PT, PT, PT, 0x8, 0x80 ;  /* 0x000000000080781c */ /* 0x000fe40003f0e170 */
[----:B------:R-:W-:-:S11]  /*18c0*/  IADD3 R24, PT, PT, R16, -0xc, RZ ;  /* 0xfffffff410187810 */ /* 0x000fd60007ffe0ff */
.L_x_531:
[C---:B0-----:R-:W-:Y:S02]  /*18d0*/  IMAD R12, R22.reuse, 0x4, R1 ;  /* 0x00000004160c7824 */ /* 0x041fe400078e0201 */
[----:B------:R-:W-:-:S03]  /*18e0*/  IMAD R27, R22, 0x4, R20 ;  /* 0x00000004161b7824 */ /* 0x000fc600078e0214 */
[----:B--2---:R-:W2:Y:S04]  /*18f0*/  LDL.128 R4, [R12+0x120] ;  /* 0x000120000c047983 */ /* 0x004ea80000100c00 */
[----:B------:R-:W2:Y:S01]  /*1900*/  LDL.128 R8, [R27] ;  /* 0x000000001b087983 */ /* 0x000ea20000100c00 */
[----:B------:R-:W-:-:S05]  /*1910*/  IADD3 R26, PT, PT, R22, 0x4, RZ ;  /* 0x00000004161a7810 */ /* 0x000fca0007ffe0ff */
[C---:B------:R-:W-:Y:S02]  /*1920*/  IMAD R28, R26.reuse, 0x4, R1 ;  /* 0x000000041a1c7824 */ /* 0x040fe400078e0201 */
        /* <DEDUP_REMOVED lines=37> */
.L_x_530:
        /* <DEDUP_REMOVED lines=25> */
.L_x_532:
[----:B------:R-:W-:-:S13]  /*1d10*/  ISETP.NE.OR P0, PT, R22, R16, P0 ;  /* 0x000000101600720c */ /* 0x000fda0000705670 */
[----:B------:R-:W-:Y:S05]  /*1d20*/  @!P0 BRA `(.L_x_528) ;  /* 0x0000000000348947 */ /* 0x000fea0003800000 */
.L_x_529:
        /* <DEDUP_REMOVED lines=13> */
.L_x_528:
        /* <DEDUP_REMOVED lines=19> */
.L_x_533:
        /* <DEDUP_REMOVED lines=8> */
.L_x_516:
[----:B------:R-:W-:-:S05]  /*1fb0*/  UMOV UR5, URZ ;  /* 0x000000ff00057c82 */ /* 0x000fca0008000000 */
.L_x_543:
        /* <DEDUP_REMOVED lines=23> */
.L_x_540:
        /* <DEDUP_REMOVED lines=33> */
.L_x_539:
        /* <DEDUP_REMOVED lines=21> */
.L_x_541:
[----:B------:R-:W-:-:S13]  /*2490*/  ISETP.NE.OR P0, PT, R21, R16, P0 ;  /* 0x000000101500720c */ /* 0x000fda0000705670 */
[----:B------:R-:W-:Y:S05]  /*24a0*/  @!P0 BRA `(.L_x_537) ;  /* 0x0000000000308947 */ /* 0x000fea0003800000 */
.L_x_538:
        /* <DEDUP_REMOVED lines=12> */
.L_x_537:
        /* <DEDUP_REMOVED lines=14> */
.L_x_542:
[----:B------:R-:W-:Y:S05]  /*2650*/  BRA.U UP0, `(.L_x_543) ;  /* 0xfffffff900587547 */ /* 0x000fea000b83ffff */
.L_x_536:
[----:B------:R-:W-:Y:S06]  /*2660*/  BAR.SYNC.DEFER_BLOCKING 0x0 ;  /* 0x0000000000007b1d */ /* 0x000fec0000010000 */
[----:B------:R-:W-:Y:S05]  /*2670*/  @!P1 BRA `(.L_x_544) ;  /* 0xffffffdc00a49947 */ /* 0x000fea000383ffff */
.L_x_509:
        /* <DEDUP_REMOVED lines=21> */
.L_x_556:
        /* <DEDUP_REMOVED lines=24> */
.L_x_550:
        /* <DEDUP_REMOVED lines=25> */
[----:B--2---:R-:W-:-:S04]  /*2ae0*/  @!P3 F2FP.F16.F32.PACK_AB R12, RZ, R12 ;  /* 0x0000000cff0cb23e */ /* 0x004fc800000000ff */
[----:B------:R-:W-:Y:S01]  /*2af0*/  PRMT R23, R12, 0x7610, R23 ;  /* 0x000076100c177816 */ /* 0x000fe20000000017 */
[----:B------:R-:W-:Y:S01]  /*2b00*/  VIADD R12, R7, 0x5 ;  /* 0x00000005070c7836 */ /* 0x000fe20000000000 */
[----:B---3--:R-:W-:Y:S02]  /*2b10*/  @!P4 F2FP.F16.F32.PACK_AB R13, RZ, R19 ;  /* 0x00000013ff0dc23e */ /* 0x008fe400000000ff */
        /* <DEDUP_REMOVED lines=10> */
[----:B------:R-:W-:-:S05]  /*2bc0*/  @!P5 F2FP.F16.F32.PACK_AB R16, RZ, R16 ;  /* 0x00000010ff10d23e */ /* 0x000fca00000000ff */
[----:B------:R-:W1:Y:S01]  /*2bd0*/  @!P0 LDC.64 R10, c[0x0][0x390] ;  /* 0x0000e400ff0a8b82 */ /* 0x000e620000000a00 */
[----:B------:R-:W-:Y:S01]  /*2be0*/  @!P6 VIADD R23, R25, 0x3 ;  /* 0x000000031917e836 */ /* 0x000fe20000000000 */
[----:B------:R-:W-:-:S03]  /*2bf0*/  @!P6 F2FP.F16.F32.PACK_AB R15, RZ, R15 ;  /* 0x0000000fff0fe23e */ /* 0x000fc600000000ff */
        /* <DEDUP_REMOVED lines=11> */
[----:B------:R-:W-:Y:S02]  /*2cb0*/  @!P0 F2FP.F16.F32.PACK_AB R14, RZ, R14 ;  /* 0x0000000eff0e823e */ /* 0x000fe400000000ff */
[----:B------:R-:W-:-:S03]  /*2cc0*/  ISETP.GE.U32.AND P5, PT, R24, UR7, PT ;  /* 0x0000000718007c0c */ /* 0x000fc6000bfa6070 */
[----:B---3--:R-:W3:Y:S01]  /*2cd0*/  @!P2 LDC.64 R8, c[0x0][0x390] ;  /* 0x0000e400ff08ab82 */ /* 0x008ee20000000a00 */
[----:B-1----:R-:W-:Y:S01]  /*2ce0*/  @!P0 IMAD.WIDE.U32 R10, R15, 0x2, R10 ;  /* 0x000000020f0a8825 */ /* 0x002fe200078e000a */
[----:B------:R-:W-:Y:S02]  /*2cf0*/  PRMT R13, R14, 0x7610, R13 ;  /* 0x000076100e0d7816 */ /* 0x000fe4000000000d */
[----:B----4-:R-:W-:Y:S01]  /*2d00*/  @!P1 F2FP.F16.F32.PACK_AB R22, RZ, R22 ;  /* 0x00000016ff16923e */ /* 0x010fe200000000ff */
        /* <DEDUP_REMOVED lines=16> */
[----:B--2---:R-:W-:-:S04]  /*2e10*/  @!P2 F2FP.F16.F32.PACK_AB R19, RZ, R19 ;  /* 0x00000013ff13a23e */ /* 0x004fc800000000ff */
[----:B---3--:R-:W-:Y:S01]  /*2e20*/  PRMT R17, R19, 0x7610, R17 ;  /* 0x0000761013117816 */ /* 0x008fe20000000011 */
[----:B------:R-:W-:-:S04]  /*2e30*/  @!P3 VIADD R19, R25, 0x7 ;  /* 0x000000071913b836 */ /* 0x000fc80000000000 */
[----:B------:R0:W-:Y:S01]  /*2e40*/  @!P2 STG.E.U16 desc[UR10][R8.64], R17 ;  /* 0x000000110800a986 */ /* 0x0001e2000c10150a */
[----:B-1----:R-:W-:-:S03]  /*2e50*/  @!P3 IMAD.WIDE.U32 R10, R19, 0x2, R10 ;  /* 0x00000002130ab825 */ /* 0x002fc600078e000a */
[----:B------:R-:W2:Y:S01]  /*2e60*/  @!P1 LDL R19, [R18+0x24] ;  /* 0x0000240012139983 */ /* 0x000ea20000100800 */
[----:B------:R-:W-:Y:S01]  /*2e70*/  @!P3 F2FP.F16.F32.PACK_AB R20, RZ, R20 ;  /* 0x00000014ff14b23e */ /* 0x000fe200000000ff */
[----:B0-----:R-:W-:Y:S01]  /*2e80*/  @!P4 IMAD.WIDE.U32 R16, R23, 0x2, R12 ;  /* 0x000000021710c825 */ /* 0x001fe200078e000c */
[----:B------:R-:W-:-:S03]  /*2e90*/  @!P4 F2FP.F16.F32.PACK_AB R21, RZ, R21 ;  /* 0x00000015ff15c23e */ /* 0x000fc600000000ff */
        /* <DEDUP_REMOVED lines=20> */
[----:B----4-:R-:W-:Y:S02]  /*2fe0*/  @!P6 F2FP.F16.F32.PACK_AB R14, RZ, R14 ;  /* 0x0000000eff0ee23e */ /* 0x010fe400000000ff */
[----:B------:R-:W-:-:S04]  /*2ff0*/  @!P5 F2FP.F16.F32.PACK_AB R15, RZ, R15 ;  /* 0x0000000fff0fd23e */ /* 0x000fc800000000ff */
        /* <DEDUP_REMOVED lines=24> */
[----:B--2---:R-:W-:-:S05]  /*3180*/  @!P1 F2FP.F16.F32.PACK_AB R19, RZ, R19 ;  /* 0x00000013ff13923e */ /* 0x004fca00000000ff */
[----:B------:R2:W-:Y:S01]  /*3190*/  @!P1 STG.E.U16 desc[UR10][R12.64], R19 ;  /* 0x000000130c009986 */ /* 0x0005e2000c10150a */
[----:B---3--:R-:W-:-:S05]  /*31a0*/  @!P0 F2FP.F16.F32.PACK_AB R20, RZ, R20 ;  /* 0x00000014ff14823e */ /* 0x008fca00000000ff */
[----:B------:R2:W-:Y:S01]  /*31b0*/  @!P0 STG.E.U16 desc[UR10][R16.64], R20 ;  /* 0x0000001410008986 */ /* 0x0005e2000c10150a */
[----:B------:R-:W-:Y:S02]  /*31c0*/  @!P2 F2FP.F16.F32.PACK_AB R23, RZ, R23 ;  /* 0x00000017ff17a23e */ /* 0x000fe400000000ff */
[----:B------:R-:W-:-:S03]  /*31d0*/  @!P3 F2FP.F16.F32.PACK_AB R22, RZ, R22 ;  /* 0x00000016ff16b23e */ /* 0x000fc600000000ff */
[----:B------:R2:W-:Y:S01]  /*31e0*/  @!P2 STG.E.U16 desc[UR10][R8.64], R23 ;  /* 0x000000170800a986 */ /* 0x0005e2000c10150a */
[----:B------:R-:W-:-:S03]  /*31f0*/  @!P4 F2FP.F16.F32.PACK_AB R21, RZ, R21 ;  /* 0x00000015ff15c23e */ /* 0x000fc600000000ff */
[----:B------:R2:W-:Y:S04]  /*3200*/  @!P3 STG.E.U16 desc[UR10][R10.64], R22 ;  /* 0x000000160a00b986 */ /* 0x0005e8000c10150a */
[----:B------:R2:W-:Y:S01]  /*3210*/  @!P4 STG.E.U16 desc[UR10][R14.64], R21 ;  /* 0x000000150e00c986 */ /* 0x0005e2000c10150a */
[----:B------:R-:W-:Y:S05]  /*3220*/  BRA.U !UP1, `(.L_x_550) ;  /* 0xfffffff509c87547 */ /* 0x000fea000b83ffff */
[----:B--2---:R-:W-:-:S07]  /*3230*/  MOV R23, UR9 ;  /* 0x0000000900177c02 */ /* 0x004fce0008000f00 */
.L_x_549:
        /* <DEDUP_REMOVED lines=24> */
[----:B--2---:R-:W-:-:S04]  /*33c0*/  @!P6 F2FP.F16.F32.PACK_AB R12, RZ, R12 ;  /* 0x0000000cff0ce23e */ /* 0x004fc800000000ff */
        /* <DEDUP_REMOVED lines=11> */
[----:B---3--:R-:W-:Y:S02]  /*3480*/  @!P5 F2FP.F16.F32.PACK_AB R9, RZ, R10 ;  /* 0x0000000aff09d23e */ /* 0x008fe400000000ff */
[----:B----4-:R-:W-:Y:S01]  /*3490*/  @!P4 F2FP.F16.F32.PACK_AB R16, RZ, R11 ;  /* 0x0000000bff10c23e */ /* 0x010fe200000000ff */
        /* <DEDUP_REMOVED lines=16> */
[----:B------:R-:W-:Y:S01]  /*35a0*/  @!P3 F2FP.F16.F32.PACK_AB R21, RZ, R21 ;  /* 0x00000015ff15b23e */ /* 0x000fe200000000ff */
[----:B--2---:R-:W-:Y:S01]  /*35b0*/  @!P1 IMAD.WIDE.U32 R10, R27, 0x2, R10 ;  /* 0x000000021b0a9825 */ /* 0x004fe200078e000a */
[----:B------:R-:W-:-:S03]  /*35c0*/  @!P2 F2FP.F16.F32.PACK_AB R24, RZ, R24 ;  /* 0x00000018ff18a23e */ /* 0x000fc600000000ff */
        /* <DEDUP_REMOVED lines=12> */
[----:B------:R-:W-:Y:S02]  /*3690*/  @!P0 F2FP.F16.F32.PACK_AB R23, RZ, R23 ;  /* 0x00000017ff17823e */ /* 0x000fe400000000ff */
[----:B------:R-:W-:Y:S02]  /*36a0*/  @!P1 F2FP.F16.F32.PACK_AB R20, RZ, R20 ;  /* 0x00000014ff14923e */ /* 0x000fe400000000ff */
[----:B------:R-:W-:-:S02]  /*36b0*/  PRMT R26, R23, 0x7610, R26 ;  /* 0x00007610171a7816 */ /* 0x000fc4000000001a */
[----:B------:R-:W-:Y:S01]  /*36c0*/  @!P6 F2FP.F16.F32.PACK_AB R22, RZ, R22 ;  /* 0x00000016ff16e23e */ /* 0x000fe200000000ff */
[----:B------:R2:W-:Y:S04]  /*36d0*/  @!P1 STG.E.U16 desc[UR10][R10.64], R20 ;  /* 0x000000140a009986 */ /* 0x0005e8000c10150a */
[----:B------:R2:W-:Y:S04]  /*36e0*/  @!P0 STG.E.U16 desc[UR10][R12.64], R26 ;  /* 0x0000001a0c008986 */ /* 0x0005e8000c10150a */
[----:B------:R2:W-:Y:S01]  /*36f0*/  @!P6 STG.E.U16 desc[UR10][R14.64], R22 ;  /* 0x000000160e00e986 */ /* 0x0005e2000c10150a */
[----:B------:R-:W-:-:S07]  /*3700*/  MOV R23, UR9 ;  /* 0x0000000900177c02 */ /* 0x000fce0008000f00 */
.L_x_551:
[----:B------:R-:W-:-:S09]  /*3710*/  UISETP.NE.OR UP0, UPT, UR4, URZ, UP0 ;  /* 0x000000ff0400728c */ /* 0x000fd20008705670 */
[----:B------:R-:W-:Y:S05]  /*3720*/  BRA.U !UP0, `(.L_x_547) ;  /* 0x0000000108947547 */ /* 0x000fea000b800000 */
.L_x_548:
        /* <DEDUP_REMOVED lines=27> */
[----:B--2---:R-:W-:Y:S02]  /*38e0*/  @!P0 F2FP.F16.F32.PACK_AB R20, RZ, R20 ;  /* 0x00000014ff14823e */ /* 0x004fe400000000ff */
[----:B---3--:R-:W-:-:S03]  /*38f0*/  @!P1 F2FP.F16.F32.PACK_AB R19, RZ, R19 ;  /* 0x00000013ff13923e */ /* 0x008fc600000000ff */
[----:B------:R0:W-:Y:S01]  /*3900*/  @!P0 STG.E.U16 desc[UR10][R10.64], R20 ;  /* 0x000000140a008986 */ /* 0x0001e2000c10150a */
[----:B----4-:R-:W-:-:S03]  /*3910*/  @!P2 F2FP.F16.F32.PACK_AB R17, RZ, R17 ;  /* 0x00000011ff11a23e */ /* 0x010fc600000000ff */
[----:B------:R0:W-:Y:S01]  /*3920*/  @!P1 STG.E.U16 desc[UR10][R12.64], R19 ;  /* 0x000000130c009986 */ /* 0x0001e2000c10150a */
[----:B------:R-:W-:-:S03]  /*3930*/  @!P3 F2FP.F16.F32.PACK_AB R16, RZ, R16 ;  /* 0x00000010ff10b23e */ /* 0x000fc600000000ff */
[----:B------:R0:W-:Y:S04]  /*3940*/  @!P2 STG.E.U16 desc[UR10][R14.64], R17 ;  /* 0x000000110e00a986 */ /* 0x0001e8000c10150a */
[----:B------:R0:W-:Y:S01]  /*3950*/  @!P3 STG.E.U16 desc[UR10][R8.64], R16 ;  /* 0x000000100800b986 */ /* 0x0001e2000c10150a */
[----:B------:R-:W-:Y:S05]  /*3960*/  BRA.U UP0, `(.L_x_548) ;  /* 0xfffffffd00707547 */ /* 0x000fea000b83ffff */
[----:B------:R-:W-:-:S07]  /*3970*/  IMAD.U32 R23, RZ, RZ, UR9 ;  /* 0x00000009ff177e24 */ /* 0x000fce000f8e00ff */
.L_x_547:
        /* <DEDUP_REMOVED lines=13> */
[----:B--2---:R-:W-:-:S05]  /*3a50*/  F2FP.F16.F32.PACK_AB R10, RZ, R10 ;  /* 0x0000000aff0a723e */ /* 0x004fca00000000ff */
[----:B------:R0:W-:Y:S02]  /*3a60*/  STG.E.U16 desc[UR10][R8.64], R10 ;  /* 0x0000000a08007986 */ /* 0x0001e4000c10150a */
.L_x_553:
[----:B-1----:R-:W-:Y:S05]  /*3a70*/  BSYNC.RECONVERGENT B1 ;  /* 0x0000000000017941 */ /* 0x002fea0003800200 */
.L_x_552:
        /* <DEDUP_REMOVED lines=10> */
[----:B--2---:R-:W-:-:S05]  /*3b20*/  F2FP.F16.F32.PACK_AB R10, RZ, R13 ;  /* 0x0000000dff0a723e */ /* 0x004fca00000000ff */
[----:B------:R0:W-:Y:S02]  /*3b30*/  STG.E.U16 desc[UR10][R8.64], R10 ;  /* 0x0000000a08007986 */ /* 0x0001e4000c10150a */
.L_x_555:
[----:B------:R-:W-:Y:S05]  /*3b40*/  BSYNC.RECONVERGENT B1 ;  /* 0x0000000000017941 */ /* 0x000fea0003800200 */
.L_x_554:
        /* <DEDUP_REMOVED lines=9> */
[----:B--2---:R-:W-:-:S05]  /*3be0*/  F2FP.F16.F32.PACK_AB R10, RZ, R10 ;  /* 0x0000000aff0a723e */ /* 0x004fca00000000ff */
[----:B------:R3:W-:Y:S02]  /*3bf0*/  STG.E.U16 desc[UR10][R6.64], R10 ;  /* 0x0000000a06007986 */ /* 0x0007e4000c10150a */
.L_x_546:
[----:B-1----:R-:W-:Y:S05]  /*3c00*/  BSYNC.RECONVERGENT B0 ;  /* 0x0000000000007941 */ /* 0x002fea0003800200 */
.L_x_545:
[----:B------:R-:W1:Y:S01]  /*3c10*/  LDCU UR4, c[0x0][0x3b0] ;  /* 0x00007600ff0477ac */ /* 0x000e620008000800 */
[----:B------:R-:W-:-:S04]  /*3c20*/  IADD3 R4, PT, PT, R4, 0x1, RZ ;  /* 0x0000000104047810 */ /* 0x000fc80007ffe0ff */
[----:B-1----:R-:W-:-:S13]  /*3c30*/  ISETP.NE.AND P0, PT, R4, UR4, PT ;  /* 0x0000000404007c0c */ /* 0x002fda000bf05270 */
[----:B------:R-:W-:Y:S05]  /*3c40*/  @P0 BRA `(.L_x_556) ;  /* 0xffffffe800e00947 */ /* 0x000fea000383ffff */
[----:B------:R-:W-:Y:S05]  /*3c50*/  EXIT ;  /* 0x000000000000794d */ /* 0x000fea0003800000 */
.L_x_557:
        /* <DEDUP_REMOVED lines=10> */
.L_x_765:


//--------------------- .text.matmul_batched_f64  --------------------------
	.section	.text.matmul_batched_f64,"ax",@progbits
	.align	128
        .global         matmul_batched_f64
        .type           matmul_batched_f64,@function
        .size           matmul_batched_f64,(.L_x_766 - matmul_batched_f64)
        .other          matmul_batched_f64,@"STO_CUDA_ENTRY STV_DEFAULT"
matmul_batched_f64:
.text.matmul_batched_f64:
        /* <DEDUP_REMOVED lines=16> */
[----:B------:R-:W0:Y:S01]  /*0100*/  S2UR UR18, SR_CTAID.Y ;  /* 0x00000000001279c3 */ /* 0x000e220000002600 */
        /* <DEDUP_REMOVED lines=9> */
[----:B------:R-:W1:Y:S02]  /*01a0*/  S2UR UR19, SR_CTAID.X ;  /* 0x00000000001379c3 */ /* 0x000e640000002500 */
[----:B------:R2:W-:Y:S01]  /*01b0*/  STL.128 [R1+0x70], RZ ;  /* 0x000070ff01007387 */ /* 0x0005e20000100c00 */
[----:B------:R-:W-:Y:S02]  /*01c0*/  UIMAD UR7, UR4, UR13, URZ ;  /* 0x0000000d040772a4 */ /* 0x000fe4000f8e02ff */
[----:B-----5:R-:W-:Y:S01]  /*01d0*/  UIMAD UR10, UR10, UR5, URZ ;  /* 0x000000050a0a72a4 */ /* 0x020fe2000f8e02ff */
        /* <DEDUP_REMOVED lines=9> */
[----:B------:R3:W5:Y:S01]  /*0270*/  F2I.FTZ.U32.TRUNC.NTZ R5, R4 ;  /* 0x0000000400057305 */ /* 0x000762000021f000 */
[----:B------:R2:W-:Y:S04]  /*0280*/  STL.128 [R1+0xe0], RZ ;  /* 0x0000e0ff01007387 */ /* 0x0005e80000100c00 */
[----:B------:R2:W-:Y:S01]  /*0290*/  STL.128 [R1+0xf0], RZ ;  /* 0x0000f0ff01007387 */ /* 0x0005e20000100c00 */
[----:B---3--:R-:W-:-:S03]  /*02a0*/  IMAD.MOV.U32 R4, RZ, RZ, RZ ;  /* 0x000000ffff047224 */ /* 0x008fc600078e00ff */
[----:B------:R2:W-:Y:S04]  /*02b0*/  STL.128 [R1+0x100], RZ ;  /* 0x000100ff01007387 */ /* 0x0005e80000100c00 */
[----:B------:R2:W-:Y:S01]  /*02c0*/  STL.128 [R1+0x110], RZ ;  /* 0x000110ff01007387 */ /* 0x0005e20000100c00 */
[----:B-----5:R-:W-:-:S03]  /*02d0*/  IMAD.MOV R3, RZ, RZ, -R5 ;  /* 0x000000ffff037224 */ /* 0x020fc600078e0a05 */
[----:B------:R2:W-:Y:S01]  /*02e0*/  STL.128 [R1+0x120], RZ ;  /* 0x000120ff01007387 */ /* 0x0005e20000100c00 */
[----:B------:R-:W-:-:S03]  /*02f0*/  IMAD R3, R3, R2, RZ ;  /* 0x0000000203037224 */ /* 0x000fc600078e02ff */
[----:B------:R2:W-:Y:S01]  /*0300*/  STL.128 [R1+0x130], RZ ;  /* 0x000130ff01007387 */ /* 0x0005e20000100c00 */
[----:B------:R-:W-:-:S03]  /*0310*/  IMAD.HI.U32 R5, R5, R3, R4 ;  /* 0x0000000305057227 */ /* 0x000fc600078e0004 */
[----:B------:R2:W-:Y:S03]  /*0320*/  STL.128 [R1+0x140], RZ ;  /* 0x000140ff01007387 */ /* 0x0005e60000100c00 */
[----:B------:R-:W-:Y:S01]  /*0330*/  IMAD.HI.U32 R20, R5, UR15, RZ ;  /* 0x0000000f05147c27 */ /* 0x000fe2000f8e00ff */
[----:B------:R2:W-:Y:S03]  /*0340*/  STL.128 [R1+0x150], RZ ;  /* 0x000150ff01007387 */ /* 0x0005e60000100c00 */
[----:B------:R-:W-:Y:S01]  /*0350*/  IMAD.MOV R3, RZ, RZ, -R20 ;  /* 0x000000ffff037224 */ /* 0x000fe200078e0a14 */
[----:B------:R-:W0:Y:S03]  /*0360*/  S2R R5, SR_TID.X ;  /* 0x0000000000057919 */ /* 0x000e260000002100 */
[----:B------:R-:W-:Y:S01]  /*0370*/  IMAD R3, R2, R3, UR15 ;  /* 0x0000000f02037e24 */ /* 0x000fe2000f8e0203 */
[----:B------:R2:W-:Y:S01]  /*0380*/  STL.128 [R1+0x160], RZ ;  /* 0x000160ff01007387 */ /* 0x0005e20000100c00 */
[----:B------:R-:W-:-:S02]  /*0390*/  UIMAD UR15, UR6, UR13, URZ ;  /* 0x0000000d060f72a4 */ /* 0x000fc4000f8e02ff */
[----:B------:R-:W-:Y:S01]  /*03a0*/  UIMAD UR6, UR6, UR12, URZ ;  /* 0x0000000c060672a4 */ /* 0x000fe2000f8e02ff */
[CC--:B------:R-:W-:Y:S01]  /*03b0*/  ISETP.GE.U32.AND P0, PT, R3.reuse, R2.reuse, PT ;  /* 0x000000020300720c */ /* 0x0c0fe20003f06070 */
[----:B------:R2:W-:Y:S04]  /*03c0*/  STL.128 [R1+0x170], RZ ;  /* 0x000170ff01007387 */ /* 0x0005e80000100c00 */
[----:B------:R2:W-:Y:S04]  /*03d0*/  STL.128 [R1+0x180], RZ ;  /* 0x000180ff01007387 */ /* 0x0005e80000100c00 */
[----:B------:R2:W-:Y:S04]  /*03e0*/  STL.128 [R1+0x190], RZ ;  /* 0x000190ff01007387 */ /* 0x0005e80000100c00 */
[----:B------:R-:W-:Y:S01]  /*03f0*/  @P0 IADD3 R3, PT, PT, R3, -R2, RZ ;  /* 0x8000000203030210 */ /* 0x000fe20007ffe0ff */
[----:B------:R2:W-:Y:S01]  /*0400*/  STL.128 [R1+0x1a0], RZ ;  /* 0x0001a0ff01007387 */ /* 0x0005e20000100c00 */
[----:B------:R-:W-:-:S02]  /*0410*/  @P0 VIADD R20, R20, 0x1 ;  /* 0x0000000114140836 */ /* 0x000fc40000000000 */
[----:B------:R-:W-:Y:S01]  /*0420*/  ISETP.GE.U32.AND P1, PT, R3, R2, PT ;  /* 0x000000020300720c */ /* 0x000fe20003f26070 */
[----:B------:R2:W-:Y:S01]  /*0430*/  STL.128 [R1+0x1b0], RZ ;  /* 0x0001b0ff01007387 */ /* 0x0005e20000100c00 */
[----:B----4-:R-:W-:-:S03]  /*0440*/  VIADD R3, R18, UR8 ;  /* 0x0000000812037c36 */ /* 0x010fc60008000000 */
[----:B------:R2:W-:Y:S02]  /*0450*/  STL.128 [R1+0x1c0], RZ ;  /* 0x0001c0ff01007387 */ /* 0x0005e40000100c00 */
[----:B------:R-:W-:Y:S02]  /*0460*/  ISETP.GE.U32.AND P0, PT, R3, UR8, PT ;  /* 0x0000000803007c0c */ /* 0x000fe4000bf06070 */
[----:B------:R2:W-:Y:S04]  /*0470*/  STL.128 [R1+0x1d0], RZ ;  /* 0x0001d0ff01007387 */ /* 0x0005e80000100c00 */
[----:B------:R2:W-:Y:S01]  /*0480*/  STL.128 [R1+0x1e0], RZ ;  /* 0x0001e0ff01007387 */ /* 0x0005e20000100c00 */
[----:B------:R-:W-:Y:S01]  /*0490*/  @P1 VIADD R20, R20, 0x1 ;  /* 0x0000000114141836 */ /* 0x000fe20000000000 */
[----:B------:R-:W-:-:S02]  /*04a0*/  @!P2 LOP3.LUT R20, RZ, R2, RZ, 0x33, !PT ;  /* 0x00000002ff14a212 */ /* 0x000fc400078e33ff */
[----:B------:R2:W-:Y:S03]  /*04b0*/  STL.128 [R1+0x1f0], RZ ;  /* 0x0001f0ff01007387 */ /* 0x0005e60000100c00 */
[----:B0-----:R-:W-:Y:S01]  /*04c0*/  IMAD R20, R20, R0, R5 ;  /* 0x0000000014147224 */ /* 0x001fe200078e0205 */
[----:B-1----:R-:W-:Y:S06]  /*04d0*/  @!P0 BRA `(.L_x_558) ;  /* 0x0000002400948947 */ /* 0x002fec0003800000 */
[----:B------:R-:W0:Y:S01]  /*04e0*/  I2F.U32.RP R0, R18 ;  /* 0x0000001200007306 */ /* 0x000e220000209000 */
[----:B------:R-:W-:Y:S01]  /*04f0*/  ISETP.NE.U32.AND P2, PT, R18, RZ, PT ;  /* 0x000000ff1200720c */ /* 0x000fe20003f45070 */
[----:B------:R-:W-:Y:S01]  /*0500*/  UMOV UR4, URZ ;  /* 0x000000ff00047c82 */ /* 0x000fe20008000000 */
[----:B------:R-:W-:Y:S01]  /*0510*/  VIMNMX.U32 R17, PT, PT, R2, 0x1, !PT ;  /* 0x0000000102117848 */ /* 0x000fe20007fe0000 */
[----:B------:R-:W-:Y:S01]  /*0520*/  VIADD R2, R1, 0x200 ;  /* 0x0000020001027836 */ /* 0x000fe20000000000 */
[----:B------:R-:W-:-:S03]  /*0530*/  LOP3.LUT R19, R19, 0xfffffff8, RZ, 0xc0, !PT ;  /* 0xfffffff813137812 */ /* 0x000fc600078ec0ff */
[----:B0-----:R-:W0:Y:S02]  /*0540*/  MUFU.RCP R0, R0 ;  /* 0x0000000000007308 */ /* 0x001e240000001000 */
[----:B0-----:R-:W-:Y:S02]  /*0550*/  VIADD R4, R0, 0xffffffe ;  /* 0x0ffffffe00047836 */ /* 0x001fe40000000000 */
[----:B------:R-:W-:-:S04]  /*0560*/  IMAD R0, R18, UR14, RZ ;  /* 0x0000000e12007c24 */ /* 0x000fc8000f8e02ff */
[----:B------:R0:W1:Y:S02]  /*0570*/  F2I.FTZ.U32.TRUNC.NTZ R5, R4 ;  /* 0x0000000400057305 */ /* 0x000064000021f000 */
        /* <DEDUP_REMOVED lines=8> */
[----:B------:R-:W-:Y:S02]  /*0600*/  @P0 IMAD.IADD R3, R3, 0x1, -R18 ;  /* 0x0000000103030824 */ /* 0x000fe400078e0a12 */
[----:B------:R-:W-:-:S03]  /*0610*/  @P0 VIADD R16, R16, 0x1 ;  /* 0x0000000110100836 */ /* 0x000fc60000000000 */
[----:B------:R-:W-:Y:S02]  /*0620*/  ISETP.GE.U32.AND P1, PT, R3, R18, PT ;  /* 0x000000120300720c */ /* 0x000fe40003f26070 */
[----:B------:R-:W-:-:S11]  /*0630*/  IADD3 R3, PT, PT, R1, 0x240, RZ ;  /* 0x0000024001037810 */ /* 0x000fd60007ffe0ff */
[----:B------:R-:W-:Y:S01]  /*0640*/  @P1 VIADD R16, R16, 0x1 ;  /* 0x0000000110101836 */ /* 0x000fe20000000000 */
[----:B------:R-:W-:Y:S02]  /*0650*/  @!P2 LOP3.LUT R16, RZ, R18, RZ, 0x33, !PT ;  /* 0x00000012ff10a212 */ /* 0x000fe400078e33ff */
[C---:B------:R-:W-:Y:S02]  /*0660*/  LOP3.LUT R18, R17.reuse, 0x3, RZ, 0xc0, !PT ;  /* 0x0000000311127812 */ /* 0x040fe400078ec0ff */
[----:B------:R-:W-:-:S07]  /*0670*/  LOP3.LUT R17, R17, 0xfffffffc, RZ, 0xc0, !PT ;  /* 0xfffffffc11117812 */ /* 0x000fce00078ec0ff */
.L_x_593:
[----:B------:R-:W-:Y:S01]  /*0680*/  ISETP.GE.U32.AND P0, PT, R20, R0, PT ;  /* 0x000000001400720c */ /* 0x000fe20003f06070 */
[----:B0-----:R-:W0:Y:S01]  /*0690*/  LDCU UR12, c[0x0][0x3b0] ;  /* 0x00007600ff0c77ac */ /* 0x001e220008000800 */
[----:B------:R-:W-:Y:S01]  /*06a0*/  BSSY.RECONVERGENT B0, `(.L_x_559) ;  /* 0x0000032000007945 */ /* 0x000fe20003800200 */
[----:B-1----:R-:W1:Y:S01]  /*06b0*/  LDCU UR11, c[0x0][0x39c] ;  /* 0x00007380ff0b77ac */ /* 0x002e620008000800 */
[----:B---3--:R-:W3:Y:S09]  /*06c0*/  LDCU UR9, c[0x0][0x3a4] ;  /* 0x00007480ff0977ac */ /* 0x008ef20008000800 */
[----:B----45:R-:W-:Y:S05]  /*06d0*/  @P0 BRA `(.L_x_560) ;  /* 0x0000000000b80947 */ /* 0x030fea0003800000 */
[----:B------:R-:W4:Y:S01]  /*06e0*/  LDCU UR5, c[0x0][0x3b0] ;  /* 0x00007600ff0577ac */ /* 0x000f220008000800 */
[----:B------:R-:W0:Y:S01]  /*06f0*/  LDC R8, c[0x0][0x3b0] ;  /* 0x0000ec00ff087b82 */ /* 0x000e220000000800 */
[----:B------:R-:W-:Y:S02]  /*0700*/  IMAD.MOV.U32 R10, RZ, RZ, RZ ;  /* 0x000000ffff0a7224 */ /* 0x000fe400078e00ff */
[----:B------:R-:W-:-:S05]  /*0710*/  IMAD.MOV.U32 R13, RZ, RZ, R20 ;  /* 0x000000ffff0d7224 */ /* 0x000fca00078e0014 */
[----:B------:R-:W0:Y:S01]  /*0720*/  LDC R9, c[0x0][0x3a8] ;  /* 0x0000ea00ff097b82 */ /* 0x000e220000000800 */
[----:B----4-:R-:W4:Y:S01]  /*0730*/  I2F.U32.RP R4, UR5 ;  /* 0x0000000500047d06 */ /* 0x010f220008209000 */
[----:B------:R-:W-:-:S07]  /*0740*/  ISETP.NE.U32.AND P1, PT, RZ, UR5, PT ;  /* 0x00000005ff007c0c */ /* 0x000fce000bf25070 */
[----:B----4-:R-:W4:Y:S02]  /*0750*/  MUFU.RCP R4, R4 ;  /* 0x0000000400047308 */ /* 0x010f240000001000 */
[----:B----4-:R-:W-:-:S06]  /*0760*/  VIADD R5, R4, 0xffffffe ;  /* 0x0ffffffe04057836 */ /* 0x010fcc0000000000 */
[----:B------:R-:W4:Y:S02]  /*0770*/  F2I.FTZ.U32.TRUNC.NTZ R11, R5 ;  /* 0x00000005000b7305 */ /* 0x000f24000021f000 */
[----:B----4-:R-:W-:-:S04]  /*0780*/  IMAD.MOV R7, RZ, RZ, -R11 ;  /* 0x000000ffff077224 */ /* 0x010fc800078e0a0b */
[----:B------:R-:W-:-:S04]  /*0790*/  IMAD R7, R7, UR5, RZ ;  /* 0x0000000507077c24 */ /* 0x000fc8000f8e02ff */
[----:B------:R-:W-:Y:S01]  /*07a0*/  IMAD.HI.U32 R10, R11, R7, R10 ;  /* 0x000000070b0a7227 */ /* 0x000fe200078e000a */
[----:B0-----:R-:W-:-:S07]  /*07b0*/  LOP3.LUT R11, RZ, UR5, RZ, 0x33, !PT ;  /* 0x00000005ff0b7c12 */ /* 0x001fce000f8e33ff */
.L_x_561:
[----:B------:R-:W-:-:S05]  /*07c0*/  IMAD.HI.U32 R4, R10, R13, RZ ;  /* 0x0000000d0a047227 */ /* 0x000fca00078e00ff */
[----:B------:R-:W-:-:S05]  /*07d0*/  IADD3 R5, PT, PT, -R4, RZ, RZ ;  /* 0x000000ff04057210 */ /* 0x000fca0007ffe1ff */
[----:B------:R-:W-:-:S05]  /*07e0*/  IMAD R5, R8, R5, R13 ;  /* 0x0000000508057224 */ /* 0x000fca00078e020d */
[----:B------:R-:W-:-:S13]  /*07f0*/  ISETP.GE.U32.AND P0, PT, R5, R8, PT ;  /* 0x000000080500720c */ /* 0x000fda0003f06070 */
[----:B------:R-:W-:Y:S02]  /*0800*/  @P0 IMAD.IADD R5, R5, 0x1, -R8 ;  /* 0x0000000105050824 */ /* 0x000fe400078e0a08 */
[----:B------:R-:W-:-:S03]  /*0810*/  @P0 VIADD R4, R4, 0x1 ;  /* 0x0000000104040836 */ /* 0x000fc60000000000 */
[----:B------:R-:W-:-:S13]  /*0820*/  ISETP.GE.U32.AND P2, PT, R5, R8, PT ;  /* 0x000000080500720c */ /* 0x000fda0003f46070 */
[----:B------:R-:W-:-:S05]  /*0830*/  @P2 VIADD R4, R4, 0x1 ;  /* 0x0000000104042836 */ /* 0x000fca0000000000 */
[----:B------:R-:W-:-:S05]  /*0840*/  SEL R12, R11, R4, !P1 ;  /* 0x000000040b0c7207 */ /* 0x000fca0004800000 */
[--C-:B------:R-:W-:Y:S02]  /*0850*/  IMAD.MOV R4, RZ, RZ, -R12.reuse ;  /* 0x000000ffff047224 */ /* 0x100fe400078e0a0c */
[----:B----4-:R-:W-:Y:S02]  /*0860*/  IMAD R6, R9, UR18, R12 ;  /* 0x0000001209067c24 */ /* 0x010fe4000f8e020c */
[----:B------:R-:W-:-:S04]  /*0870*/  IMAD R15, R8, R4, R13 ;  /* 0x00000004080f7224 */ /* 0x000fc800078e020d */
[----:B------:R-:W-:-:S05]  /*0880*/  IMAD R7, R8, UR4, R15 ;  /* 0x0000000408077c24 */ /* 0x000fca000f8e020f */
[----:B---3--:R-:W-:-:S04]  /*0890*/  ISETP.GE.U32.AND P0, PT, R7, UR9, PT ;  /* 0x0000000907007c0c */ /* 0x008fc8000bf06070 */
[----:B-1----:R-:W-:-:S13]  /*08a0*/  ISETP.GE.U32.OR P0, PT, R6, UR11, P0 ;  /* 0x0000000b06007c0c */ /* 0x002fda0008706470 */
[----:B------:R-:W0:Y:S01]  /*08b0*/  @!P0 LDC.64 R4, c[0x0][0x380] ;  /* 0x0000e000ff048b82 */ /* 0x000e220000000a00 */
[----:B------:R-:W-:-:S05]  /*08c0*/  @!P0 IMAD R6, R6, UR9, R7 ;  /* 0x0000000906068c24 */ /* 0x000fca000f8e0207 */
[----:B------:R-:W-:-:S04]  /*08d0*/  @!P0 IADD3 R6, P2, PT, R6, UR15, RZ ;  /* 0x0000000f06068c10 */ /* 0x000fc8000ff5e0ff */
[----:B------:R-:W-:Y:S02]  /*08e0*/  @!P0 IADD3.X R7, PT, PT, RZ, RZ, RZ, P2, !PT ;  /* 0x000000ffff078210 */ /* 0x000fe400017fe4ff */
[----:B0-----:R-:W-:-:S04]  /*08f0*/  @!P0 LEA R4, P2, R6, R4, 0x3 ;  /* 0x0000000406048211 */ /* 0x001fc800078418ff */
[----:B------:R-:W-:Y:S02]  /*0900*/  @!P0 LEA.HI.X R5, R6, R5, R7, 0x3, P2 ;  /* 0x0000000506058211 */ /* 0x000fe400010f1c07 */
[----:B------:R-:W-:-:S06]  /*0910*/  CS2R R6, SRZ ;  /* 0x0000000000067805 */ /* 0x000fcc000001ff00 */
[----:B------:R-:W3:Y:S01]  /*0920*/  @!P0 LDG.E.64.CONSTANT R6, desc[UR16][R4.64] ;  /* 0x0000001004068981 */ /* 0x000ee2000c1e9b00 */
[----:B------:R-:W0:Y:S01]  /*0930*/  S2UR UR8, SR_CgaCtaId ;  /* 0x00000000000879c3 */ /* 0x000e220000008800 */
[----:B------:R-:W-:Y:S01]  /*0940*/  UMOV UR5, 0x400 ;  /* 0x0000040000057882 */ /* 0x000fe20000000000 */
[----:B------:R-:W-:Y:S02]  /*0950*/  IMAD R12, R12, UR12, R15 ;  /* 0x0000000c0c0c7c24 */ /* 0x000fe4000f8e020f */
[----:B------:R-:W-:-:S05]  /*0960*/  VIADD R13, R13, UR10 ;  /* 0x0000000a0d0d7c36 */ /* 0x000fca0008000000 */
[----:B------:R-:W-:Y:S01]  /*0970*/  ISETP.GE.U32.AND P0, PT, R13, R0, PT ;  /* 0x000000000d00720c */ /* 0x000fe20003f06070 */
[----:B0-----:R-:W-:-:S06]  /*0980*/  ULEA UR5, UR8, UR5, 0x18 ;  /* 0x0000000508057291 */ /* 0x001fcc000f8ec0ff */
[----:B------:R-:W-:-:S05]  /*0990*/  LEA R15, R12, UR5, 0x3 ;  /* 0x000000050c0f7c11 */ /* 0x000fca000f8e18ff */
[----:B---3--:R4:W-:Y:S01]  /*09a0*/  STS.64 [R15], R6 ;  /* 0x000000060f007388 */ /* 0x0089e20000000a00 */
[----:B------:R-:W-:Y:S05]  /*09b0*/  @!P0 BRA `(.L_x_561) ;  /* 0xfffffffc00808947 */ /* 0x000fea000383ffff */
.L_x_560:
[----:B01-3--:R-:W-:Y:S05]  /*09c0*/  BSYNC.RECONVERGENT B0 ;  /* 0x0000000000007941 */ /* 0x00bfea0003800200 */
.L_x_559:
[----:B------:R-:W0:Y:S01]  /*09d0*/  LDCU UR5, c[0x0][0x3ac] ;  /* 0x00007580ff0577ac */ /* 0x000e220008000800 */
[----:B------:R-:W-:Y:S01]  /*09e0*/  BSSY.RECONVERGENT B0, `(.L_x_562) ;  /* 0x0000036000007945 */ /* 0x000fe20003800200 */
[----:B------:R-:W0:Y:S01]  /*09f0*/  LDCU.64 UR8, c[0x0][0x3b0] ;  /* 0x00007600ff0877ac */ /* 0x000e220008000a00 */
[----:B------:R-:W1:Y:S01]  /*0a00*/  LDCU UR11, c[0x0][0x3ac] ;  /* 0x00007580ff0b77ac */ /* 0x000e620008000800 */
[----:B------:R-:W3:Y:S01]  /*0a10*/  LDCU.64 UR12, c[0x0][0x3a0] ;  /* 0x00007400ff0c77ac */ /* 0x000ee20008000a00 */
[----:B0-----:R-:W-:-:S06]  /*0a20*/  UIMAD UR5, UR5, UR8, URZ ;  /* 0x00000008050572a4 */ /* 0x001fcc000f8e02ff */
[----:B------:R-:W-:-:S13]  /*0a30*/  ISETP.GE.U32.AND P0, PT, R20, UR5, PT ;  /* 0x0000000514007c0c */ /* 0x000fda000bf06070 */
[----:B-1-3--:R-:W-:Y:S05]  /*0a40*/  @P0 BRA `(.L_x_563) ;  /* 0x0000000000bc0947 */ /* 0x00afea0003800000 */
[----:B------:R-:W4:Y:S01]  /*0a50*/  LDCU UR8, c[0x0][0x3ac] ;  /* 0x00007580ff0877ac */ /* 0x000f220008000800 */
[----:B------:R-:W0:Y:S01]  /*0a60*/  LDC R8, c[0x0][0x3b0] ;  /* 0x0000ec00ff087b82 */ /* 0x000e220000000800 */
[----:B------:R-:W-:Y:S01]  /*0a70*/  MOV R12, R20 ;  /* 0x00000014000c7202 */ /* 0x000fe20000000f00 */
[----:B----4-:R-:W1:Y:S01]  /*0a80*/  I2F.U32.RP R6, UR8 ;  /* 0x0000000800067d06 */ /* 0x010e620008209000 */
[----:B------:R-:W-:Y:S02]  /*0a90*/  ISETP.NE.U32.AND P1, PT, RZ, UR8, PT ;  /* 0x00000008ff007c0c */ /* 0x000fe4000bf25070 */
[----:B------:R-:W-:-:S05]  /*0aa0*/  LOP3.LUT R10, RZ, UR8, RZ, 0x33, !PT ;  /* 0x00000008ff0a7c12 */ /* 0x000fca000f8e33ff */
[----:B-1----:R-:W1:Y:S02]  /*0ab0*/  MUFU.RCP R6, R6 ;  /* 0x0000000600067308 */ /* 0x002e640000001000 */
[----:B-1----:R-:W-:-:S06]  /*0ac0*/  VIADD R4, R6, 0xffffffe ;  /* 0x0ffffffe06047836 */ /* 0x002fcc0000000000 */
[----:B------:R1:W3:Y:S02]  /*0ad0*/  F2I.FTZ.U32.TRUNC.NTZ R5, R4 ;  /* 0x0000000400057305 */ /* 0x0002e4000021f000 */
[----:B-1----:R-:W-:Y:S02]  /*0ae0*/  IMAD.MOV.U32 R4, RZ, RZ, RZ ;  /* 0x000000ffff047224 */ /* 0x002fe400078e00ff */
[----:B---3--:R-:W-:-:S04]  /*0af0*/  IMAD.MOV R9, RZ, RZ, -R5 ;  /* 0x000000ffff097224 */ /* 0x008fc800078e0a05 */
[----:B------:R-:W-:-:S04]  /*0b00*/  IMAD R9, R9, UR8, RZ ;  /* 0x0000000809097c24 */ /* 0x000fc8000f8e02ff */
[----:B0-----:R-:W-:-:S07]  /*0b10*/  IMAD.HI.U32 R9, R5, R9, R4 ;  /* 0x0000000905097227 */ /* 0x001fce00078e0004 */
.L_x_564:
[----:B0-----:R-:W0:Y:S01]  /*0b20*/  LDC R7, c[0x0][0x3ac] ;  /* 0x0000eb00ff077b82 */ /* 0x001e220000000800 */
[----:B------:R-:W-:-:S04]  /*0b30*/  IMAD.HI.U32 R11, R9, R12, RZ ;  /* 0x0000000c090b7227 */ /* 0x000fc800078e00ff */
[----:B------:R-:W-:-:S04]  /*0b40*/  IMAD.MOV R5, RZ, RZ, -R11 ;  /* 0x000000ffff057224 */ /* 0x000fc800078e0a0b */
[----:B0-----:R-:W-:-:S05]  /*0b50*/  IMAD R4, R7, R5, R12 ;  /* 0x0000000507047224 */ /* 0x001fca00078e020c */
[----:B------:R-:W-:-:S13]  /*0b60*/  ISETP.GE.U32.AND P0, PT, R4, R7, PT ;  /* 0x000000070400720c */ /* 0x000fda0003f06070 */
[----:B------:R-:W-:Y:S02]  /*0b70*/  @P0 IMAD.IADD R4, R4, 0x1, -R7 ;  /* 0x0000000104040824 */ /* 0x000fe400078e0a07 */
[----:B------:R-:W-:-:S03]  /*0b80*/  @P0 VIADD R11, R11, 0x1 ;  /* 0x000000010b0b0836 */ /* 0x000fc60000000000 */
[----:B------:R-:W-:-:S13]  /*0b90*/  ISETP.GE.U32.AND P2, PT, R4, R7, PT ;  /* 0x000000070400720c */ /* 0x000fda0003f46070 */
[----:B------:R-:W-:-:S05]  /*0ba0*/  @P2 VIADD R11, R11, 0x1 ;  /* 0x000000010b0b2836 */ /* 0x000fca0000000000 */
[----:B------:R-:W-:-:S04]  /*0bb0*/  SEL R11, R10, R11, !P1 ;  /* 0x0000000b0a0b7207 */ /* 0x000fc80004800000 */
[----:B------:R-:W-:Y:S01]  /*0bc0*/  IADD3 R5, PT, PT, -R11, RZ, RZ ;  /* 0x000000ff0b057210 */ /* 0x000fe20007ffe1ff */
[----:B------:R-:W-:-:S04]  /*0bd0*/  IMAD R6, R8, UR4, R11 ;  /* 0x0000000408067c24 */ /* 0x000fc8000f8e020b */
[----:B------:R-:W-:-:S04]  /*0be0*/  IMAD R14, R7, R5, R12 ;  /* 0x00000005070e7224 */ /* 0x000fc800078e020c */
[----:B------:R-:W-:-:S05]  /*0bf0*/  IMAD R7, R7, UR19, R14 ;  /* 0x0000001307077c24 */ /* 0x000fca000f8e020e */
[----:B------:R-:W-:-:S04]  /*0c00*/  ISETP.GE.U32.AND P0, PT, R7, UR12, PT ;  /* 0x0000000c07007c0c */ /* 0x000fc8000bf06070 */
[----:B------:R-:W-:-:S13]  /*0c10*/  ISETP.GE.U32.OR P0, PT, R6, UR13, P0 ;  /* 0x0000000d06007c0c */ /* 0x000fda0008706470 */
[----:B------:R-:W0:Y:S01]  /*0c20*/  @!P0 LDC.64 R4, c[0x0][0x388] ;  /* 0x0000e200ff048b82 */ /* 0x000e220000000a00 */
[----:B------:R-:W-:-:S05]  /*0c30*/  @!P0 IMAD R6, R6, UR12, R7 ;  /* 0x0000000c06068c24 */ /* 0x000fca000f8e0207 */
[----:B------:R-:W-:-:S05]  /*0c40*/  @!P0 IADD3 R6, P2, PT, R6, UR7, RZ ;  /* 0x0000000706068c10 */ /* 0x000fca000ff5e0ff */
[----:B------:R-:W-:Y:S01]  /*0c50*/  @!P0 IMAD.X R7, RZ, RZ, RZ, P2 ;  /* 0x000000ffff078224 */ /* 0x000fe200010e06ff */
[----:B0-----:R-:W-:-:S04]  /*0c60*/  @!P0 LEA R4, P2, R6, R4, 0x3 ;  /* 0x0000000406048211 */ /* 0x001fc800078418ff */
[----:B------:R-:W-:Y:S02]  /*0c70*/  @!P0 LEA.HI.X R5, R6, R5, R7, 0x3, P2 ;  /* 0x0000000506058211 */ /* 0x000fe400010f1c07 */
[----:B------:R-:W-:-:S06]  /*0c80*/  CS2R R6, SRZ ;  /* 0x0000000000067805 */ /* 0x000fcc000001ff00 */
[----:B------:R-:W3:Y:S01]  /*0c90*/  @!P0 LDG.E.64.CONSTANT R6, desc[UR16][R4.64] ;  /* 0x0000001004068981 */ /* 0x000ee2000c1e9b00 */
[----:B------:R-:W-:Y:S01]  /*0ca0*/  MOV R13, 0x400 ;  /* 0x00000400000d7802 */ /* 0x000fe20000000f00 */
[----:B------:R-:W-:Y:S01]  /*0cb0*/  IMAD R11, R11, UR11, R14 ;  /* 0x0000000b0b0b7c24 */ /* 0x000fe2000f8e020e */
[----:B------:R-:W0:Y:S01]  /*0cc0*/  S2R R22, SR_CgaCtaId ;  /* 0x0000000000167919 */ /* 0x000e220000008800 */
[----:B------:R-:W-:-:S05]  /*0cd0*/  VIADD R12, R12, UR10 ;  /* 0x0000000a0c0c7c36 */ /* 0x000fca0008000000 */
[----:B------:R-:W-:Y:S02]  /*0ce0*/  ISETP.GE.U32.AND P0, PT, R12, UR5, PT ;  /* 0x000000050c007c0c */ /* 0x000fe4000bf06070 */
[----:B0-----:R-:W-:-:S05]  /*0cf0*/  LEA R13, R22, R13, 0x18 ;  /* 0x0000000d160d7211 */ /* 0x001fca00078ec0ff */
[----:B------:R-:W-:-:S04]  /*0d00*/  IMAD R14, R0, 0x8, R13 ;  /* 0x00000008000e7824 */ /* 0x000fc800078e020d */
[----:B------:R-:W-:-:S05]  /*0d10*/  IMAD R11, R11, 0x8, R14 ;  /* 0x000000080b0b7824 */ /* 0x000fca00078e020e */
[----:B---3--:R0:W-:Y:S01]  /*0d20*/  STS.64 [R11], R6 ;  /* 0x000000060b007388 */ /* 0x0081e20000000a00 */
[----:B------:R-:W-:Y:S05]  /*0d30*/  @!P0 BRA `(.L_x_564) ;  /* 0xfffffffc00788947 */ /* 0x000fea000383ffff */
.L_x_563:
[----:B------:R-:W-:Y:S05]  /*0d40*/  BSYNC.RECONVERGENT B0 ;  /* 0x0000000000007941 */ /* 0x000fea0003800200 */
.L_x_562:
[----:B------:R-:W1:Y:S01]  /*0d50*/  LDCU UR5, c[0x0][0x3b4] ;  /* 0x00007680ff0577ac */ /* 0x000e620008000800 */
[----:B------:R-:W-:Y:S01]  /*0d60*/  UIADD3 UR4, UPT, UPT, UR4, 0x1, URZ ;  /* 0x0000000104047890 */ /* 0x000fe2000fffe0ff */
[----:B------:R-:W-:Y:S05]  /*0d70*/  BAR.SYNC.DEFER_BLOCKING 0x0 ;  /* 0x0000000000007b1d */ /* 0x000fea0000010000 */
[----:B------:R-:W-:Y:S01]  /*0d80*/  ISETP.LE.U32.AND P1, PT, R16, UR4, PT ;  /* 0x0000000410007c0c */ /* 0x000fe2000bf23070 */
[----:B-1----:R-:W-:-:S09]  /*0d90*/  UISETP.NE.AND UP0, UPT, UR5, URZ, UPT ;  /* 0x000000ff0500728c */ /* 0x002fd2000bf05270 */
[----:B------:R-:W-:Y:S05]  /*0da0*/  BRA.U !UP0, `(.L_x_565) ;  /* 0x0000001508807547 */ /* 0x000fea000b800000 */
[----:B------:R-:W-:-:S05]  /*0db0*/  UMOV UR5, URZ ;  /* 0x000000ff00057c82 */ /* 0x000fca0008000000 */
.L_x_584:
[----:B------:R-:W1:Y:S01]  /*0dc0*/  LDCU UR12, c[0x0][0x3b4] ;  /* 0x00007680ff0c77ac */ /* 0x000e620008000800 */
[----:B---3--:R-:W3:Y:S01]  /*0dd0*/  S2R R21, SR_TID.Y ;  /* 0x0000000000157919 */ /* 0x008ee20000002200 */
[----:B0-----:R-:W-:Y:S01]  /*0de0*/  HFMA2 R12, -RZ, RZ, 0, 0 ;  /* 0x00000000ff0c7431 */ /* 0x001fe200000001ff */
[----:B-1----:R-:W-:-:S09]  /*0df0*/  UISETP.GE.U32.AND UP0, UPT, UR12, 0x8, UPT ;  /* 0x000000080c00788c */ /* 0x002fd2000bf06070 */
[----:B----45:R-:W-:Y:S05]  /*0e00*/  BRA.U !UP0, `(.L_x_566) ;  /* 0x0000000108807547 */ /* 0x030fea000b800000 */
[----:B------:R-:W1:Y:S01]  /*0e10*/  S2UR UR11, SR_CgaCtaId ;  /* 0x00000000000b79c3 */ /* 0x000e620000008800 */
[----:B------:R-:W-:Y:S01]  /*0e20*/  IMAD.MOV.U32 R24, RZ, RZ, RZ ;  /* 0x000000ffff187224 */ /* 0x000fe200078e00ff */
[----:B------:R-:W-:-:S06]  /*0e30*/  UMOV UR8, 0x400 ;  /* 0x0000040000087882 */ /* 0x000fcc0000000000 */
[----:B------:R-:W0:Y:S01]  /*0e40*/  LDC R22, c[0x0][0x3b0] ;  /* 0x0000ec00ff167b82 */ /* 0x000e220000000800 */
[----:B-1----:R-:W-:-:S12]  /*0e50*/  ULEA UR8, UR11, UR8, 0x18 ;  /* 0x000000080b087291 */ /* 0x002fd8000f8ec0ff */
.L_x_567:
[----:B-1-3--:R-:W-:Y:S02]  /*0e60*/  IMAD R5, R21, UR12, R24 ;  /* 0x0000000c15057c24 */ /* 0x00afe4000f8e0218 */
[C---:B------:R-:W-:Y:S01]  /*0e70*/  IMAD R23, R24.reuse, 0x8, R2 ;  /* 0x0000000818177824 */ /* 0x040fe200078e0202 */
[----:B------:R-:W-:Y:S01]  /*0e80*/  IADD3 R24, PT, PT, R24, 0x8, RZ ;  /* 0x0000000818187810 */ /* 0x000fe20007ffe0ff */
[----:B0-----:R-:W-:-:S03]  /*0e90*/  IMAD R5, R5, R22, UR5 ;  /* 0x0000000505057e24 */ /* 0x001fc6000f8e0216 */
[----:B------:R-:W-:Y:S02]  /*0ea0*/  ISETP.NE.AND P0, PT, R24, R19, PT ;  /* 0x000000131800720c */ /* 0x000fe40003f05270 */
[----:B------:R-:W-:-:S05]  /*0eb0*/  LEA R9, R5, UR8, 0x3 ;  /* 0x0000000805097c11 */ /* 0x000fca000f8e18ff */
[C---:B------:R-:W-:Y:S01]  /*0ec0*/  IMAD R11, R22.reuse, 0x8, R9 ;  /* 0x00000008160b7824 */ /* 0x040fe200078e0209 */
[----:B------:R-:W-:Y:S03]  /*0ed0*/  LDS.64 R4, [R9] ;  /* 0x0000000009047984 */ /* 0x000fe60000000a00 */
[C---:B------:R-:W-:Y:S01]  /*0ee0*/  IMAD R25, R22.reuse, 0x8, R11 ;  /* 0x0000000816197824 */ /* 0x040fe200078e020b */
[----:B----4-:R-:W0:Y:S03]  /*0ef0*/  LDS.64 R6, [R11] ;  /* 0x000000000b067984 */ /* 0x010e260000000a00 */
[----:B------:R-:W-:-:S05]  /*0f00*/  IMAD R27, R22, 0x8, R25 ;  /* 0x00000008161b7824 */ /* 0x000fca00078e0219 */
[----:B------:R-:W-:-:S05]  /*0f10*/  LEA R29, R22, R27, 0x3 ;  /* 0x0000001b161d7211 */ /* 0x000fca00078e18ff */
[C---:B------:R-:W-:Y:S01]  /*0f20*/  IMAD R10, R22.reuse, 0x8, R29 ;  /* 0x00000008160a7824 */ /* 0x040fe200078e021d */
[----:B------:R-:W-:Y:S03]  /*0f30*/  LDS.64 R8, [R29] ;  /* 0x000000001d087984 */ /* 0x000fe60000000a00 */
[C---:B------:R-:W-:Y:S02]  /*0f40*/  IMAD R13, R22.reuse, 0x8, R10 ;  /* 0x00000008160d7824 */ /* 0x040fe400078e020a */
[----:B------:R-:W1:Y:S02]  /*0f50*/  LDS.64 R10, [R10] ;  /* 0x000000000a0a7984 */ /* 0x000e640000000a00 */
[----:B------:R-:W-:Y:S02]  /*0f60*/  IMAD R14, R22, 0x8, R13 ;  /* 0x00000008160e7824 */ /* 0x000fe400078e020d */
[----:B------:R-:W-:Y:S04]  /*0f70*/  LDS.64 R12, [R13] ;  /* 0x000000000d0c7984 */ /* 0x000fe80000000a00 */
[----:B------:R-:W3:Y:S04]  /*0f80*/  LDS.64 R14, [R14] ;  /* 0x000000000e0e7984 */ /* 0x000ee80000000a00 */
[----:B0-----:R-:W-:Y:S04]  /*0f90*/  STL.128 [R23], R4 ;  /* 0x0000000417007387 */ /* 0x001fe80000100c00 */
[----:B------:R-:W-:Y:S04]  /*0fa0*/  LDS.64 R4, [R25] ;  /* 0x0000000019047984 */ /* 0x000fe80000000a00 */
[----:B------:R-:W0:Y:S04]  /*0fb0*/  LDS.64 R6, [R27] ;  /* 0x000000001b067984 */ /* 0x000e280000000a00 */
[----:B-1----:R1:W-:Y:S04]  /*0fc0*/  STL.128 [R23+0x20], R8 ;  /* 0x0000200817007387 */ /* 0x0023e80000100c00 */
[----:B---3--:R1:W-:Y:S04]  /*0fd0*/  STL.128 [R23+0x30], R12 ;  /* 0x0000300c17007387 */ /* 0x0083e80000100c00 */
[----:B0-----:R1:W-:Y:S01]  /*0fe0*/  STL.128 [R23+0x10], R4 ;  /* 0x0000100417007387 */ /* 0x0013e20000100c00 */
[----:B------:R-:W-:Y:S05]  /*0ff0*/  @P0 BRA `(.L_x_567) ;  /* 0xfffffffc00980947 */ /* 0x000fea000383ffff */
[----:B-1----:R-:W-:-:S07]  /*1000*/  IMAD.MOV.U32 R12, RZ, RZ, R19 ;  /* 0x000000ffff0c7224 */ /* 0x002fce00078e0013 */
.L_x_566:
        /* <DEDUP_REMOVED lines=9> */
[----:B---3--:R-:W-:Y:S01]  /*10a0*/  IMAD R4, R21, UR12, R12 ;  /* 0x0000000c15047c24 */ /* 0x008fe2000f8e020c */
[----:B------:R-:W-:Y:S01]  /*10b0*/  UMOV UR8, 0x400 ;  /* 0x0000040000087882 */ /* 0x000fe20000000000 */
[C---:B------:R-:W-:Y:S01]  /*10c0*/  LEA R13, R12.reuse, R2, 0x3 ;  /* 0x000000020c0d7211 */ /* 0x040fe200078e18ff */
[----:B------:R-:W-:-:S04]  /*10d0*/  VIADD R12, R12, 0x4 ;  /* 0x000000040c0c7836 */ /* 0x000fc80000000000 */
[----:B------:R-:W3:Y:S01]  /*10e0*/  LDC R5, c[0x0][0x3b0] ;  /* 0x0000ec00ff057b82 */ /* 0x000ee20000000800 */
[----:B-1----:R-:W-:Y:S01]  /*10f0*/  ULEA UR8, UR11, UR8, 0x18 ;  /* 0x000000080b087291 */ /* 0x002fe2000f8ec0ff */
[----:B---3--:R-:W-:-:S05]  /*1100*/  IMAD R4, R4, R5, UR5 ;  /* 0x0000000504047e24 */ /* 0x008fca000f8e0205 */
[----:B------:R-:W-:-:S05]  /*1110*/  LEA R4, R4, UR8, 0x3 ;  /* 0x0000000804047c11 */ /* 0x000fca000f8e18ff */
[----:B0---4-:R-:W-:-:S04]  /*1120*/  IMAD R6, R5, 0x8, R4 ;  /* 0x0000000805067824 */ /* 0x011fc800078e0204 */
        /* <DEDUP_REMOVED lines=8> */
.L_x_569:
[----:B------:R-:W-:Y:S05]  /*11b0*/  BRA.U !UP1, `(.L_x_568) ;  /* 0x00000001096c7547 */ /* 0x000fea000b800000 */
[----:B------:R-:W-:Y:S02]  /*11c0*/  UISETP.NE.AND UP0, UPT, UR13, 0x1, UPT ;  /* 0x000000010d00788c */ /* 0x000fe4000bf05270 */
[----:B------:R-:W-:-:S07]  /*11d0*/  ULOP3.LUT UP1, URZ, UR12, 0x1, URZ, 0xc0, !UPT ;  /* 0x000000010cff7892 */ /* 0x000fce000f82c0ff */
[----:B------:R-:W-:Y:S05]  /*11e0*/  BRA.U !UP0, `(.L_x_570) ;  /* 0x0000000108347547 */ /* 0x000fea000b800000 */
[----:B------:R-:W1:Y:S01]  /*11f0*/  S2UR UR11, SR_CgaCtaId ;  /* 0x00000000000b79c3 */ /* 0x000e620000008800 */
[----:B0--3--:R-:W-:Y:S01]  /*1200*/  IMAD R4, R21, UR12, R12 ;  /* 0x0000000c15047c24 */ /* 0x009fe2000f8e020c */
[----:B------:R-:W-:Y:S01]  /*1210*/  UMOV UR8, 0x400 ;  /* 0x0000040000087882 */ /* 0x000fe20000000000 */
[C---:B------:R-:W-:Y:S02]  /*1220*/  IMAD R9, R12.reuse, 0x8, R2 ;  /* 0x000000080c097824 */ /* 0x040fe400078e0202 */
[----:B------:R-:W-:-:S03]  /*1230*/  VIADD R12, R12, 0x2 ;  /* 0x000000020c0c7836 */ /* 0x000fc60000000000 */
[----:B------:R-:W0:Y:S01]  /*1240*/  LDC R5, c[0x0][0x3b0] ;  /* 0x0000ec00ff057b82 */ /* 0x000e220000000800 */
[----:B-1----:R-:W-:Y:S01]  /*1250*/  ULEA UR8, UR11, UR8, 0x18 ;  /* 0x000000080b087291 */ /* 0x002fe2000f8ec0ff */
[----:B0-----:R-:W-:-:S05]  /*1260*/  IMAD R4, R4, R5, UR5 ;  /* 0x0000000504047e24 */ /* 0x001fca000f8e0205 */
[----:B------:R-:W-:-:S05]  /*1270*/  LEA R4, R4, UR8, 0x3 ;  /* 0x0000000804047c11 */ /* 0x000fca000f8e18ff */
[----:B----4-:R-:W-:Y:S02]  /*1280*/  IMAD R6, R5, 0x8, R4 ;  /* 0x0000000805067824 */ /* 0x010fe400078e0204 */
[----:B------:R-:W-:Y:S04]  /*1290*/  LDS.64 R4, [R4] ;  /* 0x0000000004047984 */ /* 0x000fe80000000a00 */
[----:B------:R-:W0:Y:S04]  /*12a0*/  LDS.64 R6, [R6] ;  /* 0x0000000006067984 */ /* 0x000e280000000a00 */
[----:B0-----:R1:W-:Y:S02]  /*12b0*/  STL.128 [R9], R4 ;  /* 0x0000000409007387 */ /* 0x0013e40000100c00 */
.L_x_570:
[----:B------:R-:W-:Y:S05]  /*12c0*/  BRA.U !UP1, `(.L_x_568) ;  /* 0x0000000109287547 */ /* 0x000fea000b800000 */
[----:B------:R-:W5:Y:S01]  /*12d0*/  S2UR UR11, SR_CgaCtaId ;  /* 0x00000000000b79c3 */ /* 0x000f620000008800 */
[----:B---3--:R-:W-:Y:S01]  /*12e0*/  IMAD R21, R21, UR12, R12 ;  /* 0x0000000c15157c24 */ /* 0x008fe2000f8e020c */
[----:B------:R-:W-:Y:S01]  /*12f0*/  UMOV UR8, 0x400 ;  /* 0x0000040000087882 */ /* 0x000fe20000000000 */
[----:B01--4-:R-:W-:-:S05]  /*1300*/  LEA R7, R12, R2, 0x3 ;  /* 0x000000020c077211 */ /* 0x013fca00078e18ff */
[----:B------:R-:W0:Y:S01]  /*1310*/  LDC R4, c[0x0][0x3b0] ;  /* 0x0000ec00ff047b82 */ /* 0x000e220000000800 */
[----:B-----5:R-:W-:Y:S01]  /*1320*/  ULEA UR8, UR11, UR8, 0x18 ;  /* 0x000000080b087291 */ /* 0x020fe2000f8ec0ff */
[----:B0-----:R-:W-:-:S05]  /*1330*/  IMAD R21, R21, R4, UR5 ;  /* 0x0000000515157e24 */ /* 0x001fca000f8e0204 */
[----:B------:R-:W-:-:S06]  /*1340*/  LEA R4, R21, UR8, 0x3 ;  /* 0x0000000815047c11 */ /* 0x000fcc000f8e18ff */
[----:B------:R-:W0:Y:S04]  /*1350*/  LDS.64 R4, [R4] ;  /* 0x0000000004047984 */ /* 0x000e280000000a00 */
[----:B0-----:R0:W-:Y:S02]  /*1360*/  STL.64 [R7], R4 ;  /* 0x0000000407007387 */ /* 0x0011e40000100a00 */
.L_x_568:
[----:B01----:R-:W0:Y:S01]  /*1370*/  S2R R5, SR_CgaCtaId ;  /* 0x0000000000057919 */ /* 0x003e220000008800 */
[----:B------:R-:W1:Y:S01]  /*1380*/  LDCU UR8, c[0x0][0x3b8] ;  /* 0x00007700ff0877ac */ /* 0x000e620008000800 */
[----:B------:R-:W5:Y:S01]  /*1390*/  LDC R22, c[0x0][0x3ac] ;  /* 0x0000eb00ff167b82 */ /* 0x000f620000000800 */
[----:B------:R-:W-:Y:S01]  /*13a0*/  MOV R4, 0x400 ;  /* 0x0000040000047802 */ /* 0x000fe20000000f00 */
[----:B----4-:R-:W4:Y:S01]  /*13b0*/  S2R R6, SR_TID.X ;  /* 0x0000000000067919 */ /* 0x010f220000002100 */
[----:B------:R-:W4:Y:S01]  /*13c0*/  LDCU UR11, c[0x0][0x3b8] ;  /* 0x00007700ff0b77ac */ /* 0x000f220008000800 */
[----:B------:R-:W-:Y:S01]  /*13d0*/  IMAD.MOV.U32 R24, RZ, RZ, RZ ;  /* 0x000000ffff187224 */ /* 0x000fe200078e00ff */
[----:B-1----:R-:W-:Y:S01]  /*13e0*/  UISETP.GE.U32.AND UP0, UPT, UR8, 0x4, UPT ;  /* 0x000000040800788c */ /* 0x002fe2000bf06070 */
[----:B0-----:R-:W-:Y:S01]  /*13f0*/  LEA R5, R5, R4, 0x18 ;  /* 0x0000000405057211 */ /* 0x001fe200078ec0ff */
[----:B----4-:R-:W-:-:S04]  /*1400*/  IMAD R7, R6, UR11, RZ ;  /* 0x0000000b06077c24 */ /* 0x010fc8000f8e02ff */
[----:B---3--:R-:W-:Y:S02]  /*1410*/  IMAD R21, R0, 0x8, R5 ;  /* 0x0000000800157824 */ /* 0x008fe400078e0205 */
[----:B-----5:R-:W-:Y:S01]  /*1420*/  IMAD R22, R22, UR5, R7 ;  /* 0x0000000516167c24 */ /* 0x020fe2000f8e0207 */
[----:B------:R-:W-:Y:S06]  /*1430*/  BRA.U !UP0, `(.L_x_571) ;  /* 0x0000000508507547 */ /* 0x000fec000b800000 */
        /* <DEDUP_REMOVED lines=9> */
.L_x_574:
[----:B---3--:R-:W-:Y:S02]  /*14d0*/  IMAD.IADD R14, R22, 0x1, R23 ;  /* 0x00000001160e7824 */ /* 0x008fe400078e0217 */
[C---:B------:R-:W-:Y:S02]  /*14e0*/  IMAD R13, R23.reuse, 0x8, R3 ;  /* 0x00000008170d7824 */ /* 0x040fe400078e0203 */
[----:B------:R-:W-:Y:S02]  /*14f0*/  IMAD R14, R14, 0x8, R21 ;  /* 0x000000080e0e7824 */ /* 0x000fe400078e0215 */
[C---:B------:R-:W-:Y:S02]  /*1500*/  VIADD R12, R23.reuse, 0x4 ;  /* 0x00000004170c7836 */ /* 0x040fe40000000000 */
[C---:B------:R-:W-:Y:S01]  /*1510*/  VIADD R26, R23.reuse, 0xc ;  /* 0x0000000c171a7836 */ /* 0x040fe20000000000 */
[----:B------:R-:W-:Y:S02]  /*1520*/  LDS.64 R8, [R14] ;  /* 0x000000000e087984 */ /* 0x000fe40000000a00 */
[----:B------:R-:W-:Y:S01]  /*1530*/  LEA R27, R12, R3, 0x3 ;  /* 0x000000030c1b7211 */ /* 0x000fe200078e18ff */
[C---:B------:R-:W-:Y:S01]  /*1540*/  VIADD R12, R23.reuse, 0x8 ;  /* 0x00000008170c7836 */ /* 0x040fe20000000000 */
[----:B------:R-:W0:Y:S01]  /*1550*/  LDS.64 R10, [R14+0x8] ;  /* 0x000008000e0a7984 */ /* 0x000e220000000a00 */
[----:B------:R-:W-:-:S02]  /*1560*/  IADD3 R23, PT, PT, R23, 0x10, RZ ;  /* 0x0000001017177810 */ /* 0x000fc40007ffe0ff */
[----:B------:R-:W-:Y:S01]  /*1570*/  IMAD R25, R12, 0x8, R3 ;  /* 0x000000080c197824 */ /* 0x000fe200078e0203 */
[----:B------:R-:W-:Y:S01]  /*1580*/  LDS.64 R4, [R14+0x10] ;  /* 0x000010000e047984 */ /* 0x000fe20000000a00 */
[----:B------:R-:W-:-:S03]  /*1590*/  ISETP.GE.AND P2, PT, R23, R24, PT ;  /* 0x000000181700720c */ /* 0x000fc60003f46270 */
        /* <DEDUP_REMOVED lines=13> */
[----:B------:R-:W3:Y:S01]  /*1670*/  LDS.64 R6, [R14+0x58] ;  /* 0x000058000e067984 */ /* 0x000ee20000000a00 */
[----:B-1----:R-:W-:-:S03]  /*1680*/  IMAD R27, R26, 0x8, R3 ;  /* 0x000000081a1b7824 */ /* 0x002fc600078e0203 */
[----:B0-----:R-:W-:Y:S04]  /*1690*/  STL.128 [R25], R8 ;  /* 0x0000000819007387 */ /* 0x001fe80000100c00 */
[----:B------:R-:W-:Y:S04]  /*16a0*/  LDS.64 R8, [R14+0x60] ;  /* 0x000060000e087984 */ /* 0x000fe80000000a00 */
[----:B------:R-:W0:Y:S04]  /*16b0*/  LDS.64 R10, [R14+0x68] ;  /* 0x000068000e0a7984 */ /* 0x000e280000000a00 */
[----:B------:R-:W1:Y:S04]  /*16c0*/  LDS.64 R14, [R14+0x78] ;  /* 0x000078000e0e7984 */ /* 0x000e680000000a00 */
[----:B---3--:R3:W-:Y:S04]  /*16d0*/  STL.128 [R25+0x10], R4 ;  /* 0x0000100419007387 */ /* 0x0087e80000100c00 */
[----:B0-----:R3:W-:Y:S04]  /*16e0*/  STL.128 [R27], R8 ;  /* 0x000000081b007387 */ /* 0x0017e80000100c00 */
[----:B-1----:R3:W-:Y:S01]  /*16f0*/  STL.128 [R27+0x10], R12 ;  /* 0x0000100c1b007387 */ /* 0x0027e20000100c00 */
[----:B------:R-:W-:Y:S05]  /*1700*/  @!P2 BRA `(.L_x_574) ;  /* 0xfffffffc0070a947 */ /* 0x000fea000383ffff */
[----:B------:R-:W-:-:S07]  /*1710*/  IMAD.MOV.U32 R24, RZ, RZ, R17 ;  /* 0x000000ffff187224 */ /* 0x000fce00078e0011 */
.L_x_573:
[----:B---3--:R-:W-:-:S05]  /*1720*/  IMAD.IADD R4, R17, 0x1, -R23 ;  /* 0x0000000111047824 */ /* 0x008fca00078e0a17 */
[----:B------:R-:W-:-:S13]  /*1730*/  ISETP.GT.AND P2, PT, R4, 0x4, PT ;  /* 0x000000040400780c */ /* 0x000fda0003f44270 */
[----:B------:R-:W-:Y:S05]  /*1740*/  @!P2 BRA `(.L_x_575) ;  /* 0x000000000050a947 */ /* 0x000fea0003800000 */
[----:B------:R-:W-:Y:S01]  /*1750*/  IMAD.IADD R4, R22, 0x1, R23 ;  /* 0x0000000116047824 */ /* 0x000fe200078e0217 */
[C---:B------:R-:W-:Y:S01]  /*1760*/  LEA R25, R23.reuse, R3, 0x3 ;  /* 0x0000000317197211 */ /* 0x040fe200078e18ff */
[C---:B------:R-:W-:Y:S01]  /*1770*/  VIADD R24, R23.reuse, 0x4 ;  /* 0x0000000417187836 */ /* 0x040fe20000000000 */
[----:B------:R-:W-:Y:S01]  /*1780*/  PLOP3.LUT P0, PT, PT, PT, PT, 0x8, 0x80 ;  /* 0x000000000080781c */ /* 0x000fe20003f0e170 */
[----:B------:R-:W-:Y:S02]  /*1790*/  IMAD R26, R4, 0x8, R21 ;  /* 0x00000008041a7824 */ /* 0x000fe400078e0215 */
[----:B------:R-:W-:Y:S02]  /*17a0*/  IMAD R27, R24, 0x8, R3 ;  /* 0x00000008181b7824 */ /* 0x000fe400078e0203 */
[----:B------:R-:W-:Y:S01]  /*17b0*/  IMAD.MOV.U32 R24, RZ, RZ, R17 ;  /* 0x000000ffff187224 */ /* 0x000fe200078e0011 */
[----:B------:R-:W-:Y:S01]  /*17c0*/  LDS.64 R8, [R26] ;  /* 0x000000001a087984 */ /* 0x000fe20000000a00 */
[----:B------:R-:W-:-:S03]  /*17d0*/  VIADD R23, R23, 0x8 ;  /* 0x0000000817177836 */ /* 0x000fc60000000000 */
[----:B------:R-:W0:Y:S04]  /*17e0*/  LDS.64 R10, [R26+0x8] ;  /* 0x000008001a0a7984 */ /* 0x000e280000000a00 */
[----:B------:R-:W-:Y:S04]  /*17f0*/  LDS.64 R4, [R26+0x10] ;  /* 0x000010001a047984 */ /* 0x000fe80000000a00 */
[----:B------:R-:W1:Y:S04]  /*1800*/  LDS.64 R6, [R26+0x18] ;  /* 0x000018001a067984 */ /* 0x000e680000000a00 */
[----:B------:R-:W-:Y:S04]  /*1810*/  LDS.64 R12, [R26+0x30] ;  /* 0x000030001a0c7984 */ /* 0x000fe80000000a00 */
[----:B------:R-:W3:Y:S04]  /*1820*/  LDS.64 R14, [R26+0x38] ;  /* 0x000038001a0e7984 */ /* 0x000ee80000000a00 */
[----:B0-----:R-:W-:Y:S04]  /*1830*/  STL.128 [R25], R8 ;  /* 0x0000000819007387 */ /* 0x001fe80000100c00 */
[----:B------:R-:W-:Y:S04]  /*1840*/  LDS.64 R8, [R26+0x20] ;  /* 0x000020001a087984 */ /* 0x000fe80000000a00 */
[----:B------:R-:W0:Y:S04]  /*1850*/  LDS.64 R10, [R26+0x28] ;  /* 0x000028001a0a7984 */ /* 0x000e280000000a00 */
[----:B-1----:R1:W-:Y:S04]  /*1860*/  STL.128 [R25+0x10], R4 ;  /* 0x0000100419007387 */ /* 0x0023e80000100c00 */
[----:B---3--:R1:W-:Y:S04]  /*1870*/  STL.128 [R27+0x10], R12 ;  /* 0x0000100c1b007387 */ /* 0x0083e80000100c00 */
[----:B0-----:R1:W-:Y:S02]  /*1880*/  STL.128 [R27], R8 ;  /* 0x000000081b007387 */ /* 0x0013e40000100c00 */
.L_x_575:
[----:B------:R-:W-:-:S13]  /*1890*/  ISETP.EQ.AND P2, PT, R23, R17, PT ;  /* 0x000000111700720c */ /* 0x000fda0003f42270 */
[----:B------:R-:W-:Y:S05]  /*18a0*/  @!P0 BRA P2, `(.L_x_571) ;  /* 0x0000000000348947 */ /* 0x000fea0001000000 */
.L_x_572:
[----:B01----:R-:W-:Y:S01]  /*18b0*/  IADD3 R4, PT, PT, R22, R23, RZ ;  /* 0x0000001716047210 */ /* 0x003fe20007ffe0ff */
[C---:B------:R-:W-:Y:S02]  /*18c0*/  IMAD R13, R23.reuse, 0x8, R3 ;  /* 0x00000008170d7824 */ /* 0x040fe400078e0203 */
        /* <DEDUP_REMOVED lines=11> */
.L_x_571:
        /* <DEDUP_REMOVED lines=10> */
[----:B---3--:R-:W0:-:S12]  /*1a20*/  LDS.64 R4, [R22+0x8] ;  /* 0x0000080016047984 */ /* 0x008e180000000a00 */
[----:B------:R-:W1:Y:S04]  /*1a30*/  @P0 LDS.64 R6, [R22+0x10] ;  /* 0x0000100016060984 */ /* 0x000e680000000a00 */
[----:B0-----:R4:W-:Y:S04]  /*1a40*/  STL.64 [R9+0x8], R4 ;  /* 0x0000080409007387 */ /* 0x0019e80000100a00 */
[----:B-1----:R4:W-:Y:S02]  /*1a50*/  @P0 STL.64 [R9+0x10], R6 ;  /* 0x0000100609000387 */ /* 0x0029e40000100a00 */
.L_x_576:
[----:B-1----:R-:W-:-:S07]  /*1a60*/  IMAD.MOV.U32 R14, RZ, RZ, RZ ;  /* 0x000000ffff0e7224 */ /* 0x002fce00078e00ff */
.L_x_583:
[C---:B-----5:R-:W-:Y:S01]  /*1a70*/  IMAD R22, R14.reuse, 0x8, R2 ;  /* 0x000000080e167824 */ /* 0x060fe200078e0202 */
[----:B-1----:R-:W1:Y:S05]  /*1a80*/  LDCU UR8, c[0x0][0x3b4] ;  /* 0x00007680ff0877ac */ /* 0x002e6a0008000800 */
[----:B------:R-:W5:Y:S01]  /*1a90*/  LDL.64 R22, [R22] ;  /* 0x0000000016167983 */ /* 0x000f620000100a00 */
[C---:B0-----:R-:W-:Y:S01]  /*1aa0*/  IMAD R12, R14.reuse, 0x40, R1 ;  /* 0x000000400e0c7824 */ /* 0x041fe200078e0201 */
[----:B------:R-:W-:Y:S01]  /*1ab0*/  IADD3 R14, PT, PT, R14, 0x1, RZ ;  /* 0x000000010e0e7810 */ /* 0x000fe20007ffe0ff */
[----:B------:R-:W-:-:S03]  /*1ac0*/  IMAD.MOV.U32 R21, RZ, RZ, RZ ;  /* 0x000000ffff157224 */ /* 0x000fc600078e00ff */
[----:B-1----:R-:W-:Y:S01]  /*1ad0*/  ISETP.NE.AND P3, PT, R14, UR8, PT ;  /* 0x000000080e007c0c */ /* 0x002fe2000bf65270 */
[----:B------:R-:W-:-:S12]  /*1ae0*/  BRA.U !UP0, `(.L_x_577) ;  /* 0x0000000508c47547 */ /* 0x000fd8000b800000 */
[----:B------:R-:W-:Y:S01]  /*1af0*/  ISETP.GT.AND P0, PT, R17, RZ, PT ;  /* 0x000000ff1100720c */ /* 0x000fe20003f04270 */
[----:B0-----:R-:W-:-:S12]  /*1b00*/  IMAD.MOV.U32 R13, RZ, RZ, RZ ;  /* 0x000000ffff0d7224 */ /* 0x001fd800078e00ff */
[----:B------:R-:W-:Y:S05]  /*1b10*/  @!P0 BRA `(.L_x_578) ;  /* 0x0000000400788947 */ /* 0x000fea0003800000 */
[----:B---34-:R-:W-:Y:S01]  /*1b20*/  IMAD.IADD R4, R17, 0x1, -R13 ;  /* 0x0000000111047824 */ /* 0x018fe200078e0a0d */
[----:B------:R-:W-:-:S04]  /*1b30*/  PLOP3.LUT P0, PT, PT, PT, PT, 0x80, 0x8 ;  /* 0x000000000008781c */ /* 0x000fc80003f0f070 */
[----:B------:R-:W-:-:S13]  /*1b40*/  ISETP.GT.AND P4, PT, R4, 0xc, PT ;  /* 0x0000000c0400780c */ /* 0x000fda0003f84270 */
[----:B------:R-:W-:Y:S05]  /*1b50*/  @!P4 BRA `(.L_x_579) ;  /* 0x0000000000e4c947 */ /* 0x000fea0003800000 */
[----:B------:R-:W-:Y:S01]  /*1b60*/  PLOP3.LUT P0, PT, PT, PT, PT, 0x8, 0x80 ;  /* 0x000000000080781c */ /* 0x000fe20003f0e170 */
[----:B------:R-:W-:-:S12]  /*1b70*/  VIADD R15, R17, 0xfffffff4 ;  /* 0xfffffff4110f7836 */ /* 0x000fd80000000000 */
.L_x_580:
[C---:B0-----:R-:W-:Y:S01]  /*1b80*/  LEA R21, R13.reuse, R1, 0x3 ;  /* 0x000000010d157211 */ /* 0x041fe200078e18ff */
[----:B------:R-:W-:-:S04]  /*1b90*/  IMAD R24, R13, 0x8, R12 ;  /* 0x000000080d187824 */ /* 0x000fc800078e020c */
[----:B------:R-:W3:Y:S04]  /*1ba0*/  LDL.128 R4, [R21+0x240] ;  /* 0x0002400015047983 */ /* 0x000ee80000100c00 */
[----:B------:R-:W3:Y:S02]  /*1bb0*/  LDL.128 R8, [R24] ;  /* 0x0000000018087983 */ /* 0x000ee40000100c00 */
[C---:B---3-5:R-:W-:Y:S02]  /*1bc0*/  DFMA R4, R22.reuse, R4, R8 ;  /* 0x000000041604722b */ /* 0x068fe40000000008 */
[----:B------:R-:W-:-:S07]  /*1bd0*/  DFMA R6, R22, R6, R10 ;  /* 0x000000061606722b */ /* 0x000fce000000000a */
[----:B------:R0:W-:Y:S04]  /*1be0*/  STL.128 [R24], R4 ;  /* 0x0000000418007387 */ /* 0x0001e80000100c00 */
[----:B------:R-:W3:Y:S04]  /*1bf0*/  LDL.128 R8, [R21+0x250] ;  /* 0x0002500015087983 */ /* 0x000ee80000100c00 */
[----:B0-----:R-:W3:Y:S02]  /*1c00*/  LDL.128 R4, [R24+0x10] ;  /* 0x0000100018047983 */ /* 0x001ee40000100c00 */
[----:B---3--:R-:W-:-:S02]  /*1c10*/  DFMA R4, R22, R8, R4 ;  /* 0x000000081604722b */ /* 0x008fc40000000004 */
[----:B------:R-:W-:Y:S01]  /*1c20*/  DFMA R6, R22, R10, R6 ;  /* 0x0000000a1606722b */ /* 0x000fe20000000006 */
[----:B------:R-:W-:-:S04]  /*1c30*/  VIADD R8, R13, 0x4 ;  /* 0x000000040d087836 */ /* 0x000fc80000000000 */
[C---:B------:R-:W-:Y:S02]  /*1c40*/  IMAD R25, R8.reuse, 0x8, R1 ;  /* 0x0000000808197824 */ /* 0x040fe400078e0201 */
[----:B------:R-:W-:Y:S01]  /*1c50*/  IMAD R21, R8, 0x8, R12 ;  /* 0x0000000808157824 */ /* 0x000fe200078e020c */
[----:B------:R0:W-:Y:S04]  /*1c60*/  STL.128 [R24+0x10], R4 ;  /* 0x0000100418007387 */ /* 0x0001e80000100c00 */
[----:B------:R-:W3:Y:S04]  /*1c70*/  LDL.128 R8, [R21] ;  /* 0x0000000015087983 */ /* 0x000ee80000100c00 */
[----:B0-----:R-:W3:Y:S02]  /*1c80*/  LDL.128 R4, [R25+0x240] ;  /* 0x0002400019047983 */ /* 0x001ee40000100c00 */
[----:B---3--:R-:W-:-:S02]  /*1c90*/  DFMA R4, R22, R4, R8 ;  /* 0x000000041604722b */ /* 0x008fc40000000008 */
[----:B------:R-:W-:-:S07]  /*1ca0*/  DFMA R6, R22, R6, R10 ;  /* 0x000000061606722b */ /* 0x000fce000000000a */
[----:B------:R0:W-:Y:S04]  /*1cb0*/  STL.128 [R21], R4 ;  /* 0x0000000415007387 */ /* 0x0001e80000100c00 */
[----:B------:R-:W3:Y:S04]  /*1cc0*/  LDL.128 R8, [R25+0x250] ;  /* 0x0002500019087983 */ /* 0x000ee80000100c00 */
[----:B0-----:R-:W3:Y:S02]  /*1cd0*/  LDL.128 R4, [R21+0x10] ;  /* 0x0000100015047983 */ /* 0x001ee40000100c00 */
[C---:B---3--:R-:W-:Y:S01]  /*1ce0*/  DFMA R4, R22.reuse, R8, R4 ;  /* 0x000000081604722b */ /* 0x048fe20000000004 */
[----:B------:R-:W-:Y:S01]  /*1cf0*/  IADD3 R8, PT, PT, R13, 0x8, RZ ;  /* 0x000000080d087810 */ /* 0x000fe20007ffe0ff */
[----:B------:R-:W-:-:S04]  /*1d00*/  DFMA R6, R22, R10, R6 ;  /* 0x0000000a1606722b */ /* 0x000fc80000000006 */
        /* <DEDUP_REMOVED lines=11> */
[----:B------:R-:W-:Y:S01]  /*1dc0*/  VIADD R8, R13, 0xc ;  /* 0x0000000c0d087836 */ /* 0x000fe20000000000 */
[----:B------:R-:W-:-:S03]  /*1dd0*/  DFMA R6, R22, R10, R6 ;  /* 0x0000000a1606722b */ /* 0x000fc60000000006 */
[C---:B------:R-:W-:Y:S01]  /*1de0*/  IMAD R25, R8.reuse, 0x8, R1 ;  /* 0x0000000808197824 */ /* 0x040fe200078e0201 */
[----:B------:R-:W-:-:S03]  /*1df0*/  LEA R21, R8, R12, 0x3 ;  /* 0x0000000c08157211 */ /* 0x000fc600078e18ff */
[----:B------:R0:W-:Y:S04]  /*1e00*/  STL.128 [R24+0x10], R4 ;  /* 0x0000100418007387 */ /* 0x0001e80000100c00 */
[----:B------:R-:W3:Y:S04]  /*1e10*/  LDL.128 R8, [R21] ;  /* 0x0000000015087983 */ /* 0x000ee80000100c00 */
[----:B0-----:R-:W3:Y:S02]  /*1e20*/  LDL.128 R4, [R25+0x240] ;  /* 0x0002400019047983 */ /* 0x001ee40000100c00 */
[----:B---3--:R-:W-:-:S02]  /*1e30*/  DFMA R4, R22, R4, R8 ;  /* 0x000000041604722b */ /* 0x008fc40000000008 */
[----:B------:R-:W-:-:S07]  /*1e40*/  DFMA R6, R22, R6, R10 ;  /* 0x000000061606722b */ /* 0x000fce000000000a */
[----:B------:R0:W-:Y:S04]  /*1e50*/  STL.128 [R21], R4 ;  /* 0x0000000415007387 */ /* 0x0001e80000100c00 */
[----:B------:R-:W3:Y:S04]  /*1e60*/  LDL.128 R8, [R25+0x250] ;  /* 0x0002500019087983 */ /* 0x000ee80000100c00 */
[----:B0-----:R-:W3:Y:S01]  /*1e70*/  LDL.128 R4, [R21+0x10] ;  /* 0x0000100015047983 */ /* 0x001ee20000100c00 */
[----:B------:R-:W-:-:S05]  /*1e80*/  VIADD R13, R13, 0x10 ;  /* 0x000000100d0d7836 */ /* 0x000fca0000000000 */
[----:B------:R-:W-:Y:S01]  /*1e90*/  ISETP.GE.AND P4, PT, R13, R15, PT ;  /* 0x0000000f0d00720c */ /* 0x000fe20003f86270 */
[C---:B---3--:R-:W-:Y:S02]  /*1ea0*/  DFMA R4, R22.reuse, R8, R4 ;  /* 0x000000081604722b */ /* 0x048fe40000000004 */
[----:B------:R-:W-:-:S07]  /*1eb0*/  DFMA R6, R22, R10, R6 ;  /* 0x0000000a1606722b */ /* 0x000fce0000000006 */
[----:B------:R0:W-:Y:S03]  /*1ec0*/  STL.128 [R21+0x10], R4 ;  /* 0x0000100415007387 */ /* 0x0001e60000100c00 */
[----:B------:R-:W-:Y:S05]  /*1ed0*/  @!P4 BRA `(.L_x_580) ;  /* 0xfffffffc0028c947 */ /* 0x000fea000383ffff */
[----:B0-----:R-:W-:-:S07]  /*1ee0*/  IMAD.MOV.U32 R21, RZ, RZ, R17 ;  /* 0x000000ffff157224 */ /* 0x001fce00078e0011 */
.L_x_579:
[----:B------:R-:W-:-:S05]  /*1ef0*/  IMAD.IADD R4, R17, 0x1, -R13 ;  /* 0x0000000111047824 */ /* 0x000fca00078e0a0d */
[----:B------:R-:W-:-:S13]  /*1f00*/  ISETP.GT.AND P4, PT, R4, 0x4, PT ;  /* 0x000000040400780c */ /* 0x000fda0003f84270 */
[----:B------:R-:W-:Y:S05]  /*1f10*/  @!P4 BRA `(.L_x_581) ;  /* 0x000000000070c947 */ /* 0x000fea0003800000 */
[C---:B------:R-:W-:Y:S01]  /*1f20*/  IMAD R15, R13.reuse, 0x8, R1 ;  /* 0x000000080d0f7824 */ /* 0x040fe200078e0201 */
[----:B------:R-:W-:-:S04]  /*1f30*/  LEA R21, R13, R12, 0x3 ;  /* 0x0000000c0d157211 */ /* 0x000fc800078e18ff */
[----:B------:R-:W3:Y:S04]  /*1f40*/  LDL.128 R4, [R15+0x240] ;  /* 0x000240000f047983 */ /* 0x000ee80000100c00 */
[----:B------:R-:W3:Y:S02]  /*1f50*/  LDL.128 R8, [R21] ;  /* 0x0000000015087983 */ /* 0x000ee40000100c00 */
[C---:B---3-5:R-:W-:Y:S02]  /*1f60*/  DFMA R8, R22.reuse, R4, R8 ;  /* 0x000000041608722b */ /* 0x068fe40000000008 */
[----:B------:R-:W-:Y:S01]  /*1f70*/  DFMA R10, R22, R6, R10 ;  /* 0x00000006160a722b */ /* 0x000fe2000000000a */
[----:B------:R-:W3:Y:S06]  /*1f80*/  LDL.128 R4, [R21+0x10] ;  /* 0x0000100015047983 */ /* 0x000eec0000100c00 */
[----:B------:R0:W-:Y:S04]  /*1f90*/  STL.128 [R21], R8 ;  /* 0x0000000815007387 */ /* 0x0001e80000100c00 */
[----:B0-----:R0:W3:Y:S01]  /*1fa0*/  LDL.128 R8, [R15+0x250] ;  /* 0x000250000f087983 */ /* 0x0010e20000100c00 */
[----:B------:R-:W-:-:S04]  /*1fb0*/  VIADD R25, R13, 0x4 ;  /* 0x000000040d197836 */ /* 0x000fc80000000000 */
[C---:B------:R-:W-:Y:S02]  /*1fc0*/  IMAD R24, R25.reuse, 0x8, R1 ;  /* 0x0000000819187824 */ /* 0x040fe400078e0201 */
[----:B0-----:R-:W-:Y:S01]  /*1fd0*/  IMAD R15, R25, 0x8, R12 ;  /* 0x00000008190f7824 */ /* 0x001fe200078e020c */
[C---:B---3--:R-:W-:Y:S02]  /*1fe0*/  DFMA R4, R22.reuse, R8, R4 ;  /* 0x000000081604722b */ /* 0x048fe40000000004 */
[----:B------:R-:W-:-:S07]  /*1ff0*/  DFMA R6, R22, R10, R6 ;  /* 0x0000000a1606722b */ /* 0x000fce0000000006 */
[----:B------:R0:W-:Y:S04]  /*2000*/  STL.128 [R21+0x10], R4 ;  /* 0x0000100415007387 */ /* 0x0001e80000100c00 */
[----:B------:R-:W3:Y:S04]  /*2010*/  LDL.128 R8, [R15] ;  /* 0x000000000f087983 */ /* 0x000ee80000100c00 */
[----:B0-----:R-:W3:Y:S02]  /*2020*/  LDL.128 R4, [R24+0x240] ;  /* 0x0002400018047983 */ /* 0x001ee40000100c00 */
[----:B---3--:R-:W-:-:S02]  /*2030*/  DFMA R8, R22, R4, R8 ;  /* 0x000000041608722b */ /* 0x008fc40000000008 */
[C---:B------:R-:W-:Y:S01]  /*2040*/  DFMA R10, R22.reuse, R6, R10 ;  /* 0x00000006160a722b */ /* 0x040fe2000000000a */
[----:B------:R-:W3:Y:S06]  /*2050*/  LDL.128 R4, [R15+0x10] ;  /* 0x000010000f047983 */ /* 0x000eec0000100c00 */
[----:B------:R0:W-:Y:S04]  /*2060*/  STL.128 [R15], R8 ;  /* 0x000000080f007387 */ /* 0x0001e80000100c00 */
[----:B0-----:R-:W3:Y:S01]  /*2070*/  LDL.128 R8, [R24+0x250] ;  /* 0x0002500018087983 */ /* 0x001ee20000100c00 */
[----:B------:R-:W-:Y:S01]  /*2080*/  PLOP3.LUT P0, PT, PT, PT, PT, 0x8, 0x80 ;  /* 0x000000000080781c */ /* 0x000fe20003f0e170 */
[----:B------:R-:W-:Y:S01]  /*2090*/  IMAD.MOV.U32 R21, RZ, RZ, R17 ;  /* 0x000000ffff157224 */ /* 0x000fe200078e0011 */
[----:B------:R-:W-:Y:S01]  /*20a0*/  IADD3 R13, PT, PT, R13, 0x8, RZ ;  /* 0x000000080d0d7810 */ /* 0x000fe20007ffe0ff */
[----:B---3--:R-:W-:-:S02]  /*20b0*/  DFMA R4, R22, R8, R4 ;  /* 0x000000081604722b */ /* 0x008fc40000000004 */
[----:B------:R-:W-:-:S07]  /*20c0*/  DFMA R6, R22, R10, R6 ;  /* 0x0000000a1606722b */ /* 0x000fce0000000006 */
[----:B------:R0:W-:Y:S04]  /*20d0*/  STL.128 [R15+0x10], R4 ;  /* 0x000010040f007387 */ /* 0x0001e80000100c00 */
.L_x_581:
[----:B------:R-:W-:-:S13]  /*20e0*/  ISETP.NE.OR P0, PT, R13, R17, P0 ;  /* 0x000000110d00720c */ /* 0x000fda0000705670 */
[----:B------:R-:W-:Y:S05]  /*20f0*/  @!P0 BRA `(.L_x_577) ;  /* 0x0000000000408947 */ /* 0x000fea0003800000 */
.L_x_578:
[C---:B------:R-:W-:Y:S02]  /*2100*/  IMAD R21, R13.reuse, 0x8, R1 ;  /* 0x000000080d157824 */ /* 0x040fe400078e0201 */
[----:B01----:R-:W-:-:S03]  /*2110*/  IMAD R15, R13, 0x8, R12 ;  /* 0x000000080d0f7824 */ /* 0x003fc600078e020c */
[----:B---34-:R-:W3:Y:S04]  /*2120*/  LDL.128 R4, [R21+0x240] ;  /* 0x0002400015047983 */ /* 0x018ee80000100c00 */
[----:B------:R-:W3:Y:S02]  /*2130*/  LDL.128 R8, [R15] ;  /* 0x000000000f087983 */ /* 0x000ee40000100c00 */
[C---:B---3-5:R-:W-:Y:S02]  /*2140*/  DFMA R8, R22.reuse, R4, R8 ;  /* 0x000000041608722b */ /* 0x068fe40000000008 */
[----:B------:R-:W-:Y:S01]  /*2150*/  DFMA R10, R22, R6, R10 ;  /* 0x00000006160a722b */ /* 0x000fe2000000000a */
[----:B------:R-:W3:Y:S06]  /*2160*/  LDL.128 R4, [R15+0x10] ;  /* 0x000010000f047983 */ /* 0x000eec0000100c00 */
[----:B------:R0:W-:Y:S04]  /*2170*/  STL.128 [R15], R8 ;  /* 0x000000080f007387 */ /* 0x0001e80000100c00 */
[----:B0-----:R-:W3:Y:S01]  /*2180*/  LDL.128 R8, [R21+0x250] ;  /* 0x0002500015087983 */ /* 0x001ee20000100c00 */
[----:B------:R-:W-:-:S05]  /*2190*/  VIADD R13, R13, 0x4 ;  /* 0x000000040d0d7836 */ /* 0x000fca0000000000 */
[----:B------:R-:W-:Y:S01]  /*21a0*/  ISETP.NE.AND P0, PT, R13, R17, PT ;  /* 0x000000110d00720c */ /* 0x000fe20003f05270 */
[C---:B---3--:R-:W-:Y:S02]  /*21b0*/  DFMA R4, R22.reuse, R8, R4 ;  /* 0x000000081604722b */ /* 0x048fe40000000004 */
[----:B------:R-:W-:-:S07]  /*21c0*/  DFMA R6, R22, R10, R6 ;  /* 0x0000000a1606722b */ /* 0x000fce0000000006 */
[----:B------:R1:W-:Y:S03]  /*21d0*/  STL.128 [R15+0x10], R4 ;  /* 0x000010040f007387 */ /* 0x0003e60000100c00 */
[----:B------:R-:W-:Y:S05]  /*21e0*/  @P0 BRA `(.L_x_578) ;  /* 0xfffffffc00c40947 */ /* 0x000fea000383ffff */
[----:B------:R-:W-:-:S07]  /*21f0*/  IMAD.MOV.U32 R21, RZ, RZ, R17 ;  /* 0x000000ffff157224 */ /* 0x000fce00078e0011 */
.L_x_577:
[----:B------:R-:W-:Y:S05]  /*2200*/  @!P2 BRA `(.L_x_582) ;  /* 0x000000000048a947 */ /* 0x000fea0003800000 */
[C---:B0-----:R-:W-:Y:S01]  /*2210*/  LEA R8, R21.reuse, R1, 0x3 ;  /* 0x0000000115087211 */ /* 0x041fe200078e18ff */
[----:B------:R-:W-:-:S04]  /*2220*/  IMAD R12, R21, 0x8, R12 ;  /* 0x00000008150c7824 */ /* 0x000fc800078e020c */
[----:B-1-34-:R-:W3:Y:S04]  /*2230*/  LDL.64 R4, [R8+0x240] ;  /* 0x0002400008047983 */ /* 0x01aee80000100a00 */
[----:B------:R-:W3:Y:S01]  /*2240*/  LDL.64 R6, [R12] ;  /* 0x000000000c067983 */ /* 0x000ee20000100a00 */
[----:B------:R-:W-:Y:S01]  /*2250*/  ISETP.NE.AND P0, PT, R18, 0x1, PT ;  /* 0x000000011200780c */ /* 0x000fe20003f05270 */
[----:B---3-5:R-:W-:-:S07]  /*2260*/  DFMA R4, R22, R4, R6 ;  /* 0x000000041604722b */ /* 0x028fce0000000006 */
[----:B------:R0:W-:Y:S05]  /*2270*/  STL.64 [R12], R4 ;  /* 0x000000040c007387 */ /* 0x0001ea0000100a00 */
[----:B------:R-:W-:Y:S05]  /*2280*/  @!P0 BRA `(.L_x_582) ;  /* 0x0000000000288947 */ /* 0x000fea0003800000 */
[----:B0-----:R-:W3:Y:S04]  /*2290*/  LDL.64 R4, [R8+0x248] ;  /* 0x0002480008047983 */ /* 0x001ee80000100a00 */
[----:B------:R-:W3:Y:S01]  /*22a0*/  LDL.64 R6, [R12+0x8] ;  /* 0x000008000c067983 */ /* 0x000ee20000100a00 */
[----:B------:R-:W-:Y:S01]  /*22b0*/  ISETP.NE.AND P0, PT, R18, 0x2, PT ;  /* 0x000000021200780c */ /* 0x000fe20003f05270 */
[----:B---3--:R-:W-:-:S07]  /*22c0*/  DFMA R4, R22, R4, R6 ;  /* 0x000000041604722b */ /* 0x008fce0000000006 */
[----:B------:R0:W-:Y:S05]  /*22d0*/  STL.64 [R12+0x8], R4 ;  /* 0x000008040c007387 */ /* 0x0001ea0000100a00 */
[----:B------:R-:W-:Y:S05]  /*22e0*/  @!P0 BRA `(.L_x_582) ;  /* 0x0000000000108947 */ /* 0x000fea0003800000 */
[----:B0-----:R-:W3:Y:S04]  /*22f0*/  LDL.64 R4, [R8+0x250] ;  /* 0x0002500008047983 */ /* 0x001ee80000100a00 */
[----:B------:R-:W3:Y:S02]  /*2300*/  LDL.64 R6, [R12+0x10] ;  /* 0x000010000c067983 */ /* 0x000ee40000100a00 */
[----:B---3--:R-:W-:-:S07]  /*2310*/  DFMA R4, R22, R4, R6 ;  /* 0x000000041604722b */ /* 0x008fce0000000006 */
[----:B------:R0:W-:Y:S04]  /*2320*/  STL.64 [R12+0x10], R4 ;  /* 0x000010040c007387 */ /* 0x0001e80000100a00 */
.L_x_582:
        /* <DEDUP_REMOVED lines=8> */
.L_x_565:
[----:B------:R-:W-:-:S05]  /*23b0*/  UMOV UR5, URZ ;  /* 0x000000ff00057c82 */ /* 0x000fca0008000000 */
.L_x_592:
[----:B01-34-:R-:W1:Y:S01]  /*23c0*/  S2R R4, SR_TID.X ;  /* 0x0000000000047919 */ /* 0x01be620000002100 */
[----:B------:R-:W3:Y:S01]  /*23d0*/  LDCU UR9, c[0x0][0x3b8] ;  /* 0x00007700ff0977ac */ /* 0x000ee20008000800 */
[----:B------:R-:W5:Y:S01]  /*23e0*/  LDC R22, c[0x0][0x3ac] ;  /* 0x0000eb00ff167b82 */ /* 0x000f620000000800 */
[----:B------:R-:W-:Y:S01]  /*23f0*/  IMAD.MOV.U32 R24, RZ, RZ, RZ ;  /* 0x000000ffff187224 */ /* 0x000fe200078e00ff */
[----:B0---4-:R-:W0:Y:S01]  /*2400*/  S2R R7, SR_CgaCtaId ;  /* 0x0000000000077919 */ /* 0x011e220000008800 */
[----:B------:R-:W1:Y:S01]  /*2410*/  LDCU UR11, c[0x0][0x3b8] ;  /* 0x00007700ff0b77ac */ /* 0x000e620008000800 */
[----:B------:R-:W4:Y:S01]  /*2420*/  LDCU UR8, c[0x0][0x3b0] ;  /* 0x00007600ff0877ac */ /* 0x000f220008000800 */
[----:B---3--:R-:W-:Y:S02]  /*2430*/  UISETP.GE.U32.AND UP1, UPT, UR9, 0x4, UPT ;  /* 0x000000040900788c */ /* 0x008fe4000bf26070 */
[----:B----4-:R-:W-:-:S04]  /*2440*/  UISETP.LT.U32.AND UP0, UPT, UR8, 0x1, UPT ;  /* 0x000000010800788c */ /* 0x010fc8000bf01070 */
[----:B------:R-:W-:Y:S01]  /*2450*/  USEL UR8, UR8, 0x1, !UP0 ;  /* 0x0000000108087887 */ /* 0x000fe2000c000000 */
[----:B-1----:R-:W-:Y:S01]  /*2460*/  IMAD R5, R4, UR11, RZ ;  /* 0x0000000b04057c24 */ /* 0x002fe2000f8e02ff */
[----:B------:R-:W-:-:S03]  /*2470*/  MOV R4, 0x400 ;  /* 0x0000040000047802 */ /* 0x000fc60000000f00 */
[----:B-----5:R-:W-:Y:S01]  /*2480*/  IMAD R22, R22, UR5, R5 ;  /* 0x0000000516167c24 */ /* 0x020fe2000f8e0205 */
[----:B0-----:R-:W-:Y:S01]  /*2490*/  LEA R7, R7, R4, 0x18 ;  /* 0x0000000407077211 */ /* 0x001fe200078ec0ff */
[----:B------:R-:W-:-:S04]  /*24a0*/  UIADD3 UR5, UPT, UPT, UR5, 0x1, URZ ;  /* 0x0000000105057890 */ /* 0x000fc8000fffe0ff */
[----:B------:R-:W-:Y:S01]  /*24b0*/  IMAD R21, R0, 0x8, R7 ;  /* 0x0000000800157824 */ /* 0x000fe200078e0207 */
        /* <DEDUP_REMOVED lines=11> */
.L_x_589:
[----:B---3--:R-:W-:Y:S01]  /*2570*/  IMAD.IADD R14, R22, 0x1, R23 ;  /* 0x00000001160e7824 */ /* 0x008fe200078e0217 */
[C---:B------:R-:W-:Y:S01]  /*2580*/  IADD3 R12, PT, PT, R23.reuse, 0x4, RZ ;  /* 0x00000004170c7810 */ /* 0x040fe20007ffe0ff */
[C---:B------:R-:W-:Y:S02]  /*2590*/  IMAD R13, R23.reuse, 0x8, R3 ;  /* 0x00000008170d7824 */ /* 0x040fe400078e0203 */
[----:B------:R-:W-:Y:S02]  /*25a0*/  IMAD R14, R14, 0x8, R21 ;  /* 0x000000080e0e7824 */ /* 0x000fe400078e0215 */
[----:B------:R-:W-:Y:S02]  /*25b0*/  IMAD R27, R12, 0x8, R3 ;  /* 0x000000080c1b7824 */ /* 0x000fe400078e0203 */
[C---:B------:R-:W-:Y:S01]  /*25c0*/  VIADD R12, R23.reuse, 0x8 ;  /* 0x00000008170c7836 */ /* 0x040fe20000000000 */
[----:B------:R-:W-:Y:S01]  /*25d0*/  LDS.64 R8, [R14] ;  /* 0x000000000e087984 */ /* 0x000fe20000000a00 */
[----:B------:R-:W-:-:S02]  /*25e0*/  VIADD R26, R23, 0xc ;  /* 0x0000000c171a7836 */ /* 0x000fc40000000000 */
[----:B------:R-:W-:Y:S01]  /*25f0*/  IMAD R25, R12, 0x8, R3 ;  /* 0x000000080c197824 */ /* 0x000fe200078e0203 */
[----:B------:R-:W0:Y:S01]  /*2600*/  LDS.64 R10, [R14+0x8] ;  /* 0x000008000e0a7984 */ /* 0x000e220000000a00 */
[----:B------:R-:W-:-:S03]  /*2610*/  VIADD R23, R23, 0x10 ;  /* 0x0000001017177836 */ /* 0x000fc60000000000 */
[----:B------:R-:W-:Y:S02]  /*2620*/  LDS.64 R4, [R14+0x10] ;  /* 0x000010000e047984 */ /* 0x000fe40000000a00 */
[----:B------:R-:W-:Y:S02]  /*2630*/  ISETP.GE.AND P2, PT, R23, R24, PT ;  /* 0x000000181700720c */ /* 0x000fe40003f46270 */
        /* <DEDUP_REMOVED lines=14> */
[----:B-1----:R-:W-:-:S03]  /*2720*/  LEA R27, R26, R3, 0x3 ;  /* 0x000000031a1b7211 */ /* 0x002fc600078e18ff */
        /* <DEDUP_REMOVED lines=9> */
.L_x_588:
[----:B---3--:R-:W-:-:S05]  /*27c0*/  IMAD.IADD R4, R17, 0x1, -R23 ;  /* 0x0000000111047824 */ /* 0x008fca00078e0a17 */
[----:B------:R-:W-:-:S13]  /*27d0*/  ISETP.GT.AND P2, PT, R4, 0x4, PT ;  /* 0x000000040400780c */ /* 0x000fda0003f44270 */
[----:B------:R-:W-:Y:S05]  /*27e0*/  @!P2 BRA `(.L_x_590) ;  /* 0x000000000050a947 */ /* 0x000fea0003800000 */
[----:B------:R-:W-:Y:S01]  /*27f0*/  IMAD.IADD R4, R22, 0x1, R23 ;  /* 0x0000000116047824 */ /* 0x000fe200078e0217 */
[----:B------:R-:W-:Y:S01]  /*2800*/  PLOP3.LUT P0, PT, PT, PT, PT, 0x8, 0x80 ;  /* 0x000000000080781c */ /* 0x000fe20003f0e170 */
[C-C-:B------:R-:W-:Y:S02]  /*2810*/  IMAD R25, R23.reuse, 0x8, R3.reuse ;  /* 0x0000000817197824 */ /* 0x140fe400078e0203 */
[C---:B------:R-:W-:Y:S01]  /*2820*/  VIADD R24, R23.reuse, 0x4 ;  /* 0x0000000417187836 */ /* 0x040fe20000000000 */
[----:B------:R-:W-:Y:S02]  /*2830*/  LEA R26, R4, R21, 0x3 ;  /* 0x00000015041a7211 */ /* 0x000fe400078e18ff */
[----:B------:R-:W-:Y:S01]  /*2840*/  IADD3 R23, PT, PT, R23, 0x8, RZ ;  /* 0x0000000817177810 */ /* 0x000fe20007ffe0ff */
[----:B------:R-:W-:Y:S02]  /*2850*/  IMAD R27, R24, 0x8, R3 ;  /* 0x00000008181b7824 */ /* 0x000fe400078e0203 */
[----:B------:R-:W-:Y:S01]  /*2860*/  LDS.64 R8, [R26] ;  /* 0x000000001a087984 */ /* 0x000fe20000000a00 */
[----:B------:R-:W-:-:S03]  /*2870*/  IMAD.MOV.U32 R24, RZ, RZ, R17 ;  /* 0x000000ffff187224 */ /* 0x000fc600078e0011 */
        /* <DEDUP_REMOVED lines=11> */
.L_x_590:
[----:B------:R-:W-:-:S13]  /*2930*/  ISETP.NE.OR P0, PT, R23, R17, P0 ;  /* 0x000000111700720c */ /* 0x000fda0000705670 */
[----:B------:R-:W-:Y:S05]  /*2940*/  @!P0 BRA `(.L_x_586) ;  /* 0x0000000000348947 */ /* 0x000fea0003800000 */
.L_x_587:
[----:B01----:R-:W-:Y:S02]  /*2950*/  IMAD.IADD R4, R22, 0x1, R23 ;  /* 0x0000000116047824 */ /* 0x003fe400078e0217 */
[C---:B------:R-:W-:Y:S02]  /*2960*/  IMAD R13, R23.reuse, 0x8, R3 ;  /* 0x00000008170d7824 */ /* 0x040fe400078e0203 */
[----:B------:R-:W-:Y:S02]  /*2970*/  IMAD R12, R4, 0x8, R21 ;  /* 0x00000008040c7824 */ /* 0x000fe400078e0215 */
[----:B------:R-:W-:-:S03]  /*2980*/  VIADD R23, R23, 0x4 ;  /* 0x0000000417177836 */ /* 0x000fc60000000000 */
[----:B------:R-:W-:Y:S02]  /*2990*/  LDS.64 R4, [R12] ;  /* 0x000000000c047984 */ /* 0x000fe40000000a00 */
[----:B------:R-:W-:Y:S02]  /*29a0*/  ISETP.NE.AND P0, PT, R23, R17, PT ;  /* 0x000000111700720c */ /* 0x000fe40003f05270 */
[----:B------:R-:W0:Y:S04]  /*29b0*/  LDS.64 R6, [R12+0x8] ;  /* 0x000008000c067984 */ /* 0x000e280000000a00 */
[----:B------:R-:W-:Y:S04]  /*29c0*/  LDS.64 R8, [R12+0x10] ;  /* 0x000010000c087984 */ /* 0x000fe80000000a00 */
[----:B------:R-:W1:Y:S04]  /*29d0*/  LDS.64 R10, [R12+0x18] ;  /* 0x000018000c0a7984 */ /* 0x000e680000000a00 */
[----:B0-----:R0:W-:Y:S04]  /*29e0*/  STL.128 [R13], R4 ;  /* 0x000000040d007387 */ /* 0x0011e80000100c00 */
[----:B-1----:R0:W-:Y:S01]  /*29f0*/  STL.128 [R13+0x10], R8 ;  /* 0x000010080d007387 */ /* 0x0021e20000100c00 */
[----:B------:R-:W-:Y:S05]  /*2a00*/  @P0 BRA `(.L_x_587) ;  /* 0xfffffffc00d00947 */ /* 0x000fea000383ffff */
[----:B------:R-:W-:-:S07]  /*2a10*/  MOV R24, R17 ;  /* 0x0000001100187202 */ /* 0x000fce0000000f00 */
.L_x_586:
[----:B------:R-:W-:-:S13]  /*2a20*/  ISETP.NE.AND P0, PT, R18, RZ, PT ;  /* 0x000000ff1200720c */ /* 0x000fda0003f05270 */
[----:B------:R-:W-:Y:S05]  /*2a30*/  @!P0 BRA `(.L_x_591) ;  /* 0x0000000000308947 */ /* 0x000fea0003800000 */
[----:B------:R-:W-:Y:S01]  /*2a40*/  IMAD.IADD R22, R22, 0x1, R24 ;  /* 0x0000000116167824 */ /* 0x000fe200078e0218 */
[----:B------:R-:W-:Y:S01]  /*2a50*/  ISETP.NE.AND P0, PT, R18, 0x1, PT ;  /* 0x000000011200780c */ /* 0x000fe20003f05270 */
[----:B01----:R-:W-:Y:S02]  /*2a60*/  IMAD R9, R24, 0x8, R3 ;  /* 0x0000000818097824 */ /* 0x003fe400078e0203 */
        /* <DEDUP_REMOVED lines=9> */
.L_x_591:
[----:B------:R-:W-:Y:S05]  /*2b00*/  BRA.U UP0, `(.L_x_592) ;  /* 0xfffffff9002c7547 */ /* 0x000fea000b83ffff */
.L_x_585:
[----:B------:R-:W-:Y:S06]  /*2b10*/  BAR.SYNC.DEFER_BLOCKING 0x0 ;  /* 0x0000000000007b1d */ /* 0x000fec0000010000 */
[----:B------:R-:W-:Y:S05]  /*2b20*/  @!P1 BRA `(.L_x_593) ;  /* 0xffffffd800d49947 */ /* 0x000fea000383ffff */
.L_x_558:
[----:B------:R-:W0:Y:S02]  /*2b30*/  LDCU UR5, c[0x0][0x3b4] ;  /* 0x00007680ff0577ac */ /* 0x000e240008000800 */
[----:B0-----:R-:W-:-:S13]  /*2b40*/  ISETP.NE.AND P0, PT, RZ, UR5, PT ;  /* 0x00000005ff007c0c */ /* 0x001fda000bf05270 */
[----:B------:R-:W-:Y:S05]  /*2b50*/  @!P0 EXIT ;  /* 0x000000000000894d */ /* 0x000fea0003800000 */
[----:B------:R-:W0:Y:S01]  /*2b60*/  S2R R0, SR_TID.X ;  /* 0x0000000000007919 */ /* 0x000e220000002100 */
[----:B------:R-:W2:Y:S01]  /*2b70*/  LDC.64 R2, c[0x0][0x3a8] ;  /* 0x0000ea00ff027b82 */ /* 0x000ea20000000a00 */
[----:B------:R-:W0:Y:S01]  /*2b80*/  LDCU UR4, c[0x0][0x3b8] ;  /* 0x00007700ff0477ac */ /* 0x000e220008000800 */
[----:B-1-34-:R-:W1:Y:S01]  /*2b90*/  S2R R4, SR_TID.Y ;  /* 0x0000000000047919 */ /* 0x01ae620000002200 */
[----:B------:R-:W3:Y:S01]  /*2ba0*/  LDCU UR5, c[0x0][0x3b8] ;  /* 0x00007700ff0577ac */ /* 0x000ee20008000800 */
[----:B------:R-:W1:Y:S01]  /*2bb0*/  LDCU UR7, c[0x0][0x3b4] ;  /* 0x00007680ff0777ac */ /* 0x000e620008000800 */
[----:B0-----:R-:W-:-:S04]  /*2bc0*/  UISETP.LT.U32.AND UP0, UPT, UR4, 0x1, UPT ;  /* 0x000000010400788c */ /* 0x001fc8000bf01070 */
[----:B------:R-:W-:-:S04]  /*2bd0*/  USEL UR4, UR4, 0x1, !UP0 ;  /* 0x0000000104047887 */ /* 0x000fc8000c000000 */
[----:B------:R-:W-:Y:S01]  /*2be0*/  ULOP3.LUT UR10, UR4, 0xfffffffc, URZ, 0xc0, !UPT ;  /* 0xfffffffc040a7892 */ /* 0x000fe2000f8ec0ff */
[----:B---3--:R-:W-:-:S03]  /*2bf0*/  IMAD R0, R0, UR5, RZ ;  /* 0x0000000500007c24 */ /* 0x008fc6000f8e02ff */
[----:B------:R-:W-:Y:S01]  /*2c00*/  UIADD3 UR5, UPT, UPT, -UR10, URZ, URZ ;  /* 0x000000ff0a057290 */ /* 0x000fe2000fffe1ff */
[----:B-1----:R-:W-:Y:S01]  /*2c10*/  IMAD R5, R4, UR7, RZ ;  /* 0x0000000704057c24 */ /* 0x002fe2000f8e02ff */
[----:B------:R-:W-:Y:S01]  /*2c20*/  IADD3 R4, PT, PT, R1, 0x10, RZ ;  /* 0x0000001001047810 */ /* 0x000fe20007ffe0ff */
[----:B--2---:R-:W-:Y:S01]  /*2c30*/  IMAD R0, R3, UR19, R0 ;  /* 0x0000001303007c24 */ /* 0x004fe2000f8e0200 */
[----:B------:R-:W-:Y:S01]  /*2c40*/  ULOP3.LUT UR7, UR4, 0x3, URZ, 0xc0, !UPT ;  /* 0x0000000304077892 */ /* 0x000fe2000f8ec0ff */
[----:B------:R-:W-:Y:S02]  /*2c50*/  IMAD R2, R2, UR18, R5 ;  /* 0x0000001202027c24 */ /* 0x000fe4000f8e0205 */
[----:B------:R-:W-:Y:S02]  /*2c60*/  IMAD.MOV.U32 R3, RZ, RZ, RZ ;  /* 0x000000ffff037224 */ /* 0x000fe400078e00ff */
[----:B------:R-:W-:-:S07]  /*2c70*/  VIADD R5, R0, 0x3 ;  /* 0x0000000300057836 */ /* 0x000fce0000000000 */
.L_x_605:
[----:B0-----:R-:W0:Y:S01]  /*2c80*/  LDCU UR4, c[0x0][0x39c] ;  /* 0x00007380ff0477ac */ /* 0x001e220008000800 */
[----:B---3--:R-:W-:Y:S01]  /*2c90*/  IMAD.IADD R6, R2, 0x1, R3 ;  /* 0x0000000102067824 */ /* 0x008fe200078e0203 */
[----:B------:R-:W-:Y:S04]  /*2ca0*/  BSSY.RECONVERGENT B0, `(.L_x_594) ;  /* 0x0000171000007945 */ /* 0x000fe80003800200 */
[----:B0-----:R-:W-:-:S13]  /*2cb0*/  ISETP.GE.U32.AND P0, PT, R6, UR4, PT ;  /* 0x0000000406007c0c */ /* 0x001fda000bf06070 */
[----:B--2-4-:R-:W-:Y:S05]  /*2cc0*/  @P0 BRA `(.L_x_595) ;  /* 0x0000001400b80947 */ /* 0x014fea0003800000 */
[----:B------:R-:W0:Y:S01]  /*2cd0*/  LDCU UR4, c[0x0][0x3b8] ;  /* 0x00007700ff0477ac */ /* 0x000e220008000800 */
[----:B-----5:R-:W-:Y:S01]  /*2ce0*/  IMAD.MOV.U32 R23, RZ, RZ, RZ ;  /* 0x000000ffff177224 */ /* 0x020fe200078e00ff */
[----:B0-----:R-:W-:-:S09]  /*2cf0*/  UISETP.GE.U32.AND UP0, UPT, UR4, 0x4, UPT ;  /* 0x000000040400788c */ /* 0x001fd2000bf06070 */
[----:B------:R-:W-:Y:S05]  /*2d00*/  BRA.U !UP0, `(.L_x_596) ;  /* 0x0000001108f07547 */ /* 0x000fea000b800000 */
[----:B------:R-:W0:Y:S01]  /*2d10*/  LDCU UR8, c[0x0][0x3a0] ;  /* 0x00007400ff0877ac */ /* 0x000e220008000800 */
[----:B------:R-:W-:Y:S02]  /*2d20*/  IMAD R20, R3, 0x40, R4 ;  /* 0x0000004003147824 */ /* 0x000fe400078e0204 */
[----:B------:R-:W-:Y:S01]  /*2d30*/  IMAD.MOV.U32 R7, RZ, RZ, R5 ;  /* 0x000000ffff077224 */ /* 0x000fe200078e0005 */
        /* <DEDUP_REMOVED lines=12> */
.L_x_599:
[----:B--2---:R-:W-:-:S04]  /*2e00*/  IADD3 R8, PT, PT, R7, -0x3, RZ ;  /* 0xfffffffd07087810 */ /* 0x004fc80007ffe0ff */
[----:B0-----:R-:W-:-:S13]  /*2e10*/  ISETP.GE.U32.AND P1, PT, R8, UR8, PT ;  /* 0x0000000808007c0c */ /* 0x001fda000bf26070 */
[----:B------:R-:W2:Y:S01]  /*2e20*/  @!P1 LDL.64 R16, [R20+-0x10] ;  /* 0xfffff00014109983 */ /* 0x000ea20000100a00 */
[----:B------:R-:W-:-:S05]  /*2e30*/  VIADD R8, R7, 0xfffffffe ;  /* 0xfffffffe07087836 */ /* 0x000fca0000000000 */
[----:B------:R-:W-:-:S13]  /*2e40*/  ISETP.GE.U32.AND P0, PT, R8, UR8, PT ;  /* 0x0000000808007c0c */ /* 0x000fda000bf06070 */
[----:B------:R-:W3:Y:S01]  /*2e50*/  @!P0 LDL.64 R14, [R20+-0x8] ;  /* 0xfffff800140e8983 */ /* 0x000ee20000100a00 */
[----:B------:R-:W-:-:S05]  /*2e60*/  VIADD R8, R7, 0xffffffff ;  /* 0xffffffff07087836 */ /* 0x000fca0000000000 */
[----:B------:R-:W-:Y:S02]  /*2e70*/  ISETP.GE.U32.AND P5, PT, R8, UR8, PT ;  /* 0x0000000808007c0c */ /* 0x000fe4000bfa6070 */
[C---:B------:R-:W-:Y:S01]  /*2e80*/  ISETP.GE.U32.AND P6, PT, R7.reuse, UR8, PT ;  /* 0x0000000807007c0c */ /* 0x040fe2000bfc6070 */
[----:B------:R-:W0:Y:S10]  /*2e90*/  @!P1 LDC.64 R8, c[0x0][0x390] ;  /* 0x0000e400ff089b82 */ /* 0x000e340000000a00 */
[----:B------:R-:W4:Y:S04]  /*2ea0*/  @!P5 LDL.64 R24, [R20] ;  /* 0x000000001418d983 */ /* 0x000f280000100a00 */
[----:B------:R-:W5:Y:S01]  /*2eb0*/  @!P6 LDL.64 R22, [R20+0x8] ;  /* 0x000008001416e983 */ /* 0x000f620000100a00 */
[----:B------:R-:W-:Y:S01]  /*2ec0*/  VIADD R10, R7, 0x1 ;  /* 0x00000001070a7836 */ /* 0x000fe20000000000 */
[----:B------:R-:W-:Y:S01]  /*2ed0*/  @!P1 IADD3 R13, P3, PT, R21, UR6, RZ ;  /* 0x00000006150d9c10 */ /* 0x000fe2000ff7e0ff */
[----:B------:R-:W-:-:S03]  /*2ee0*/  VIADD R18, R7, 0x2 ;  /* 0x0000000207127836 */ /* 0x000fc60000000000 */
[----:B------:R-:W-:Y:S02]  /*2ef0*/  ISETP.GE.U32.AND P4, PT, R10, UR8, PT ;  /* 0x000000080a007c0c */ /* 0x000fe4000bf86070 */
[----:B0-----:R-:W-:Y:S02]  /*2f00*/  @!P1 LEA R12, P2, R13, R8, 0x3 ;  /* 0x000000080d0c9211 */ /* 0x001fe400078418ff */
[----:B------:R-:W-:-:S09]  /*2f10*/  @!P1 IADD3.X R8, PT, PT, RZ, RZ, RZ, P3, !PT ;  /* 0x000000ffff089210 */ /* 0x000fd20001ffe4ff */
[----:B------:R-:W5:Y:S01]  /*2f20*/  @!P4 LDL.64 R10, [R20+0x10] ;  /* 0x00001000140ac983 */ /* 0x000f620000100a00 */
[----:B------:R-:W-:Y:S02]  /*2f30*/  @!P1 LEA.HI.X R13, R13, R9, R8, 0x3, P2 ;  /* 0x000000090d0d9211 */ /* 0x000fe400010f1c08 */
[----:B------:R-:W0:Y:S01]  /*2f40*/  @!P0 LDC.64 R8, c[0x0][0x390] ;  /* 0x0000e400ff088b82 */ /* 0x000e220000000a00 */
[----:B------:R-:W-:Y:S01]  /*2f50*/  ISETP.GE.U32.AND P3, PT, R18, UR8, PT ;  /* 0x0000000812007c0c */ /* 0x000fe2000bf66070 */
[----:B------:R-:W-:Y:S02]  /*2f60*/  @!P0 VIADD R18, R21, 0x1 ;  /* 0x0000000115128836 */ /* 0x000fe40000000000 */
[----:B------:R-:W-:-:S03]  /*2f70*/  VIADD R19, R7, 0x3 ;  /* 0x0000000307137836 */ /* 0x000fc60000000000 */
[----:B------:R-:W-:Y:S01]  /*2f80*/  @!P0 IADD3 R18, P2, PT, R18, UR6, RZ ;  /* 0x0000000612128c10 */ /* 0x000fe2000ff5e0ff */
[----:B------:R-:W-:Y:S01]  /*2f90*/  VIADD R27, R7, 0x4 ;  /* 0x00000004071b7836 */ /* 0x000fe20000000000 */
[----:B------:R-:W-:Y:S01]  /*2fa0*/  @!P5 IADD3 R26, PT, PT, R21, 0x2, RZ ;  /* 0x00000002151ad810 */ /* 0x000fe20007ffe0ff */
[----:B--2---:R2:W-:Y:S01]  /*2fb0*/  @!P1 STG.E.64 desc[UR16][R12.64], R16 ;  /* 0x000000100c009986 */ /* 0x0045e2000c101b10 */
[----:B------:R-:W-:Y:S01]  /*2fc0*/  ISETP.GE.U32.AND P1, PT, R19, UR8, PT ;  /* 0x0000000813007c0c */ /* 0x000fe2000bf26070 */
[----:B------:R-:W-:Y:S02]  /*2fd0*/  @!P0 IMAD.X R19, RZ, RZ, RZ, P2 ;  /* 0x000000ffff138224 */ /* 0x000fe400010e06ff */
[----:B--2---:R-:W2:Y:S01]  /*2fe0*/  @!P3 LDL.64 R12, [R20+0x18] ;  /* 0x00001800140cb983 */ /* 0x004ea20000100a00 */
[----:B0-----:R-:W-:-:S04]  /*2ff0*/  @!P0 LEA R16, P2, R18, R8, 0x3 ;  /* 0x0000000812108211 */ /* 0x001fc800078418ff */
[----:B------:R-:W-:Y:S02]  /*3000*/  @!P0 LEA.HI.X R17, R18, R9, R19, 0x3, P2 ;  /* 0x0000000912118211 */ /* 0x000fe400010f1c13 */
[----:B------:R-:W0:Y:S03]  /*3010*/  @!P5 LDC.64 R8, c[0x0][0x390] ;  /* 0x0000e400ff08db82 */ /* 0x000e260000000a00 */
[----:B------:R-:W2:Y:S01]  /*3020*/  @!P1 LDL.64 R18, [R20+0x20] ;  /* 0x0000200014129983 */ /* 0x000ea20000100a00 */
[----:B------:R-:W-:-:S03]  /*3030*/  ISETP.GE.U32.AND P2, PT, R27, UR8, PT ;  /* 0x000000081b007c0c */ /* 0x000fc6000bf46070 */
[----:B---3--:R3:W-:Y:S01]  /*3040*/  @!P0 STG.E.64 desc[UR16][R16.64], R14 ;  /* 0x0000000e10008986 */ /* 0x0087e2000c101b10 */
[----:B------:R-:W-:-:S05]  /*3050*/  @!P5 IADD3 R26, P0, PT, R26, UR6, RZ ;  /* 0x000000061a1adc10 */ /* 0x000fca000ff1e0ff */
[----:B------:R-:W-:-:S04]  /*3060*/  @!P5 IMAD.X R27, RZ, RZ, RZ, P0 ;  /* 0x000000ffff1bd224 */ /* 0x000fc800000e06ff */
[----:B---3--:R-:W3:Y:S01]  /*3070*/  @!P2 LDL.64 R14, [R20+0x28] ;  /* 0x00002800140ea983 */ /* 0x008ee20000100a00 */
[----:B0-----:R-:W-:-:S04]  /*3080*/  @!P5 LEA R8, P0, R26, R8, 0x3 ;  /* 0x000000081a08d211 */ /* 0x001fc800078018ff */
[----:B------:R-:W-:Y:S01]  /*3090*/  @!P5 LEA.HI.X R9, R26, R9, R27, 0x3, P0 ;  /* 0x000000091a09d211 */ /* 0x000fe200000f1c1b */
[----:B------:R-:W-:-:S05]  /*30a0*/  VIADD R26, R7, 0x5 ;  /* 0x00000005071a7836 */ /* 0x000fca0000000000 */
[----:B------:R-:W-:-:S13]  /*30b0*/  ISETP.GE.U32.AND P0, PT, R26, UR8, PT ;  /* 0x000000081a007c0c */ /* 0x000fda000bf06070 */
[----:B------:R-:W3:Y:S04]  /*30c0*/  @!P0 LDL.64 R16, [R20+0x30] ;  /* 0x0000300014108983 */ /* 0x000ee80000100a00 */
[----:B----4-:R0:W-:Y:S01]  /*30d0*/  @!P5 STG.E.64 desc[UR16][R8.64], R24 ;  /* 0x000000180800d986 */ /* 0x0101e2000c101b10 */
[----:B------:R-:W-:Y:S01]  /*30e0*/  @!P6 VIADD R26, R21, 0x3 ;  /* 0x00000003151ae836 */ /* 0x000fe20000000000 */
[----:B0-----:R-:W0:Y:S04]  /*30f0*/  @!P6 LDC.64 R8, c[0x0][0x390] ;  /* 0x0000e400ff08eb82 */ /* 0x001e280000000a00 */
[----:B------:R-:W-:-:S05]  /*3100*/  @!P6 IADD3 R26, P5, PT, R26, UR6, RZ ;  /* 0x000000061a1aec10 */ /* 0x000fca000ffbe0ff */
[----:B------:R-:W-:Y:S01]  /*3110*/  @!P6 IMAD.X R27, RZ, RZ, RZ, P5 ;  /* 0x000000ffff1be224 */ /* 0x000fe200028e06ff */
[----:B0-----:R-:W-:-:S04]  /*3120*/  @!P6 LEA R24, P5, R26, R8, 0x3 ;  /* 0x000000081a18e211 */ /* 0x001fc800078a18ff */
[----:B------:R-:W-:Y:S02]  /*3130*/  @!P6 LEA.HI.X R25, R26, R9, R27, 0x3, P5 ;  /* 0x000000091a19e211 */ /* 0x000fe400028f1c1b */
[----:B------:R-:W0:Y:S01]  /*3140*/  @!P4 LDC.64 R8, c[0x0][0x390] ;  /* 0x0000e400ff08cb82 */ /* 0x000e220000000a00 */
[----:B------:R-:W-:Y:S01]  /*3150*/  IADD3 R26, PT, PT, R21, 0x4, RZ ;  /* 0x00000004151a7810 */ /* 0x000fe20007ffe0ff */
[----:B------:R-:W-:Y:S01]  /*3160*/  VIADD R27, R7, 0x6 ;  /* 0x00000006071b7836 */ /* 0x000fe20000000000 */
[----:B-----5:R4:W-:Y:S02]  /*3170*/  @!P6 STG.E.64 desc[UR16][R24.64], R22 ;  /* 0x000000161800e986 */ /* 0x0209e4000c101b10 */
[----:B------:R-:W-:Y:S02]  /*3180*/  @!P4 IADD3 R26, P6, PT, R26, UR6, RZ ;  /* 0x000000061a1acc10 */ /* 0x000fe4000ffde0ff */
[----:B------:R-:W-:-:S03]  /*3190*/  ISETP.GE.U32.AND P5, PT, R27, UR8, PT ;  /* 0x000000081b007c0c */ /* 0x000fc6000bfa6070 */
[----:B------:R-:W-:-:S10]  /*31a0*/  @!P4 IMAD.X R27, RZ, RZ, RZ, P6 ;  /* 0x000000ffff1bc224 */ /* 0x000fd400030e06ff */
[----:B----4-:R-:W4:Y:S01]  /*31b0*/  @!P5 LDL.64 R24, [R20+0x38] ;  /* 0x000038001418d983 */ /* 0x010f220000100a00 */
[----:B0-----:R-:W-:-:S04]  /*31c0*/  @!P4 LEA R22, P6, R26, R8, 0x3 ;  /* 0x000000081a16c211 */ /* 0x001fc800078c18ff */
[----:B------:R-:W-:Y:S02]  /*31d0*/  @!P4 LEA.HI.X R23, R26, R9, R27, 0x3, P6 ;  /* 0x000000091a17c211 */ /* 0x000fe400030f1c1b */
[----:B------:R-:W0:Y:S01]  /*31e0*/  @!P3 LDC.64 R8, c[0x0][0x390] ;  /* 0x0000e400ff08bb82 */ /* 0x000e220000000a00 */
[----:B------:R-:W-:Y:S02]  /*31f0*/  @!P3 VIADD R26, R21, 0x5 ;  /* 0x00000005151ab836 */ /* 0x000fe40000000000 */
[----:B------:R5:W-:Y:S03]  /*3200*/  @!P4 STG.E.64 desc[UR16][R22.64], R10 ;  /* 0x0000000a1600c986 */ /* 0x000be6000c101b10 */
[----:B------:R-:W-:Y:S02]  /*3210*/  @!P3 IADD3 R26, P4, PT, R26, UR6, RZ ;  /* 0x000000061a1abc10 */ /* 0x000fe4000ff9e0ff */
[----:B-----5:R-:W5:Y:S03]  /*3220*/  @!P1 LDC.64 R10, c[0x0][0x390] ;  /* 0x0000e400ff0a9b82 */ /* 0x020f660000000a00 */
[----:B------:R-:W-:Y:S01]  /*3230*/  @!P3 IMAD.X R27, RZ, RZ, RZ, P4 ;  /* 0x000000ffff1bb224 */ /* 0x000fe200020e06ff */
[----:B0-----:R-:W-:-:S04]  /*3240*/  @!P3 LEA R8, P6, R26, R8, 0x3 ;  /* 0x000000081a08b211 */ /* 0x001fc800078c18ff */
[----:B------:R-:W-:Y:S01]  /*3250*/  @!P3 LEA.HI.X R9, R26, R9, R27, 0x3, P6 ;  /* 0x000000091a09b211 */ /* 0x000fe200030f1c1b */
[----:B------:R-:W-:Y:S01]  /*3260*/  @!P1 VIADD R26, R21, 0x6 ;  /* 0x00000006151a9836 */ /* 0x000fe20000000000 */
[----:B------:R-:W-:-:S04]  /*3270*/  IADD3 R27, PT, PT, R7, 0x7, RZ ;  /* 0x00000007071b7810 */ /* 0x000fc80007ffe0ff */
[----:B------:R-:W-:-:S05]  /*3280*/  @!P1 IADD3 R26, P4, PT, R26, UR6, RZ ;  /* 0x000000061a1a9c10 */ /* 0x000fca000ff9e0ff */
[----:B------:R-:W-:Y:S01]  /*3290*/  @!P1 IMAD.X R22, RZ, RZ, RZ, P4 ;  /* 0x000000ffff169224 */ /* 0x000fe200020e06ff */
[----:B-----5:R-:W-:-:S04]  /*32a0*/  @!P1 LEA R10, P4, R26, R10, 0x3 ;  /* 0x0000000a1a0a9211 */ /* 0x020fc800078818ff */
[----:B------:R-:W-:Y:S01]  /*32b0*/  @!P1 LEA.HI.X R11, R26, R11, R22, 0x3, P4 ;  /* 0x0000000b1a0b9211 */ /* 0x000fe200020f1c16 */
[----:B------:R-:W-:-:S05]  /*32c0*/  VIADD R22, R7, 0x8 ;  /* 0x0000000807167836 */ /* 0x000fca0000000000 */
[----:B------:R-:W-:Y:S01]  /*32d0*/  ISETP.GE.U32.AND P4, PT, R22, UR8, PT ;  /* 0x0000000816007c0c */ /* 0x000fe2000bf86070 */
[----:B------:R-:W-:Y:S02]  /*32e0*/  @!P2 VIADD R22, R21, 0x7 ;  /* 0x000000071516a836 */ /* 0x000fe40000000000 */
[----:B------:R-:W-:Y:S01]  /*32f0*/  VIADD R26, R7, 0x9 ;  /* 0x00000009071a7836 */ /* 0x000fe20000000000 */
[----:B--2---:R0:W-:Y:S01]  /*3300*/  @!P3 STG.E.64 desc[UR16][R8.64], R12 ;  /* 0x0000000c0800b986 */ /* 0x0041e2000c101b10 */
[----:B------:R-:W-:Y:S01]  /*3310*/  ISETP.GE.U32.AND P3, PT, R27, UR8, PT ;  /* 0x000000081b007c0c */ /* 0x000fe2000bf66070 */
[----:B0-----:R-:W0:-:S12]  /*3320*/  @!P2 LDC.64 R8, c[0x0][0x390] ;  /* 0x0000e400ff08ab82 */ /* 0x001e180000000a00 */
[----:B------:R-:W2:Y:S04]  /*3330*/  @!P3 LDL.64 R12, [R20+0x40] ;  /* 0x00004000140cb983 */ /* 0x000ea80000100a00 */
[----:B------:R5:W-:Y:S01]  /*3340*/  @!P1 STG.E.64 desc[UR16][R10.64], R18 ;  /* 0x000000120a009986 */ /* 0x000be2000c101b10 */
[----:B------:R-:W-:-:S04]  /*3350*/  @!P2 IADD3 R22, P1, PT, R22, UR6, RZ ;  /* 0x000000061616ac10 */ /* 0x000fc8000ff3e0ff */
[----:B------:R-:W-:Y:S01]  /*3360*/  @!P2 IADD3.X R23, PT, PT, RZ, RZ, RZ, P1, !PT ;  /* 0x000000ffff17a210 */ /* 0x000fe20000ffe4ff */
[----:B-----5:R-:W5:Y:S01]  /*3370*/  @!P0 LDC.64 R10, c[0x0][0x390] ;  /* 0x0000e400ff0a8b82 */ /* 0x020f620000000a00 */
[----:B0-----:R-:W-:-:S04]  /*3380*/  @!P2 LEA R8, P1, R22, R8, 0x3 ;  /* 0x000000081608a211 */ /* 0x001fc800078218ff */
[----:B------:R-:W-:Y:S02]  /*3390*/  @!P2 LEA.HI.X R9, R22, R9, R23, 0x3, P1 ;  /* 0x000000091609a211 */ /* 0x000fe400008f1c17 */
[----:B------:R-:W2:Y:S01]  /*33a0*/  @!P4 LDL.64 R22, [R20+0x48] ;  /* 0x000048001416c983 */ /* 0x000ea20000100a00 */
[----:B------:R-:W-:Y:S01]  /*33b0*/  ISETP.GE.U32.AND P1, PT, R26, UR8, PT ;  /* 0x000000081a007c0c */ /* 0x000fe2000bf26070 */
[C---:B------:R-:W-:Y:S02]  /*33c0*/  VIADD R26, R21.reuse, 0x8 ;  /* 0x00000008151a7836 */ /* 0x040fe40000000000 */
[----:B---3--:R0:W-:Y:S03]  /*33d0*/  @!P2 STG.E.64 desc[UR16][R8.64], R14 ;  /* 0x0000000e0800a986 */ /* 0x0081e6000c101b10 */
[----:B------:R-:W-:Y:S01]  /*33e0*/  @!P0 IADD3 R18, P6, PT, R26, UR6, RZ ;  /* 0x000000061a128c10 */ /* 0x000fe2000ffde0ff */
[----:B0-----:R-:W0:Y:S04]  /*33f0*/  @!P5 LDC.64 R8, c[0x0][0x390] ;  /* 0x0000e400ff08db82 */ /* 0x001e280000000a00 */
[----:B------:R-:W-:Y:S01]  /*3400*/  @!P0 IMAD.X R19, RZ, RZ, RZ, P6 ;  /* 0x000000ffff138224 */ /* 0x000fe200030e06ff */
[C---:B-----5:R-:W-:Y:S01]  /*3410*/  @!P0 LEA R10, P2, R18.reuse, R10, 0x3 ;  /* 0x0000000a120a8211 */ /* 0x060fe200078418ff */
[----:B------:R-:W3:Y:S03]  /*3420*/  @!P1 LDL.64 R14, [R20+0x50] ;  /* 0x00005000140e9983 */ /* 0x000ee60000100a00 */
[----:B------:R-:W-:Y:S01]  /*3430*/  @!P0 LEA.HI.X R11, R18, R11, R19, 0x3, P2 ;  /* 0x0000000b120b8211 */ /* 0x000fe200010f1c13 */
[----:B------:R-:W-:Y:S01]  /*3440*/  @!P5 VIADD R18, R21, 0x9 ;  /* 0x000000091512d836 */ /* 0x000fe20000000000 */
[----:B------:R-:W-:-:S04]  /*3450*/  IADD3 R26, PT, PT, R7, 0xa, RZ ;  /* 0x0000000a071a7810 */ /* 0x000fc80007ffe0ff */
[----:B------:R-:W-:Y:S01]  /*3460*/  @!P5 IADD3 R19, P2, PT, R18, UR6, RZ ;  /* 0x000000061213dc10 */ /* 0x000fe2000ff5e0ff */
[----:B------:R0:W-:Y:S01]  /*3470*/  @!P0 STG.E.64 desc[UR16][R10.64], R16 ;  /* 0x000000100a008986 */ /* 0x0001e2000c101b10 */
[----:B------:R-:W-:Y:S01]  /*3480*/  ISETP.GE.U32.AND P0, PT, R26, UR8, PT ;  /* 0x000000081a007c0c */ /* 0x000fe2000bf06070 */
[----:B------:R-:W-:Y:S02]  /*3490*/  VIADD R18, R7, 0xb ;  /* 0x0000000b07127836 */ /* 0x000fe40000000000 */
[----:B------:R-:W-:-:S03]  /*34a0*/  @!P5 IMAD.X R26, RZ, RZ, RZ, P2 ;  /* 0x000000ffff1ad224 */ /* 0x000fc600010e06ff */
[----:B------:R-:W-:Y:S02]  /*34b0*/  ISETP.GE.U32.AND P2, PT, R18, UR8, PT ;  /* 0x0000000812007c0c */ /* 0x000fe4000bf46070 */
[----:B0-----:R-:W-:Y:S01]  /*34c0*/  @!P5 LEA R10, P6, R19, R8, 0x3 ;  /* 0x00000008130ad211 */ /* 0x001fe200078c18ff */
[----:B------:R-:W-:-:S04]  /*34d0*/  VIADD R8, R7, 0xc ;  /* 0x0000000c07087836 */ /* 0x000fc80000000000 */
[----:B------:R-:W5:Y:S01]  /*34e0*/  @!P0 LDL.64 R16, [R20+0x58] ;  /* 0x0000580014108983 */ /* 0x000f620000100a00 */
[----:B------:R-:W-:Y:S02]  /*34f0*/  @!P5 LEA.HI.X R11, R19, R9, R26, 0x3, P6 ;  /* 0x00000009130bd211 */ /* 0x000fe400030f1c1a */
[----:B------:R-:W-:-:S03]  /*3500*/  ISETP.GE.U32.AND P6, PT, R8, UR8, PT ;  /* 0x0000000808007c0c */ /* 0x000fc6000bfc6070 */
[----:B------:R-:W5:Y:S10]  /*3510*/  @!P2 LDL.64 R18, [R20+0x60] ;  /* 0x000060001412a983 */ /* 0x000f740000100a00 */
[----:B------:R0:W5:Y:S04]  /*3520*/  @!P6 LDL.64 R8, [R20+0x68] ;  /* 0x000068001408e983 */ /* 0x0001680000100a00 */
[----:B----4-:R4:W-:Y:S02]  /*3530*/  @!P5 STG.E.64 desc[UR16][R10.64], R24 ;  /* 0x000000180a00d986 */ /* 0x0109e4000c101b10 */
[----:B----4-:R-:W4:Y:S01]  /*3540*/  @!P3 LDC.64 R10, c[0x0][0x390] ;  /* 0x0000e400ff0abb82 */ /* 0x010f220000000a00 */
[----:B------:R-:W-:-:S05]  /*3550*/  @!P3 VIADD R26, R21, 0xa ;  /* 0x0000000a151ab836 */ /* 0x000fca0000000000 */
[----:B------:R-:W-:-:S04]  /*3560*/  @!P3 IADD3 R26, P5, PT, R26, UR6, RZ ;  /* 0x000000061a1abc10 */ /* 0x000fc8000ffbe0ff */
[----:B------:R-:W-:Y:S02]  /*3570*/  @!P3 IADD3.X R27, PT, PT, RZ, RZ, RZ, P5, !PT ;  /* 0x000000ffff1bb210 */ /* 0x000fe40002ffe4ff */
[----:B----4-:R-:W-:-:S04]  /*3580*/  @!P3 LEA R24, P5, R26, R10, 0x3 ;  /* 0x0000000a1a18b211 */ /* 0x010fc800078a18ff */
[----:B------:R-:W-:Y:S02]  /*3590*/  @!P3 LEA.HI.X R25, R26, R11, R27, 0x3, P5 ;  /* 0x0000000b1a19b211 */ /* 0x000fe400028f1c1b */
[----:B------:R-:W4:Y:S01]  /*35a0*/  @!P4 LDC.64 R10, c[0x0][0x390] ;  /* 0x0000e400ff0acb82 */ /* 0x000f220000000a00 */
[----:B------:R-:W-:Y:S01]  /*35b0*/  @!P4 VIADD R26, R21, 0xb ;  /* 0x0000000b151ac836 */ /* 0x000fe20000000000 */
[----:B------:R-:W-:-:S04]  /*35c0*/  UIADD3 UR4, UPT, UPT, UR4, 0x10, URZ ;  /* 0x0000001004047890 */ /* 0x000fc8000fffe0ff */
[----:B------:R-:W-:Y:S01]  /*35d0*/  UISETP.GE.AND UP1, UPT, UR4, -0xc, UPT ;  /* 0xfffffff40400788c */ /* 0x000fe2000bf26270 */
[----:B------:R-:W-:Y:S02]  /*35e0*/  VIADD R7, R7, 0x10 ;  /* 0x0000001007077836 */ /* 0x000fe40000000000 */
[----:B0-----:R-:W-:Y:S01]  /*35f0*/  VIADD R20, R20, 0x80 ;  /* 0x0000008014147836 */ /* 0x001fe20000000000 */
[----:B--2---:R0:W-:Y:S01]  /*3600*/  @!P3 STG.E.64 desc[UR16][R24.64], R12 ;  /* 0x0000000c1800b986 */ /* 0x0041e2000c101b10 */
[----:B------:R-:W-:-:S04]  /*3610*/  @!P4 IADD3 R26, P3, PT, R26, UR6, RZ ;  /* 0x000000061a1acc10 */ /* 0x000fc8000ff7e0ff */
[C---:B----4-:R-:W-:Y:S01]  /*3620*/  @!P4 LEA R10, P5, R26.reuse, R10, 0x3 ;  /* 0x0000000a1a0ac211 */ /* 0x050fe200078a18ff */
[----:B------:R-:W-:Y:S01]  /*3630*/  @!P4 IMAD.X R27, RZ, RZ, RZ, P3 ;  /* 0x000000ffff1bc224 */ /* 0x000fe200018e06ff */
[----:B0-----:R-:W0:Y:S04]  /*3640*/  @!P1 LDC.64 R12, c[0x0][0x390] ;  /* 0x0000e400ff0c9b82 */ /* 0x001e280000000a00 */
[----:B------:R-:W-:Y:S01]  /*3650*/  @!P4 LEA.HI.X R11, R26, R11, R27, 0x3, P5 ;  /* 0x0000000b1a0bc211 */ /* 0x000fe200028f1c1b */
[----:B------:R-:W-:-:S05]  /*3660*/  VIADD R26, R21, 0xc ;  /* 0x0000000c151a7836 */ /* 0x000fca0000000000 */
[----:B------:R-:W-:Y:S01]  /*3670*/  @!P1 IADD3 R26, P3, PT, R26, UR6, RZ ;  /* 0x000000061a1a9c10 */ /* 0x000fe2000ff7e0ff */
[----:B------:R2:W-:Y:S04]  /*3680*/  @!P4 STG.E.64 desc[UR16][R10.64], R22 ;  /* 0x000000160a00c986 */ /* 0x0005e8000c101b10 */
[----:B------:R-:W-:Y:S01]  /*3690*/  @!P1 IMAD.X R24, RZ, RZ, RZ, P3 ;  /* 0x000000ffff189224 */ /* 0x000fe200018e06ff */
[----:B--2---:R-:W2:Y:S01]  /*36a0*/  @!P0 LDC.64 R10, c[0x0][0x390] ;  /* 0x0000e400ff0a8b82 */ /* 0x004ea20000000a00 */
[----:B0-----:R-:W-:-:S04]  /*36b0*/  @!P1 LEA R22, P3, R26, R12, 0x3 ;  /* 0x0000000c1a169211 */ /* 0x001fc800078618ff */
[----:B------:R-:W-:-:S03]  /*36c0*/  @!P1 LEA.HI.X R23, R26, R13, R24, 0x3, P3 ;  /* 0x0000000d1a179211 */ /* 0x000fc600018f1c18 */
[----:B------:R-:W0:Y:S01]  /*36d0*/  @!P2 LDC.64 R12, c[0x0][0x390] ;  /* 0x0000e400ff0cab82 */ /* 0x000e220000000a00 */
[C---:B------:R-:W-:Y:S01]  /*36e0*/  @!P0 IADD3 R24, PT, PT, R21.reuse, 0xd, RZ ;  /* 0x0000000d15188810 */ /* 0x040fe20007ffe0ff */
[----:B---3--:R3:W-:Y:S03]  /*36f0*/  @!P1 STG.E.64 desc[UR16][R22.64], R14 ;  /* 0x0000000e16009986 */ /* 0x0087e6000c101b10 */
[----:B------:R-:W-:Y:S01]  /*3700*/  @!P0 IADD3 R25, P1, PT, R24, UR6, RZ ;  /* 0x0000000618198c10 */ /* 0x000fe2000ff3e0ff */
[----:B------:R-:W-:-:S04]  /*3710*/  @!P2 VIADD R24, R21, 0xe ;  /* 0x0000000e1518a836 */ /* 0x000fc80000000000 */
[----:B------:R-:W-:Y:S01]  /*3720*/  @!P0 IMAD.X R26, RZ, RZ, RZ, P1 ;  /* 0x000000ffff1a8224 */ /* 0x000fe200008e06ff */
[----:B---3--:R-:W3:Y:S01]  /*3730*/  @!P6 LDC.64 R14, c[0x0][0x390] ;  /* 0x0000e400ff0eeb82 */ /* 0x008ee20000000a00 */
[----:B--2---:R-:W-:-:S04]  /*3740*/  @!P0 LEA R10, P1, R25, R10, 0x3 ;  /* 0x0000000a190a8211 */ /* 0x004fc800078218ff */
[----:B------:R-:W-:Y:S02]  /*3750*/  @!P0 LEA.HI.X R11, R25, R11, R26, 0x3, P1 ;  /* 0x0000000b190b8211 */ /* 0x000fe400008f1c1a */
[----:B------:R-:W-:Y:S01]  /*3760*/  @!P2 IADD3 R25, P1, PT, R24, UR6, RZ ;  /* 0x000000061819ac10 */ /* 0x000fe2000ff3e0ff */
[----:B------:R-:W-:-:S03]  /*3770*/  @!P6 VIADD R24, R21, 0xf ;  /* 0x0000000f1518e836 */ /* 0x000fc60000000000 */
[----:B0-----:R-:W-:Y:S01]  /*3780*/  @!P2 LEA R12, P3, R25, R12, 0x3 ;  /* 0x0000000c190ca211 */ /* 0x001fe200078618ff */
[----:B------:R-:W-:Y:S01]  /*3790*/  @!P2 IMAD.X R22, RZ, RZ, RZ, P1 ;  /* 0x000000ffff16a224 */ /* 0x000fe200008e06ff */
[----:B------:R-:W-:-:S04]  /*37a0*/  @!P6 IADD3 R24, P1, PT, R24, UR6, RZ ;  /* 0x000000061818ec10 */ /* 0x000fc8000ff3e0ff */
[----:B------:R-:W-:Y:S02]  /*37b0*/  @!P2 LEA.HI.X R13, R25, R13, R22, 0x3, P3 ;  /* 0x0000000d190da211 */ /* 0x000fe400018f1c16 */
[----:B------:R-:W-:Y:S02]  /*37c0*/  @!P6 IADD3.X R22, PT, PT, RZ, RZ, RZ, P1, !PT ;  /* 0x000000ffff16e210 */ /* 0x000fe40000ffe4ff */
[C---:B---3--:R-:W-:Y:S01]  /*37d0*/  @!P6 LEA R14, P1, R24.reuse, R14, 0x3 ;  /* 0x0000000e180ee211 */ /* 0x048fe200078218ff */
[----:B-----5:R2:W-:Y:S03]  /*37e0*/  @!P0 STG.E.64 desc[UR16][R10.64], R16 ;  /* 0x000000100a008986 */ /* 0x0205e6000c101b10 */
[----:B------:R-:W-:Y:S01]  /*37f0*/  @!P6 LEA.HI.X R15, R24, R15, R22, 0x3, P1 ;  /* 0x0000000f180fe211 */ /* 0x000fe200008f1c16 */
[----:B------:R2:W-:Y:S04]  /*3800*/  @!P2 STG.E.64 desc[UR16][R12.64], R18 ;  /* 0x000000120c00a986 */ /* 0x0005e8000c101b10 */
[----:B------:R2:W-:Y:S01]  /*3810*/  @!P6 STG.E.64 desc[UR16][R14.64], R8 ;  /* 0x000000080e00e986 */ /* 0x0005e2000c101b10 */
[----:B------:R-:W-:Y:S01]  /*3820*/  VIADD R21, R21, 0x10 ;  /* 0x0000001015157836 */ /* 0x000fe20000000000 */
[----:B------:R-:W-:Y:S06]  /*3830*/  BRA.U !UP1, `(.L_x_599) ;  /* 0xfffffff509707547 */ /* 0x000fec000b83ffff */
[----:B------:R-:W-:-:S07]  /*3840*/  IMAD.U32 R23, RZ, RZ, UR10 ;  /* 0x0000000aff177e24 */ /* 0x000fce000f8e00ff */
.L_x_598:
[----:B------:R-:W-:-:S04]  /*3850*/  UIADD3 UR9, UPT, UPT, -UR4, URZ, URZ ;  /* 0x000000ff04097290 */ /* 0x000fc8000fffe1ff */
[----:B------:R-:W-:-:S09]  /*3860*/  UISETP.GT.AND UP1, UPT, UR9, 0x4, UPT ;  /* 0x000000040900788c */ /* 0x000fd2000bf24270 */
[----:B------:R-:W-:Y:S05]  /*3870*/  BRA.U !UP1, `(.L_x_600) ;  /* 0x0000000509587547 */ /* 0x000fea000b800000 */
[----:B--2---:R-:W-:-:S04]  /*3880*/  IADD3 R8, PT, PT, R7, -0x3, RZ ;  /* 0xfffffffd07087810 */ /* 0x004fc80007ffe0ff */
[----:B------:R-:W-:-:S13]  /*3890*/  ISETP.GE.U32.AND P4, PT, R8, UR8, PT ;  /* 0x0000000808007c0c */ /* 0x000fda000bf86070 */
[----:B------:R-:W2:Y:S01]  /*38a0*/  @!P4 LDL.64 R14, [R20+-0x10] ;  /* 0xfffff000140ec983 */ /* 0x000ea20000100a00 */
[C---:B------:R-:W-:Y:S01]  /*38b0*/  VIADD R8, R7.reuse, 0xfffffffe ;  /* 0xfffffffe07087836 */ /* 0x040fe20000000000 */
[----:B------:R-:W-:Y:S01]  /*38c0*/  ISETP.GE.U32.AND P2, PT, R7, UR8, PT ;  /* 0x0000000807007c0c */ /* 0x000fe2000bf46070 */
[----:B------:R-:W0:Y:S03]  /*38d0*/  @!P4 LDC.64 R10, c[0x0][0x390] ;  /* 0x0000e400ff0acb82 */ /* 0x000e260000000a00 */
[----:B------:R-:W-:Y:S02]  /*38e0*/  ISETP.GE.U32.AND P0, PT, R8, UR8, PT ;  /* 0x0000000808007c0c */ /* 0x000fe4000bf06070 */
[----:B------:R-:W-:-:S07]  /*38f0*/  @!P4 IADD3 R16, P5, PT, R21, UR6, RZ ;  /* 0x000000061510cc10 */ /* 0x000fce000ffbe0ff */
[----:B------:R-:W3:Y:S04]  /*3900*/  @!P2 LDL.64 R22, [R20+0x8] ;  /* 0x000008001416a983 */ /* 0x000ee80000100a00 */
[----:B------:R-:W4:Y:S01]  /*3910*/  @!P0 LDL.64 R12, [R20+-0x8] ;  /* 0xfffff800140c8983 */ /* 0x000f220000100a00 */
[----:B------:R-:W-:-:S05]  /*3920*/  VIADD R8, R8, 0x1 ;  /* 0x0000000108087836 */ /* 0x000fca0000000000 */
[----:B------:R-:W-:-:S13]  /*3930*/  ISETP.GE.U32.AND P1, PT, R8, UR8, PT ;  /* 0x0000000808007c0c */ /* 0x000fda000bf26070 */
[----:B------:R-:W5:Y:S01]  /*3940*/  @!P1 LDL.64 R18, [R20] ;  /* 0x0000000014129983 */ /* 0x000f620000100a00 */
[----:B------:R-:W-:-:S05]  /*3950*/  VIADD R8, R7, 0x1 ;  /* 0x0000000107087836 */ /* 0x000fca0000000000 */
[----:B------:R-:W-:Y:S01]  /*3960*/  ISETP.GE.U32.AND P3, PT, R8, UR8, PT ;  /* 0x0000000808007c0c */ /* 0x000fe2000bf66070 */
[----:B------:R-:W-:Y:S01]  /*3970*/  @!P4 IMAD.X R17, RZ, RZ, RZ, P5 ;  /* 0x000000ffff11c224 */ /* 0x000fe200028e06ff */
[----:B------:R-:W1:Y:S01]  /*3980*/  @!P0 LDC.64 R8, c[0x0][0x390] ;  /* 0x0000e400ff088b82 */ /* 0x000e620000000a00 */
[----:B0-----:R-:W-:-:S04]  /*3990*/  @!P4 LEA R10, P5, R16, R10, 0x3 ;  /* 0x0000000a100ac211 */ /* 0x001fc800078a18ff */
[----:B------:R-:W-:-:S06]  /*39a0*/  @!P4 LEA.HI.X R11, R16, R11, R17, 0x3, P5 ;  /* 0x0000000b100bc211 */ /* 0x000fcc00028f1c11 */
[----:B------:R0:W3:Y:S01]  /*39b0*/  @!P3 LDL.64 R16, [R20+0x10] ;  /* 0x000010001410b983 */ /* 0x0000e20000100a00 */
[----:B------:R-:W-:Y:S01]  /*39c0*/  @!P0 IADD3 R24, PT, PT, R21, 0x1, RZ ;  /* 0x0000000115188810 */ /* 0x000fe20007ffe0ff */
[----:B------:R-:W-:-:S03]  /*39d0*/  VIADD R25, R7, 0x2 ;  /* 0x0000000207197836 */ /* 0x000fc60000000000 */
[----:B------:R-:W-:Y:S01]  /*39e0*/  @!P0 IADD3 R26, P5, PT, R24, UR6, RZ ;  /* 0x00000006181a8c10 */ /* 0x000fe2000ffbe0ff */
[----:B------:R-:W-:-:S04]  /*39f0*/  VIADD R7, R7, 0x4 ;  /* 0x0000000407077836 */ /* 0x000fc80000000000 */
[----:B------:R-:W-:Y:S01]  /*3a00*/  @!P0 IMAD.X R27, RZ, RZ, RZ, P5 ;  /* 0x000000ffff1b8224 */ /* 0x000fe200028e06ff */
[----:B-1----:R-:W-:Y:S02]  /*3a10*/  @!P0 LEA R24, P6, R26, R8, 0x3 ;  /* 0x000000081a188211 */ /* 0x002fe400078c18ff */
[----:B0-----:R-:W-:Y:S01]  /*3a20*/  IADD3 R20, PT, PT, R20, 0x20, RZ ;  /* 0x0000002014147810 */ /* 0x001fe20007ffe0ff */
[----:B--2---:R0:W-:Y:S01]  /*3a30*/  @!P4 STG.E.64 desc[UR16][R10.64], R14 ;  /* 0x0000000e0a00c986 */ /* 0x0041e2000c101b10 */
[C---:B------:R-:W-:Y:S01]  /*3a40*/  ISETP.GE.U32.AND P4, PT, R25.reuse, UR8, PT ;  /* 0x0000000819007c0c */ /* 0x040fe2000bf86070 */
[----:B------:R-:W-:-:S05]  /*3a50*/  VIADD R25, R25, 0x1 ;  /* 0x0000000119197836 */ /* 0x000fca0000000000 */
[----:B------:R-:W-:Y:S02]  /*3a60*/  ISETP.GE.U32.AND P5, PT, R25, UR8, PT ;  /* 0x0000000819007c0c */ /* 0x000fe4000bfa6070 */
[----:B------:R-:W-:Y:S02]  /*3a70*/  @!P0 LEA.HI.X R25, R26, R9, R27, 0x3, P6 ;  /* 0x000000091a198211 */ /* 0x000fe400030f1c1b */
[----:B------:R-:W-:-:S03]  /*3a80*/  ISETP.GE.U32.AND P6, PT, R7, UR8, PT ;  /* 0x0000000807007c0c */ /* 0x000fc6000bfc6070 */
[----:B0-----:R-:W2:Y:S06]  /*3a90*/  @!P4 LDL.64 R14, [R20+-0x8] ;  /* 0xfffff800140ec983 */ /* 0x001eac0000100a00 */
[----:B------:R-:W2:Y:S04]  /*3aa0*/  @!P5 LDL.64 R10, [R20] ;  /* 0x00000000140ad983 */ /* 0x000ea80000100a00 */
[----:B------:R0:W2:Y:S04]  /*3ab0*/  @!P6 LDL.64 R8, [R20+0x8] ;  /* 0x000008001408e983 */ /* 0x0000a80000100a00 */
[----:B----4-:R1:W-:Y:S01]  /*3ac0*/  @!P0 STG.E.64 desc[UR16][R24.64], R12 ;  /* 0x0000000c18008986 */ /* 0x0103e2000c101b10 */
[----:B------:R-:W-:Y:S01]  /*3ad0*/  @!P1 VIADD R26, R21, 0x2 ;  /* 0x00000002151a9836 */ /* 0x000fe20000000000 */
[----:B-1----:R-:W1:Y:S04]  /*3ae0*/  @!P1 LDC.64 R12, c[0x0][0x390] ;  /* 0x0000e400ff0c9b82 */ /* 0x002e680000000a00 */
[----:B------:R-:W-:-:S05]  /*3af0*/  @!P1 IADD3 R26, P0, PT, R26, UR6, RZ ;  /* 0x000000061a1a9c10 */ /* 0x000fca000ff1e0ff */
[----:B------:R-:W-:Y:S01]  /*3b00*/  @!P1 IMAD.X R27, RZ, RZ, RZ, P0 ;  /* 0x000000ffff1b9224 */ /* 0x000fe200000e06ff */
[----:B-1----:R-:W-:-:S04]  /*3b10*/  @!P1 LEA R24, P0, R26, R12, 0x3 ;  /* 0x0000000c1a189211 */ /* 0x002fc800078018ff */
[----:B------:R-:W-:Y:S02]  /*3b20*/  @!P1 LEA.HI.X R25, R26, R13, R27, 0x3, P0 ;  /* 0x0000000d1a199211 */ /* 0x000fe400000f1c1b */
[----:B------:R-:W1:Y:S01]  /*3b30*/  @!P2 LDC.64 R12, c[0x0][0x390] ;  /* 0x0000e400ff0cab82 */ /* 0x000e620000000a00 */
[----:B------:R-:W-:Y:S02]  /*3b40*/  @!P2 VIADD R26, R21, 0x3 ;  /* 0x00000003151aa836 */ /* 0x000fe40000000000 */
[----:B-----5:R4:W-:Y:S03]  /*3b50*/  @!P1 STG.E.64 desc[UR16][R24.64], R18 ;  /* 0x0000001218009986 */ /* 0x0209e6000c101b10 */
[----:B------:R-:W-:Y:S02]  /*3b60*/  @!P2 IADD3 R26, P0, PT, R26, UR6, RZ ;  /* 0x000000061a1aac10 */ /* 0x000fe4000ff1e0ff */
[----:B----4-:R-:W4:Y:S03]  /*3b70*/  @!P3 LDC.64 R18, c[0x0][0x390] ;  /* 0x0000e400ff12bb82 */ /* 0x010f260000000a00 */
[----:B------:R-:W-:Y:S01]  /*3b80*/  @!P2 IMAD.X R27, RZ, RZ, RZ, P0 ;  /* 0x000000ffff1ba224 */ /* 0x000fe200000e06ff */
[----:B-1----:R-:W-:-:S02]  /*3b90*/  @!P2 LEA R12, P1, R26, R12, 0x3 ;  /* 0x0000000c1a0ca211 */ /* 0x002fc400078218ff */
[----:B------:R-:W-:Y:S02]  /*3ba0*/  IADD3 R21, PT, PT, R21, 0x4, RZ ;  /* 0x0000000415157810 */ /* 0x000fe40007ffe0ff */
[----:B------:R-:W-:Y:S02]  /*3bb0*/  @!P2 LEA.HI.X R13, R26, R13, R27, 0x3, P1 ;  /* 0x0000000d1a0da211 */ /* 0x000fe400008f1c1b */
[----:B------:R-:W-:-:S03]  /*3bc0*/  @!P3 IADD3 R26, P0, PT, R21, UR6, RZ ;  /* 0x00000006151abc10 */ /* 0x000fc6000ff1e0ff */
[----:B---3--:R1:W-:Y:S02]  /*3bd0*/  @!P2 STG.E.64 desc[UR16][R12.64], R22 ;  /* 0x000000160c00a986 */ /* 0x0083e4000c101b10 */
[----:B------:R-:W-:Y:S01]  /*3be0*/  @!P3 IMAD.X R24, RZ, RZ, RZ, P0 ;  /* 0x000000ffff18b224 */ /* 0x000fe200000e06ff */
[----:B-1----:R-:W1:Y:S01]  /*3bf0*/  @!P4 LDC.64 R12, c[0x0][0x390] ;  /* 0x0000e400ff0ccb82 */ /* 0x002e620000000a00 */
[----:B----4-:R-:W-:-:S04]  /*3c00*/  @!P3 LEA R22, P0, R26, R18, 0x3 ;  /* 0x000000121a16b211 */ /* 0x010fc800078018ff */
[----:B------:R-:W-:Y:S01]  /*3c10*/  @!P3 LEA.HI.X R23, R26, R19, R24, 0x3, P0 ;  /* 0x000000131a17b211 */ /* 0x000fe200000f1c18 */
[C---:B------:R-:W-:Y:S02]  /*3c20*/  @!P4 VIADD R24, R21.reuse, 0x1 ;  /* 0x000000011518c836 */ /* 0x040fe40000000000 */
[----:B------:R-:W3:Y:S02]  /*3c30*/  @!P6 LDC.64 R18, c[0x0][0x390] ;  /* 0x0000e400ff12eb82 */ /* 0x000ee40000000a00 */
[----:B------:R4:W-:Y:S01]  /*3c40*/  @!P3 STG.E.64 desc[UR16][R22.64], R16 ;  /* 0x000000101600b986 */ /* 0x0009e2000c101b10 */
[----:B------:R-:W-:Y:S01]  /*3c50*/  @!P4 IADD3 R25, P0, PT, R24, UR6, RZ ;  /* 0x000000061819cc10 */ /* 0x000fe2000ff1e0ff */
[----:B------:R-:W-:-:S04]  /*3c60*/  @!P6 VIADD R24, R21, 0x3 ;  /* 0x000000031518e836 */ /* 0x000fc80000000000 */
[----:B------:R-:W-:Y:S01]  /*3c70*/  @!P4 IMAD.X R26, RZ, RZ, RZ, P0 ;  /* 0x000000ffff1ac224 */ /* 0x000fe200000e06ff */
[----:B----4-:R-:W4:Y:S01]  /*3c80*/  @!P5 LDC.64 R16, c[0x0][0x390] ;  /* 0x0000e400ff10db82 */ /* 0x010f220000000a00 */
[----:B-1----:R-:W-:-:S04]  /*3c90*/  @!P4 LEA R12, P0, R25, R12, 0x3 ;  /* 0x0000000c190cc211 */ /* 0x002fc800078018ff */
[----:B------:R-:W-:Y:S02]  /*3ca0*/  @!P4 LEA.HI.X R13, R25, R13, R26, 0x3, P0 ;  /* 0x0000000d190dc211 */ /* 0x000fe400000f1c1a */
[----:B------:R-:W-:Y:S02]  /*3cb0*/  @!P6 IADD3 R25, P0, PT, R24, UR6, RZ ;  /* 0x000000061819ec10 */ /* 0x000fe4000ff1e0ff */
[----:B------:R-:W-:Y:S02]  /*3cc0*/  @!P5 IADD3 R24, PT, PT, R21, 0x2, RZ ;  /* 0x000000021518d810 */ /* 0x000fe40007ffe0ff */
[----:B---3--:R-:W-:Y:S01]  /*3cd0*/  @!P6 LEA R18, P1, R25, R18, 0x3 ;  /* 0x000000121912e211 */ /* 0x008fe200078218ff */
[----:B------:R-:W-:Y:S01]  /*3ce0*/  @!P6 IMAD.X R22, RZ, RZ, RZ, P0 ;  /* 0x000000ffff16e224 */ /* 0x000fe200000e06ff */
[----:B------:R-:W-:-:S04]  /*3cf0*/  @!P5 IADD3 R24, P0, PT, R24, UR6, RZ ;  /* 0x000000061818dc10 */ /* 0x000fc8000ff1e0ff */
[----:B------:R-:W-:Y:S01]  /*3d00*/  @!P6 LEA.HI.X R19, R25, R19, R22, 0x3, P1 ;  /* 0x000000131913e211 */ /* 0x000fe200008f1c16 */
[----:B------:R-:W-:Y:S01]  /*3d10*/  @!P5 IMAD.X R22, RZ, RZ, RZ, P0 ;  /* 0x000000ffff16d224 */ /* 0x000fe200000e06ff */
[----:B----4-:R-:W-:-:S04]  /*3d20*/  @!P5 LEA R16, P0, R24, R16, 0x3 ;  /* 0x000000101810d211 */ /* 0x010fc800078018ff */
[----:B------:R-:W-:Y:S01]  /*3d30*/  @!P5 LEA.HI.X R17, R24, R17, R22, 0x3, P0 ;  /* 0x000000111811d211 */ /* 0x000fe200000f1c16 */
[----:B------:R-:W-:Y:S01]  /*3d40*/  UIADD3 UR4, UPT, UPT, UR4, 0x4, URZ ;  /* 0x0000000404047890 */ /* 0x000fe2000fffe0ff */
[----:B------:R-:W-:Y:S01]  /*3d50*/  IMAD.U32 R23, RZ, RZ, UR10 ;  /* 0x0000000aff177e24 */ /* 0x000fe2000f8e00ff */
[----:B------:R-:W-:Y:S01]  /*3d60*/  IADD3 R21, PT, PT, R21, 0x4, RZ ;  /* 0x0000000415157810 */ /* 0x000fe20007ffe0ff */
[----:B------:R-:W-:Y:S02]  /*3d70*/  VIADD R7, R7, 0x4 ;  /* 0x0000000407077836 */ /* 0x000fe40000000000 */
[----:B0-----:R-:W-:Y:S01]  /*3d80*/  VIADD R20, R20, 0x20 ;  /* 0x0000002014147836 */ /* 0x001fe20000000000 */
[----:B------:R-:W-:Y:S02]  /*3d90*/  UIADD3 UR4, UPT, UPT, UR4, 0x4, URZ ;  /* 0x0000000404047890 */ /* 0x000fe4000fffe0ff */
[----:B------:R-:W-:Y:S01]  /*3da0*/  UPLOP3.LUT UP0, UPT, UPT, UPT, UPT, 0x40, 0x4 ;  /* 0x000000000004789c */ /* 0x000fe20003f0e870 */
[----:B--2---:R0:W-:Y:S04]  /*3db0*/  @!P4 STG.E.64 desc[UR16][R12.64], R14 ;  /* 0x0000000e0c00c986 */ /* 0x0041e8000c101b10 */
[----:B------:R0:W-:Y:S04]  /*3dc0*/  @!P5 STG.E.64 desc[UR16][R16.64], R10 ;  /* 0x0000000a1000d986 */ /* 0x0001e8000c101b10 */
[----:B------:R0:W-:Y:S02]  /*3dd0*/  @!P6 STG.E.64 desc[UR16][R18.64], R8 ;  /* 0x000000081200e986 */ /* 0x0001e4000c101b10 */
.L_x_600:
[----:B------:R-:W-:-:S09]  /*3de0*/  UISETP.NE.OR UP0, UPT, UR4, URZ, UP0 ;  /* 0x000000ff0400728c */ /* 0x000fd20008705670 */
[----:B------:R-:W-:Y:S05]  /*3df0*/  BRA.U !UP0, `(.L_x_596) ;  /* 0x0000000108b47547 */ /* 0x000fea000b800000 */
.L_x_597:
[----:B0-2-4-:R-:W-:-:S05]  /*3e00*/  VIADD R8, R7, 0xfffffffd ;  /* 0xfffffffd07087836 */ /* 0x015fca0000000000 */
[----:B-1----:R-:W-:-:S13]  /*3e10*/  ISETP.GE.U32.AND P3, PT, R8, UR11, PT ;  /* 0x0000000b08007c0c */ /* 0x002fda000bf66070 */
[----:B------:R-:W2:Y:S01]  /*3e20*/  @!P3 LDL.64 R22, [R20+-0x10] ;  /* 0xfffff0001416b983 */ /* 0x000ea20000100a00 */
[C---:B------:R-:W-:Y:S01]  /*3e30*/  VIADD R9, R7.reuse, 0xfffffffe ;  /* 0xfffffffe07097836 */ /* 0x040fe20000000000 */
[C---:B------:R-:W-:Y:S01]  /*3e40*/  ISETP.GE.U32.AND P0, PT, R7.reuse, UR11, PT ;  /* 0x0000000b07007c0c */ /* 0x040fe2000bf06070 */
[----:B------:R-:W-:Y:S01]  /*3e50*/  VIADD R8, R7, 0xffffffff ;  /* 0xffffffff07087836 */ /* 0x000fe20000000000 */
[----:B------:R-:W0:Y:S02]  /*3e60*/  @!P3 LDC.64 R12, c[0x0][0x390] ;  /* 0x0000e400ff0cbb82 */ /* 0x000e240000000a00 */
[----:B------:R-:W-:Y:S02]  /*3e70*/  ISETP.GE.U32.AND P2, PT, R9, UR11, PT ;  /* 0x0000000b09007c0c */ /* 0x000fe4000bf46070 */
[----:B------:R-:W-:-:S07]  /*3e80*/  ISETP.GE.U32.AND P1, PT, R8, UR11, PT ;  /* 0x0000000b08007c0c */ /* 0x000fce000bf26070 */
[----:B------:R-:W3:Y:S04]  /*3e90*/  @!P0 LDL.64 R8, [R20+0x8] ;  /* 0x0000080014088983 */ /* 0x000ee80000100a00 */
[----:B------:R-:W4:Y:S01]  /*3ea0*/  @!P2 LDL.64 R16, [R20+-0x8] ;  /* 0xfffff8001410a983 */ /* 0x000f220000100a00 */
[----:B------:R-:W1:Y:S03]  /*3eb0*/  @!P2 LDC.64 R10, c[0x0][0x390] ;  /* 0x0000e400ff0aab82 */ /* 0x000e660000000a00 */
[----:B------:R5:W3:Y:S01]  /*3ec0*/  @!P1 LDL.64 R18, [R20] ;  /* 0x0000000014129983 */ /* 0x000ae20000100a00 */
[----:B------:R-:W-:-:S04]  /*3ed0*/  @!P3 IADD3 R15, P4, PT, R21, UR6, RZ ;  /* 0x00000006150fbc10 */ /* 0x000fc8000ff9e0ff */
[----:B------:R-:W-:Y:S02]  /*3ee0*/  @!P3 IADD3.X R24, PT, PT, RZ, RZ, RZ, P4, !PT ;  /* 0x000000ffff18b210 */ /* 0x000fe400027fe4ff */
[----:B0-----:R-:W-:-:S04]  /*3ef0*/  @!P3 LEA R14, P4, R15, R12, 0x3 ;  /* 0x0000000c0f0eb211 */ /* 0x001fc800078818ff */
[----:B------:R-:W-:Y:S02]  /*3f00*/  @!P3 LEA.HI.X R15, R15, R13, R24, 0x3, P4 ;  /* 0x0000000d0f0fb211 */ /* 0x000fe400020f1c18 */
[----:B------:R-:W0:Y:S01]  /*3f10*/  @!P0 LDC.64 R12, c[0x0][0x390] ;  /* 0x0000e400ff0c8b82 */ /* 0x000e220000000a00 */
[----:B------:R-:W-:Y:S01]  /*3f20*/  @!P2 VIADD R24, R21, 0x1 ;  /* 0x000000011518a836 */ /* 0x000fe20000000000 */
[----:B------:R-:W-:-:S04]  /*3f30*/  UIADD3 UR4, UPT, UPT, UR4, 0x4, URZ ;  /* 0x0000000404047890 */ /* 0x000fc8000fffe0ff */
[----:B------:R-:W-:Y:S01]  /*3f40*/  UISETP.NE.AND UP0, UPT, UR4, URZ, UPT ;  /* 0x000000ff0400728c */ /* 0x000fe2000bf05270 */
[----:B------:R-:W-:Y:S02]  /*3f50*/  VIADD R7, R7, 0x4 ;  /* 0x0000000407077836 */ /* 0x000fe40000000000 */
[----:B-----5:R-:W-:Y:S01]  /*3f60*/  VIADD R20, R20, 0x20 ;  /* 0x0000002014147836 */ /* 0x020fe20000000000 */
[----:B--2---:R2:W-:Y:S01]  /*3f70*/  @!P3 STG.E.64 desc[UR16][R14.64], R22 ;  /* 0x000000160e00b986 */ /* 0x0045e2000c101b10 */
[----:B------:R-:W-:Y:S01]  /*3f80*/  @!P2 IADD3 R25, P3, PT, R24, UR6, RZ ;  /* 0x000000061819ac10 */ /* 0x000fe2000ff7e0ff */
[----:B------:R-:W-:-:S04]  /*3f90*/  @!P0 VIADD R24, R21, 0x3 ;  /* 0x0000000315188836 */ /* 0x000fc80000000000 */
[----:B------:R-:W-:Y:S01]  /*3fa0*/  @!P2 IMAD.X R26, RZ, RZ, RZ, P3 ;  /* 0x000000ffff1aa224 */ /* 0x000fe200018e06ff */
[C---:B-1----:R-:W-:Y:S01]  /*3fb0*/  @!P2 LEA R10, P3, R25.reuse, R10, 0x3 ;  /* 0x0000000a190aa211 */ /* 0x042fe200078618ff */
[----:B--2---:R-:W1:Y:S03]  /*3fc0*/  @!P1 LDC.64 R14, c[0x0][0x390] ;  /* 0x0000e400ff0e9b82 */ /* 0x004e660000000a00 */
[----:B------:R-:W-:Y:S02]  /*3fd0*/  @!P2 LEA.HI.X R11, R25, R11, R26, 0x3, P3 ;  /* 0x0000000b190ba211 */ /* 0x000fe400018f1c1a */
[----:B------:R-:W-:Y:S01]  /*3fe0*/  @!P0 IADD3 R25, P3, PT, R24, UR6, RZ ;  /* 0x0000000618198c10 */ /* 0x000fe2000ff7e0ff */
[----:B------:R-:W-:-:S03]  /*3ff0*/  @!P1 VIADD R24, R21, 0x2 ;  /* 0x0000000215189836 */ /* 0x000fc60000000000 */
[----:B------:R-:W-:Y:S02]  /*4000*/  @!P0 IADD3.X R22, PT, PT, RZ, RZ, RZ, P3, !PT ;  /* 0x000000ffff168210 */ /* 0x000fe40001ffe4ff */
[C---:B0-----:R-:W-:Y:S02]  /*4010*/  @!P0 LEA R12, P4, R25.reuse, R12, 0x3 ;  /* 0x0000000c190c8211 */ /* 0x041fe400078818ff */
[----:B------:R-:W-:Y:S02]  /*4020*/  @!P1 IADD3 R24, P3, PT, R24, UR6, RZ ;  /* 0x0000000618189c10 */ /* 0x000fe4000ff7e0ff */
[----:B------:R-:W-:-:S03]  /*4030*/  @!P0 LEA.HI.X R13, R25, R13, R22, 0x3, P4 ;  /* 0x0000000d190d8211 */ /* 0x000fc600020f1c16 */
[----:B------:R-:W-:Y:S01]  /*4040*/  @!P1 IMAD.X R22, RZ, RZ, RZ, P3 ;  /* 0x000000ffff169224 */ /* 0x000fe200018e06ff */
[----:B-1----:R-:W-:-:S04]  /*4050*/  @!P1 LEA R14, P3, R24, R14, 0x3 ;  /* 0x0000000e180e9211 */ /* 0x002fc800078618ff */
[----:B------:R-:W-:Y:S01]  /*4060*/  @!P1 LEA.HI.X R15, R24, R15, R22, 0x3, P3 ;  /* 0x0000000f180f9211 */ /* 0x000fe200018f1c16 */
[----:B----4-:R4:W-:Y:S04]  /*4070*/  @!P2 STG.E.64 desc[UR16][R10.64], R16 ;  /* 0x000000100a00a986 */ /* 0x0109e8000c101b10 */
[----:B---3--:R4:W-:Y:S04]  /*4080*/  @!P1 STG.E.64 desc[UR16][R14.64], R18 ;  /* 0x000000120e009986 */ /* 0x0089e8000c101b10 */
[----:B------:R4:W-:Y:S01]  /*4090*/  @!P0 STG.E.64 desc[UR16][R12.64], R8 ;  /* 0x000000080c008986 */ /* 0x0009e2000c101b10 */
[----:B------:R-:W-:Y:S01]  /*40a0*/  VIADD R21, R21, 0x4 ;  /* 0x0000000415157836 */ /* 0x000fe20000000000 */
[----:B------:R-:W-:Y:S06]  /*40b0*/  BRA.U UP0, `(.L_x_597) ;  /* 0xfffffffd00507547 */ /* 0x000fec000b83ffff */
[----:B------:R-:W-:-:S07]  /*40c0*/  MOV R23, UR10 ;  /* 0x0000000a00177c02 */ /* 0x000fce0008000f00 */
.L_x_596:
[----:B------:R-:W-:-:S09]  /*40d0*/  UISETP.NE.AND UP0, UPT, UR7, URZ, UPT ;  /* 0x000000ff0700728c */ /* 0x000fd2000bf05270 */
[----:B------:R-:W-:Y:S05]  /*40e0*/  BRA.U !UP0, `(.L_x_595) ;  /* 0x0000000108b07547 */ /* 0x000fea000b800000 */
[----:B------:R-:W3:Y:S01]  /*40f0*/  LDC R7, c[0x0][0x3a0] ;  /* 0x0000e800ff077b82 */ /* 0x000ee20000000800 */
[----:B0-2-4-:R-:W-:Y:S01]  /*4100*/  IMAD.IADD R14, R0, 0x1, R23 ;  /* 0x00000001000e7824 */ /* 0x015fe200078e0217 */
[----:B------:R-:W-:Y:S01]  /*4110*/  BSSY.RECONVERGENT B1, `(.L_x_601) ;  /* 0x000000d000017945 */ /* 0x000fe20003800200 */
[----:B------:R-:W-:-:S04]  /*4120*/  IMAD R8, R3, 0x40, R1 ;  /* 0x0000004003087824 */ /* 0x000fc800078e0201 */
[----:B------:R-:W-:Y:S01]  /*4130*/  IMAD R23, R23, 0x8, R8 ;  /* 0x0000000817177824 */ /* 0x000fe200078e0208 */
[----:B---3--:R-:W-:-:S13]  /*4140*/  ISETP.GE.U32.AND P0, PT, R14, R7, PT ;  /* 0x000000070e00720c */ /* 0x008fda0003f06070 */
[----:B------:R-:W-:Y:S05]  /*4150*/  @P0 BRA `(.L_x_602) ;  /* 0x0000000000200947 */ /* 0x000fea0003800000 */
[----:B------:R-:W2:Y:S01]  /*4160*/  LDL.64 R8, [R23] ;  /* 0x0000000017087983 */ /* 0x000ea20000100a00 */
[----:B------:R-:W0:Y:S01]  /*4170*/  LDCU.64 UR8, c[0x0][0x390] ;  /* 0x00007200ff0877ac */ /* 0x000e220008000a00 */
[----:B------:R-:W-:-:S05]  /*4180*/  IMAD R10, R6, R7, R14 ;  /* 0x00000007060a7224 */ /* 0x000fca00078e020e */
[----:B------:R-:W-:-:S05]  /*4190*/  IADD3 R11, P0, PT, R10, UR6, RZ ;  /* 0x000000060a0b7c10 */ /* 0x000fca000ff1e0ff */
[----:B------:R-:W-:Y:S01]  /*41a0*/  IMAD.X R12, RZ, RZ, RZ, P0 ;  /* 0x000000ffff0c7224 */ /* 0x000fe200000e06ff */
[----:B0-----:R-:W-:-:S04]  /*41b0*/  LEA R10, P0, R11, UR8, 0x3 ;  /* 0x000000080b0a7c11 */ /* 0x001fc8000f8018ff */
[----:B------:R-:W-:-:S05]  /*41c0*/  LEA.HI.X R11, R11, UR9, R12, 0x3, P0 ;  /* 0x000000090b0b7c11 */ /* 0x000fca00080f1c0c */
[----:B--2---:R0:W-:Y:S04]  /*41d0*/  STG.E.64 desc[UR16][R10.64], R8 ;  /* 0x000000080a007986 */ /* 0x0041e8000c101b10 */
.L_x_602:
[----:B-1----:R-:W-:Y:S05]  /*41e0*/  BSYNC.RECONVERGENT B1 ;  /* 0x0000000000017941 */ /* 0x002fea0003800200 */
.L_x_601:
[----:B------:R-:W-:-:S09]  /*41f0*/  UISETP.NE.AND UP0, UPT, UR7, 0x1, UPT ;  /* 0x000000010700788c */ /* 0x000fd2000bf05270 */
[----:B------:R-:W-:Y:S05]  /*4200*/  BRA.U !UP0, `(.L_x_595) ;  /* 0x0000000108687547 */ /* 0x000fea000b800000 */
[----:B0-----:R-:W-:Y:S01]  /*4210*/  VIADD R10, R14, 0x1 ;  /* 0x000000010e0a7836 */ /* 0x001fe20000000000 */
[----:B------:R-:W-:Y:S04]  /*4220*/  BSSY.RECONVERGENT B1, `(.L_x_603) ;  /* 0x000000b000017945 */ /* 0x000fe80003800200 */
[----:B------:R-:W-:-:S13]  /*4230*/  ISETP.GE.U32.AND P0, PT, R10, R7, PT ;  /* 0x000000070a00720c */ /* 0x000fda0003f06070 */
[----:B------:R-:W-:Y:S05]  /*4240*/  @P0 BRA `(.L_x_604) ;  /* 0x0000000000200947 */ /* 0x000fea0003800000 */
[----:B------:R-:W2:Y:S01]  /*4250*/  LDL.64 R8, [R23+0x8] ;  /* 0x0000080017087983 */ /* 0x000ea20000100a00 */
[----:B------:R-:W0:Y:S01]  /*4260*/  LDCU.64 UR8, c[0x0][0x390] ;  /* 0x00007200ff0877ac */ /* 0x000e220008000a00 */
[----:B------:R-:W-:-:S05]  /*4270*/  IMAD R10, R6, R7, R10 ;  /* 0x00000007060a7224 */ /* 0x000fca00078e020a */
[----:B------:R-:W-:-:S04]  /*4280*/  IADD3 R11, P0, PT, R10, UR6, RZ ;  /* 0x000000060a0b7c10 */ /* 0x000fc8000ff1e0ff */
[----:B------:R-:W-:Y:S02]  /*4290*/  IADD3.X R12, PT, PT, RZ, RZ, RZ, P0, !PT ;  /* 0x000000ffff0c7210 */ /* 0x000fe400007fe4ff */
[----:B0-----:R-:W-:-:S04]  /*42a0*/  LEA R10, P0, R11, UR8, 0x3 ;  /* 0x000000080b0a7c11 */ /* 0x001fc8000f8018ff */
[----:B------:R-:W-:-:S05]  /*42b0*/  LEA.HI.X R11, R11, UR9, R12, 0x3, P0 ;  /* 0x000000090b0b7c11 */ /* 0x000fca00080f1c0c */
[----:B--2---:R0:W-:Y:S04]  /*42c0*/  STG.E.64 desc[UR16][R10.64], R8 ;  /* 0x000000080a007986 */ /* 0x0041e8000c101b10 */
.L_x_604:
[----:B------:R-:W-:Y:S05]  /*42d0*/  BSYNC.RECONVERGENT B1 ;  /* 0x0000000000017941 */ /* 0x000fea0003800200 */
.L_x_603:
[----:B------:R-:W-:-:S09]  /*42e0*/  UISETP.NE.AND UP0, UPT, UR7, 0x2, UPT ;  /* 0x000000020700788c */ /* 0x000fd2000bf05270 */
[----:B------:R-:W-:Y:S05]  /*42f0*/  BRA.U !UP0, `(.L_x_595) ;  /* 0x00000001082c7547 */ /* 0x000fea000b800000 */
[----:B------:R-:W-:-:S05]  /*4300*/  VIADD R14, R14, 0x2 ;  /* 0x000000020e0e7836 */ /* 0x000fca0000000000 */
[----:B------:R-:W-:-:S13]  /*4310*/  ISETP.GE.U32.AND P0, PT, R14, R7, PT ;  /* 0x000000070e00720c */ /* 0x000fda0003f06070 */
[----:B------:R-:W-:Y:S05]  /*4320*/  @P0 BRA `(.L_x_595) ;  /* 0x0000000000200947 */ /* 0x000fea0003800000 */
[----:B0-----:R-:W2:Y:S01]  /*4330*/  LDL.64 R8, [R23+0x10] ;  /* 0x0000100017087983 */ /* 0x001ea20000100a00 */
[----:B------:R-:W0:Y:S01]  /*4340*/  LDCU.64 UR8, c[0x0][0x390] ;  /* 0x00007200ff0877ac */ /* 0x000e220008000a00 */
[----:B------:R-:W-:-:S05]  /*4350*/  IMAD R6, R6, R7, R14 ;  /* 0x0000000706067224 */ /* 0x000fca00078e020e */
[----:B------:R-:W-:-:S05]  /*4360*/  IADD3 R7, P0, PT, R6, UR6, RZ ;  /* 0x0000000606077c10 */ /* 0x000fca000ff1e0ff */
[----:B------:R-:W-:Y:S01]  /*4370*/  IMAD.X R10, RZ, RZ, RZ, P0 ;  /* 0x000000ffff0a7224 */ /* 0x000fe200000e06ff */
[----:B0-----:R-:W-:-:S04]  /*4380*/  LEA R6, P0, R7, UR8, 0x3 ;  /* 0x0000000807067c11 */ /* 0x001fc8000f8018ff */
[----:B------:R-:W-:-:S05]  /*4390*/  LEA.HI.X R7, R7, UR9, R10, 0x3, P0 ;  /* 0x0000000907077c11 */ /* 0x000fca00080f1c0a */
[----:B--2---:R3:W-:Y:S04]  /*43a0*/  STG.E.64 desc[UR16][R6.64], R8 ;  /* 0x0000000806007986 */ /* 0x0047e8000c101b10 */
.L_x_595:
[----:B-1----:R-:W-:Y:S05]  /*43b0*/  BSYNC.RECONVERGENT B0 ;  /* 0x0000000000007941 */ /* 0x002fea0003800200 */
.L_x_594:
[----:B------:R-:W1:Y:S01]  /*43c0*/  LDCU UR4, c[0x0][0x3b4] ;  /* 0x00007680ff0477ac */ /* 0x000e620008000800 */
[----:B------:R-:W-:-:S05]  /*43d0*/  VIADD R3, R3, 0x1 ;  /* 0x0000000103037836 */ /* 0x000fca0000000000 */
[----:B-1----:R-:W-:-:S13]  /*43e0*/  ISETP.NE.AND P0, PT, R3, UR4, PT ;  /* 0x0000000403007c0c */ /* 0x002fda000bf05270 */
[----:B------:R-:W-:Y:S05]  /*43f0*/  @P0 BRA `(.L_x_605) ;  /* 0xffffffe800200947 */ /* 0x000fea000383ffff */
[----:B------:R-:W-:Y:S05]  /*4400*/  EXIT ;  /* 0x000000000000794d */ /* 0x000fea0003800000 */
.L_x_606:
        /* <DEDUP_REMOVED lines=15> */
.L_x_766:


//--------------------- .text.matmul_f64          --------------------------
	.section	.text.matmul_f64,"ax",@progbits
	.align	128
        .global         matmul_f64
        .type           matmul_f64,@function
        .size           matmul_f64,(.L_x_767 - matmul_f64)
        .other          matmul_f64,@"STO_CUDA_ENTRY STV_DEFAULT"
matmul_f64:
.text.matmul_f64:
[----:B------:R-:W0:Y:S01]  /*0000*/  LDC R1, c[0x0][0x37c] ;  /* 0x0000df00ff017b82 */ /* 0x000e220000000800 */
[----:B------:R-:W1:Y:S07]  /*0010*/  LDCU UR4, c[0x0][0x3b4] ;  /* 0x00007680ff0477ac */ /* 0x000e6e0008000800 */
[----:B------:R-:W2:Y:S01]  /*0020*/  LDC.64 R6, c[0x0][0x3a8] ;  /* 0x0000ea00ff067b82 */ /* 0x000ea20000000a00 */
[----:B------:R-:W3:Y:S01]  /*0030*/  S2R R23, SR_TID.X ;  /* 0x0000000000177919 */ /* 0x000ee20000002100 */
[----:B0-----:R-:W-:Y:S01]  /*0040*/  VIADD R1, R1, 0xfffffd80 ;  /* 0xfffffd8001017836 */ /* 0x001fe20000000000 */
[----:B------:R-:W0:Y:S01]  /*0050*/  LDCU UR6, c[0x0][0x360] ;  /* 0x00006c00ff0677ac */ /* 0x000e220008000800 */
[----:B------:R-:W0:Y:S03]  /*0060*/  LDCU UR5, c[0x0][0x364] ;  /* 0x00006c80ff0577ac */ /* 0x000e260008000800 */
[----:B------:R4:W-:Y:S01]  /*0070*/  STL.128 [R1], RZ ;  /* 0x000000ff01007387 */ /* 0x0009e20000100c00 */
[----:B------:R-:W2:Y:S03]  /*0080*/  LDCU.64 UR12, c[0x0][0x358] ;  /* 0x00006b00ff0c77ac */ /* 0x000ea60008000a00 */
[----:B------:R4:W-:Y:S04]  /*0090*/  STL.128 [R1+0x10], RZ ;  /* 0x000010ff01007387 */ /* 0x0009e80000100c00 */
[----:B------:R4:W-:Y:S01]  /*00a0*/  STL.128 [R1+0x20], RZ ;  /* 0x000020ff01007387 */ /* 0x0009e20000100c00 */
[----:B-1----:R-:W-:Y:S01]  /*00b0*/  IMAD.U32 R5, RZ, RZ, UR4 ;  /* 0x00000004ff057e24 */ /* 0x002fe2000f8e00ff */
[----:B------:R-:W1:Y:S02]  /*00c0*/  LDCU UR4, c[0x0][0x3a0] ;  /* 0x00007400ff0477ac */ /* 0x000e640008000800 */
[----:B------:R4:W-:Y:S01]  /*00d0*/  STL.128 [R1+0x30], RZ ;  /* 0x000030ff01007387 */ /* 0x0009e20000100c00 */
[----:B------:R-:W5:Y:S01]  /*00e0*/  I2F.U32.RP R0, R5 ;  /* 0x0000000500007306 */ /* 0x000f620000209000 */
[----:B------:R-:W-:-:S02]  /*00f0*/  ISETP.NE.U32.AND P2, PT, R5, RZ, PT ;  /* 0x000000ff0500720c */ /* 0x000fc40003f45070 */
[----:B------:R4:W-:Y:S01]  /*0100*/  STL.128 [R1+0x40], RZ ;  /* 0x000040ff01007387 */ /* 0x0009e20000100c00 */
[----:B0-----:R-:W-:-:S03]  /*0110*/  UIMAD UR6, UR6, UR5, URZ ;  /* 0x00000005060672a4 */ /* 0x001fc6000f8e02ff */
[----:B------:R4:W-:Y:S04]  /*0120*/  STL.128 [R1+0x50], RZ ;  /* 0x000050ff01007387 */ /* 0x0009e80000100c00 */
[----:B------:R4:W-:Y:S01]  /*0130*/  STL.128 [R1+0x60], RZ ;  /* 0x000060ff01007387 */ /* 0x0009e20000100c00 */
[----:B-----5:R-:W0:Y:S01]  /*0140*/  MUFU.RCP R0, R0 ;  /* 0x0000000000007308 */ /* 0x020e220000001000 */
[----:B-1----:R-:W-:Y:S02]  /*0150*/  UIADD3 UR4, UPT, UPT, UR4, -0x1, URZ ;  /* 0xffffffff04047890 */ /* 0x002fe4000fffe0ff */
[----:B------:R4:W-:Y:S04]  /*0160*/  STL.128 [R1+0x70], RZ ;  /* 0x000070ff01007387 */ /* 0x0009e80000100c00 */
[----:B------:R4:W-:Y:S04]  /*0170*/  STL.128 [R1+0x80], RZ ;  /* 0x000080ff01007387 */ /* 0x0009e80000100c00 */
[----:B------:R4:W-:Y:S04]  /*0180*/  STL.128 [R1+0x90], RZ ;  /* 0x000090ff01007387 */ /* 0x0009e80000100c00 */
[----:B------:R4:W-:Y:S01]  /*0190*/  STL.128 [R1+0xa0], RZ ;  /* 0x0000a0ff01007387 */ /* 0x0009e20000100c00 */
[----:B0-----:R-:W-:-:S03]  /*01a0*/  IADD3 R2, PT, PT, R0, 0xffffffe, RZ ;  /* 0x0ffffffe00027810 */ /* 0x001fc60007ffe0ff */
[----:B------:R4:W-:Y:S01]  /*01b0*/  STL.128 [R1+0xb0], RZ ;  /* 0x0000b0ff01007387 */ /* 0x0009e20000100c00 */
[----:B--2---:R-:W-:Y:S01]  /*01c0*/  VIADD R0, R7, UR4 ;  /* 0x0000000407007c36 */ /* 0x004fe20008000000 */
[----:B------:R0:W1:Y:S02]  /*01d0*/  F2I.FTZ.U32.TRUNC.NTZ R3, R2 ;  /* 0x0000000200037305 */ /* 0x000064000021f000 */
[----:B------:R4:W-:Y:S04]  /*01e0*/  STL.128 [R1+0xc0], RZ ;  /* 0x0000c0ff01007387 */ /* 0x0009e80000100c00 */
[----:B------:R4:W-:Y:S01]  /*01f0*/  STL.128 [R1+0xd0], RZ ;  /* 0x0000d0ff01007387 */ /* 0x0009e20000100c00 */
[----:B0-----:R-:W-:-:S03]  /*0200*/  IMAD.MOV.U32 R2, RZ, RZ, RZ ;  /* 0x000000ffff027224 */ /* 0x001fc600078e00ff */
[----:B------:R4:W-:Y:S04]  /*0210*/  STL.128 [R1+0xe0], RZ ;  /* 0x0000e0ff01007387 */ /* 0x0009e80000100c00 */
[----:B------:R4:W-:Y:S01]  /*0220*/  STL.128 [R1+0xf0], RZ ;  /* 0x0000f0ff01007387 */ /* 0x0009e20000100c00 */
[----:B-1----:R-:W-:-:S03]  /*0230*/  IMAD R4, R3, R5, RZ ;  /* 0x0000000503047224 */ /* 0x002fc600078e02ff */
[----:B------:R4:W-:Y:S01]  /*0240*/  STL.128 [R1+0x100], RZ ;  /* 0x000100ff01007387 */ /* 0x0009e20000100c00 */
[----:B------:R-:W-:-:S03]  /*0250*/  IMAD.MOV R9, RZ, RZ, -R4 ;  /* 0x000000ffff097224 */ /* 0x000fc600078e0a04 */
[----:B------:R4:W-:Y:S01]  /*0260*/  STL.128 [R1+0x110], RZ ;  /* 0x000110ff01007387 */ /* 0x0009e20000100c00 */
[----:B------:R-:W-:Y:S02]  /*0270*/  IMAD.HI.U32 R3, R3, R9, R2 ;  /* 0x0000000903037227 */ /* 0x000fe400078e0002 */
[----:B------:R-:W3:Y:S04]  /*0280*/  S2R R2, SR_TID.Y ;  /* 0x0000000000027919 */ /* 0x000ee80000002200 */
[----:B------:R-:W-:Y:S01]  /*0290*/  IMAD.HI.U32 R22, R3, R6, RZ ;  /* 0x0000000603167227 */ /* 0x000fe200078e00ff */
[----:B------:R4:W-:Y:S04]  /*02a0*/  STL.128 [R1+0x120], RZ ;  /* 0x000120ff01007387 */ /* 0x0009e80000100c00 */
[----:B------:R-:W-:Y:S01]  /*02b0*/  IADD3 R3, PT, PT, -R22, RZ, RZ ;  /* 0x000000ff16037210 */ /* 0x000fe20007ffe1ff */
[----:B------:R4:W-:Y:S04]  /*02c0*/  STL.128 [R1+0x130], RZ ;  /* 0x000130ff01007387 */ /* 0x0009e80000100c00 */
[----:B------:R-:W-:Y:S01]  /*02d0*/  IMAD R6, R5, R3, R6 ;  /* 0x0000000305067224 */ /* 0x000fe200078e0206 */
[----:B------:R4:W-:Y:S04]  /*02e0*/  STL.128 [R1+0x140], RZ ;  /* 0x000140ff01007387 */ /* 0x0009e80000100c00 */
[C---:B------:R-:W-:Y:S01]  /*02f0*/  ISETP.GE.U32.AND P0, PT, R6.reuse, R5, PT ;  /* 0x000000050600720c */ /* 0x040fe20003f06070 */
[----:B------:R4:W-:Y:S04]  /*0300*/  STL.128 [R1+0x150], RZ ;  /* 0x000150ff01007387 */ /* 0x0009e80000100c00 */
[----:B------:R4:W-:Y:S04]  /*0310*/  STL.128 [R1+0x160], RZ ;  /* 0x000160ff01007387 */ /* 0x0009e80000100c00 */
[----:B------:R4:W-:Y:S04]  /*0320*/  STL.128 [R1+0x170], RZ ;  /* 0x000170ff01007387 */ /* 0x0009e80000100c00 */
[----:B------:R-:W-:Y:S01]  /*0330*/  @P0 IMAD.IADD R6, R6, 0x1, -R5 ;  /* 0x0000000106060824 */ /* 0x000fe200078e0a05 */
[----:B------:R4:W-:Y:S01]  /*0340*/  STL.128 [R1+0x180], RZ ;  /* 0x000180ff01007387 */ /* 0x0009e20000100c00 */
[----:B------:R-:W-:Y:S01]  /*0350*/  @P0 VIADD R22, R22, 0x1 ;  /* 0x0000000116160836 */ /* 0x000fe20000000000 */
[----:B------:R-:W-:-:S02]  /*0360*/  ISETP.GE.U32.AND P0, PT, R0, UR4, PT ;  /* 0x0000000400007c0c */ /* 0x000fc4000bf06070 */
[----:B------:R-:W-:Y:S01]  /*0370*/  ISETP.GE.U32.AND P1, PT, R6, R5, PT ;  /* 0x000000050600720c */ /* 0x000fe20003f26070 */
[----:B------:R4:W-:Y:S04]  /*0380*/  STL.128 [R1+0x190], RZ ;  /* 0x000190ff01007387 */ /* 0x0009e80000100c00 */
[----:B------:R4:W-:Y:S04]  /*0390*/  STL.128 [R1+0x1a0], RZ ;  /* 0x0001a0ff01007387 */ /* 0x0009e80000100c00 */
[----:B------:R4:W-:Y:S04]  /*03a0*/  STL.128 [R1+0x1b0], RZ ;  /* 0x0001b0ff01007387 */ /* 0x0009e80000100c00 */
[----:B------:R4:W-:Y:S01]  /*03b0*/  STL.128 [R1+0x1c0], RZ ;  /* 0x0001c0ff01007387 */ /* 0x0009e20000100c00 */
[----:B------:R-:W-:-:S02]  /*03c0*/  @P1 IADD3 R22, PT, PT, R22, 0x1, RZ ;  /* 0x0000000116161810 */ /* 0x000fc40007ffe0ff */
[-C--:B------:R-:W-:Y:S01]  /*03d0*/  @!P2 LOP3.LUT R22, RZ, R5.reuse, RZ, 0x33, !PT ;  /* 0x00000005ff16a212 */ /* 0x080fe200078e33ff */
[----:B------:R4:W-:Y:S04]  /*03e0*/  STL.128 [R1+0x1d0], RZ ;  /* 0x0001d0ff01007387 */ /* 0x0009e80000100c00 */
[----:B------:R4:W-:Y:S01]  /*03f0*/  STL.128 [R1+0x1e0], RZ ;  /* 0x0001e0ff01007387 */ /* 0x0009e20000100c00 */
[----:B---3--:R-:W-:Y:S02]  /*0400*/  IMAD R22, R22, R2, R23 ;  /* 0x0000000216167224 */ /* 0x008fe400078e0217 */
[----:B------:R-:W-:Y:S01]  /*0410*/  IMAD R23, R23, R5, RZ ;  /* 0x0000000517177224 */ /* 0x000fe200078e02ff */
[----:B------:R4:W-:Y:S01]  /*0420*/  STL.128 [R1+0x1f0], RZ ;  /* 0x0001f0ff01007387 */ /* 0x0009e20000100c00 */
[----:B------:R-:W-:Y:S05]  /*0430*/  @!P0 BRA `(.L_x_607) ;  /* 0x0000002400b08947 */ /* 0x000fea0003800000 */
[----:B------:R-:W0:Y:S01]  /*0440*/  I2F.U32.RP R4, R7 ;  /* 0x0000000700047306 */ /* 0x000e220000209000 */
[----:B------:R-:W-:Y:S01]  /*0450*/  ISETP.NE.U32.AND P2, PT, R7, RZ, PT ;  /* 0x000000ff0700720c */ /* 0x000fe20003f45070 */
[----:B------:R-:W-:Y:S01]  /*0460*/  UMOV UR4, URZ ;  /* 0x000000ff00047c82 */ /* 0x000fe20008000000 */
[----:B------:R-:W-:-:S04]  /*0470*/  VIMNMX.U32 R5, PT, PT, R5, 0x1, !PT ;  /* 0x0000000105057848 */ /* 0x000fc80007fe0000 */
[C---:B------:R-:W-:Y:S02]  /*0480*/  LOP3.LUT R21, R5.reuse, 0x3, RZ, 0xc0, !PT ;  /* 0x0000000305157812 */ /* 0x040fe400078ec0ff */
[----:B------:R-:W-:Y:S01]  /*0490*/  LOP3.LUT R20, R5, 0xfffffffc, RZ, 0xc0, !PT ;  /* 0xfffffffc05147812 */ /* 0x000fe200078ec0ff */
[----:B0-----:R-:W0:Y:S02]  /*04a0*/  MUFU.RCP R4, R4 ;  /* 0x0000000400047308 */ /* 0x001e240000001000 */
[----:B0-----:R-:W-:-:S06]  /*04b0*/  VIADD R2, R4, 0xffffffe ;  /* 0x0ffffffe04027836 */ /* 0x001fcc0000000000 */
[----:B------:R0:W1:Y:S02]  /*04c0*/  F2I.FTZ.U32.TRUNC.NTZ R3, R2 ;  /* 0x0000000200037305 */ /* 0x000064000021f000 */
[----:B0-----:R-:W-:Y:S01]  /*04d0*/  IMAD.MOV.U32 R2, RZ, RZ, RZ ;  /* 0x000000ffff027224 */ /* 0x001fe200078e00ff */
[----:B-1----:R-:W-:-:S05]  /*04e0*/  IADD3 R6, PT, PT, RZ, -R3, RZ ;  /* 0x80000003ff067210 */ /* 0x002fca0007ffe0ff */
[----:B------:R-:W-:-:S04]  /*04f0*/  IMAD R9, R6, R7, RZ ;  /* 0x0000000706097224 */ /* 0x000fc800078e02ff */
[----:B------:R-:W-:-:S04]  /*0500*/  IMAD.HI.U32 R3, R3, R9, R2 ;  /* 0x0000000903037227 */ /* 0x000fc800078e0002 */
[----:B------:R-:W-:Y:S02]  /*0510*/  VIADD R2, R1, 0x240 ;  /* 0x0000024001027836 */ /* 0x000fe40000000000 */
[----:B------:R-:W-:-:S04]  /*0520*/  IMAD.HI.U32 R3, R3, R0, RZ ;  /* 0x0000000003037227 */ /* 0x000fc800078e00ff */
[----:B------:R-:W-:-:S04]  /*0530*/  IMAD.MOV R6, RZ, RZ, -R3 ;  /* 0x000000ffff067224 */ /* 0x000fc800078e0a03 */
[----:B------:R-:W-:-:S05]  /*0540*/  IMAD R0, R7, R6, R0 ;  /* 0x0000000607007224 */ /* 0x000fca00078e0200 */
[----:B------:R-:W-:-:S13]  /*0550*/  ISETP.GE.U32.AND P0, PT, R0, R7, PT ;  /* 0x000000070000720c */ /* 0x000fda0003f06070 */
[----:B------:R-:W-:Y:S01]  /*0560*/  @P0 IADD3 R0, PT, PT, R0, -R7, RZ ;  /* 0x8000000700000210 */ /* 0x000fe20007ffe0ff */
[----:B------:R-:W-:-:S03]  /*0570*/  @P0 VIADD R3, R3, 0x1 ;  /* 0x0000000103030836 */ /* 0x000fc60000000000 */
[----:B------:R-:W-:Y:S02]  /*0580*/  ISETP.GE.U32.AND P1, PT, R0, R7, PT ;  /* 0x000000070000720c */ /* 0x000fe40003f26070 */
[----:B------:R-:W-:-:S11]  /*0590*/  IADD3 R0, PT, PT, R1, 0x200, RZ ;  /* 0x0000020001007810 */ /* 0x000fd60007ffe0ff */
[----:B------:R-:W-:Y:S01]  /*05a0*/  @P1 VIADD R3, R3, 0x1 ;  /* 0x0000000103031836 */ /* 0x000fe20000000000 */
[----:B------:R-:W-:-:S07]  /*05b0*/  @!P2 LOP3.LUT R3, RZ, R7, RZ, 0x33, !PT ;  /* 0x00000007ff03a212 */ /* 0x000fce00078e33ff */
.L_x_642:
[----:B0-----:R-:W0:Y:S01]  /*05c0*/  LDCU UR5, c[0x0][0x3a4] ;  /* 0x00007480ff0577ac */ /* 0x001e220008000800 */
[----:B------:R-:W-:Y:S01]  /*05d0*/  BSSY.RECONVERGENT B0, `(.L_x_608) ;  /* 0x0000038000007945 */ /* 0x000fe20003800200 */
[----:B------:R-:W0:Y:S01]  /*05e0*/  LDCU.64 UR16, c[0x0][0x3a8] ;  /* 0x00007500ff1077ac */ /* 0x000e220008000a00 */
[----:B-1----:R-:W1:Y:S01]  /*05f0*/  LDCU UR20, c[0x0][0x3a8] ;  /* 0x00007500ff1477ac */ /* 0x002e620008000800 */
[----:B--2---:R-:W2:Y:S01]  /*0600*/  LDCU UR9, c[0x0][0x39c] ;  /* 0x00007380ff0977ac */ /* 0x004ea20008000800 */
[----:B---3--:R-:W3:Y:S01]  /*0610*/  LDCU UR11, c[0x0][0x3a0] ;  /* 0x00007400ff0b77ac */ /* 0x008ee20008000800 */
[----:B------:R-:W1:Y:S01]  /*0620*/  LDCU UR18, c[0x0][0x3ac] ;  /* 0x00007580ff1277ac */ /* 0x000e620008000800 */
[----:B0-----:R-:W-:Y:S02]  /*0630*/  UIMAD UR10, UR17, UR5, URZ ;  /* 0x00000005110a72a4 */ /* 0x001fe4000f8e02ff */
[----:B------:R-:W-:Y:S01]  /*0640*/  UIMAD UR19, UR17, UR16, URZ ;  /* 0x00000010111372a4 */ /* 0x000fe2000f8e02ff */
[----:B------:R-:W0:Y:S03]  /*0650*/  LDCU UR8, c[0x0][0x398] ;  /* 0x00007300ff0877ac */ /* 0x000e260008000800 */
[C---:B------:R-:W-:Y:S01]  /*0660*/  ISETP.GE.U32.AND P0, PT, R22.reuse, UR10, PT ;  /* 0x0000000a16007c0c */ /* 0x040fe2000bf06070 */
[----:B------:R-:W0:Y:S01]  /*0670*/  LDCU.64 UR14, c[0x0][0x3a0] ;  /* 0x00007400ff0e77ac */ /* 0x000e220008000a00 */
[----:B------:R-:W-:-:S11]  /*0680*/  ISETP.GE.U32.AND P1, PT, R22, UR19, PT ;  /* 0x0000001316007c0c */ /* 0x000fd6000bf26070 */
[----:B-123-5:R-:W-:Y:S05]  /*0690*/  @P0 BRA `(.L_x_609) ;  /* 0x0000000000ac0947 */ /* 0x02efea0003800000 */
[----:B------:R-:W1:Y:S01]  /*06a0*/  S2R R8, SR_CTAID.Y ;  /* 0x0000000000087919 */ /* 0x000e620000002600 */
[----:B------:R-:W2:Y:S01]  /*06b0*/  LDC R9, c[0x0][0x3ac] ;  /* 0x0000eb00ff097b82 */ /* 0x000ea20000000800 */
[----:B------:R-:W3:Y:S01]  /*06c0*/  LDCU UR5, c[0x0][0x3ac] ;  /* 0x00007580ff0577ac */ /* 0x000ee20008000800 */
[----:B------:R-:W-:Y:S01]  /*06d0*/  IMAD.MOV.U32 R10, RZ, RZ, R22 ;  /* 0x000000ffff0a7224 */ /* 0x000fe200078e0016 */
[----:B---3--:R-:W-:-:S13]  /*06e0*/  ISETP.NE.U32.AND P3, PT, RZ, UR5, PT ;  /* 0x00000005ff007c0c */ /* 0x008fda000bf65070 */
.L_x_610:
[----:B---3--:R-:W3:Y:S01]  /*06f0*/  I2F.U32.RP R7, UR18 ;  /* 0x0000001200077d06 */ /* 0x008ee20008209000 */
[----:B------:R-:W-:-:S07]  /*0700*/  IMAD.MOV.U32 R4, RZ, RZ, RZ ;  /* 0x000000ffff047224 */ /* 0x000fce00078e00ff */
[----:B---3--:R-:W3:Y:S02]  /*0710*/  MUFU.RCP R7, R7 ;  /* 0x0000000700077308 */ /* 0x008ee40000001000 */
[----:B---3--:R-:W-:-:S06]  /*0720*/  IADD3 R5, PT, PT, R7, 0xffffffe, RZ ;  /* 0x0ffffffe07057810 */ /* 0x008fcc0007ffe0ff */
[----:B------:R-:W3:Y:S02]  /*0730*/  F2I.FTZ.U32.TRUNC.NTZ R5, R5 ;  /* 0x0000000500057305 */ /* 0x000ee4000021f000 */
[----:B---3--:R-:W-:-:S04]  /*0740*/  IMAD.MOV R11, RZ, RZ, -R5 ;  /* 0x000000ffff0b7224 */ /* 0x008fc800078e0a05 */
[----:B------:R-:W-:-:S04]  /*0750*/  IMAD R11, R11, UR18, RZ ;  /* 0x000000120b0b7c24 */ /* 0x000fc8000f8e02ff */
[----:B------:R-:W-:Y:S01]  /*0760*/  IMAD.HI.U32 R11, R5, R11, R4 ;  /* 0x0000000b050b7227 */ /* 0x000fe200078e0004 */
[----:B------:R-:W-:-:S05]  /*0770*/  LOP3.LUT R5, RZ, UR18, RZ, 0x33, !PT ;  /* 0x00000012ff057c12 */ /* 0x000fca000f8e33ff */
[----:B------:R-:W-:-:S05]  /*0780*/  IMAD.HI.U32 R4, R11, R10, RZ ;  /* 0x0000000a0b047227 */ /* 0x000fca00078e00ff */
        /* <DEDUP_REMOVED lines=23> */
[----:B------:R-:W-:Y:S01]  /*0900*/  ISETP.GE.U32.AND P0, PT, R10, UR10, PT ;  /* 0x0000000a0a007c0c */ /* 0x000fe2000bf06070 */
[----:B0-----:R-:W-:-:S06]  /*0910*/  ULEA UR5, UR7, UR5, 0x18 ;  /* 0x0000000507057291 */ /* 0x001fcc000f8ec0ff */
[----:B------:R-:W-:-:S05]  /*0920*/  LEA R11, R11, UR5, 0x3 ;  /* 0x000000050b0b7c11 */ /* 0x000fca000f8e18ff */
[----:B--2---:R3:W-:Y:S01]  /*0930*/  STS.64 [R11], R4 ;  /* 0x000000040b007388 */ /* 0x0047e20000000a00 */
[----:B------:R-:W-:Y:S05]  /*0940*/  @!P0 BRA `(.L_x_610) ;  /* 0xfffffffc00688947 */ /* 0x000fea000383ffff */
.L_x_609:
[----:B0-----:R-:W-:Y:S05]  /*0950*/  BSYNC.RECONVERGENT B0 ;  /* 0x0000000000007941 */ /* 0x001fea0003800200 */
.L_x_608:
[----:B------:R-:W-:Y:S04]  /*0960*/  BSSY.RECONVERGENT B0, `(.L_x_611) ;  /* 0x000002e000007945 */ /* 0x000fe80003800200 */
[----:B------:R-:W-:Y:S05]  /*0970*/  @P1 BRA `(.L_x_612) ;  /* 0x0000000000b01947 */ /* 0x000fea0003800000 */
[----:B---3--:R-:W0:Y:S01]  /*0980*/  S2R R11, SR_CTAID.X ;  /* 0x00000000000b7919 */ /* 0x008e220000002500 */
[----:B------:R-:W1:Y:S01]  /*0990*/  LDC.64 R4, c[0x0][0x3a8] ;  /* 0x0000ea00ff047b82 */ /* 0x000e620000000a00 */
[----:B------:R-:W2:Y:S01]  /*09a0*/  LDCU UR5, c[0x0][0x3a8] ;  /* 0x00007500ff0577ac */ /* 0x000ea20008000800 */
[----:B------:R-:W-:Y:S02]  /*09b0*/  MOV R13, R22 ;  /* 0x00000016000d7202 */ /* 0x000fe40000000f00 */
[----:B--2---:R-:W-:-:S13]  /*09c0*/  ISETP.NE.U32.AND P2, PT, RZ, UR5, PT ;  /* 0x00000005ff007c0c */ /* 0x004fda000bf45070 */
.L_x_613:
[----:B--2---:R-:W2:Y:S01]  /*09d0*/  I2F.U32.RP R8, UR20 ;  /* 0x0000001400087d06 */ /* 0x004ea20008209000 */
        /* <DEDUP_REMOVED lines=9> */
[----:B-1----:R-:W-:-:S05]  /*0a70*/  IMAD R7, R4, R7, R13 ;  /* 0x0000000704077224 */ /* 0x002fca00078e020d */
        /* <DEDUP_REMOVED lines=10> */
[----:B0-----:R-:W-:-:S05]  /*0b20*/  IMAD R6, R11, R4, R17 ;  /* 0x000000040b067224 */ /* 0x001fca00078e0211 */
        /* <DEDUP_REMOVED lines=9> */
[----:B------:R-:W-:Y:S01]  /*0bc0*/  IMAD R10, R10, R4, R17 ;  /* 0x000000040a0a7224 */ /* 0x000fe200078e0211 */
[----:B------:R-:W-:-:S04]  /*0bd0*/  IADD3 R13, PT, PT, R13, UR6, RZ ;  /* 0x000000060d0d7c10 */ /* 0x000fc8000fffe0ff */
[----:B------:R-:W-:Y:S01]  /*0be0*/  ISETP.GE.U32.AND P0, PT, R13, UR19, PT ;  /* 0x000000130d007c0c */ /* 0x000fe2000bf06070 */
[----:B0-----:R-:W-:-:S04]  /*0bf0*/  ULEA UR5, UR7, UR5, 0x18 ;  /* 0x0000000507057291 */ /* 0x001fc8000f8ec0ff */
[----:B------:R-:W-:-:S06]  /*0c00*/  ULEA UR5, UR10, UR5, 0x3 ;  /* 0x000000050a057291 */ /* 0x000fcc000f8e18ff */
[----:B------:R-:W-:-:S05]  /*0c10*/  LEA R15, R10, UR5, 0x3 ;  /* 0x000000050a0f7c11 */ /* 0x000fca000f8e18ff */
[----:B--2---:R2:W-:Y:S01]  /*0c20*/  STS.64 [R15], R6 ;  /* 0x000000060f007388 */ /* 0x0045e20000000a00 */
[----:B------:R-:W-:Y:S05]  /*0c30*/  @!P0 BRA `(.L_x_613) ;  /* 0xfffffffc00648947 */ /* 0x000fea000383ffff */
.L_x_612:
[----:B------:R-:W-:Y:S05]  /*0c40*/  BSYNC.RECONVERGENT B0 ;  /* 0x0000000000007941 */ /* 0x000fea0003800200 */
.L_x_611:
[----:B------:R-:W0:Y:S01]  /*0c50*/  LDCU UR5, c[0x0][0x3b0] ;  /* 0x00007600ff0577ac */ /* 0x000e220008000800 */
[----:B------:R-:W-:Y:S01]  /*0c60*/  UIADD3 UR4, UPT, UPT, UR4, 0x1, URZ ;  /* 0x0000000104047890 */ /* 0x000fe2000fffe0ff */
[----:B------:R-:W-:Y:S05]  /*0c70*/  BAR.SYNC.DEFER_BLOCKING 0x0 ;  /* 0x0000000000007b1d */ /* 0x000fea0000010000 */
[----:B------:R-:W-:Y:S01]  /*0c80*/  ISETP.LE.U32.AND P1, PT, R3, UR4, PT ;  /* 0x0000000403007c0c */ /* 0x000fe2000bf23070 */
[----:B0-----:R-:W-:-:S09]  /*0c90*/  UISETP.NE.AND UP0, UPT, UR5, URZ, UPT ;  /* 0x000000ff0500728c */ /* 0x001fd2000bf05270 */
[----:B------:R-:W-:Y:S05]  /*0ca0*/  BRA.U !UP0, `(.L_x_614) ;  /* 0x0000001508887547 */ /* 0x000fea000b800000 */
[----:B------:R-:W-:-:S05]  /*0cb0*/  UMOV UR5, URZ ;  /* 0x000000ff00057c82 */ /* 0x000fca0008000000 */
.L_x_633:
[----:B0----5:R-:W0:Y:S01]  /*0cc0*/  S2R R16, SR_TID.Y ;  /* 0x0000000000107919 */ /* 0x021e220000002200 */
[----:B------:R-:W1:Y:S01]  /*0cd0*/  LDCU UR8, c[0x0][0x3b0] ;  /* 0x00007600ff0877ac */ /* 0x000e620008000800 */
[----:B------:R-:W-:Y:S01]  /*0ce0*/  IMAD.MOV.U32 R13, RZ, RZ, RZ ;  /* 0x000000ffff0d7224 */ /* 0x000fe200078e00ff */
[----:B------:R-:W0:Y:S01]  /*0cf0*/  LDCU UR11, c[0x0][0x3b0] ;  /* 0x00007600ff0b77ac */ /* 0x000e220008000800 */
[----:B-1----:R-:W-:Y:S01]  /*0d00*/  UISETP.GE.U32.AND UP0, UPT, UR8, 0x8, UPT ;  /* 0x000000080800788c */ /* 0x002fe2000bf06070 */
[----:B0-----:R-:W-:-:S08]  /*0d10*/  IMAD R16, R16, UR11, RZ ;  /* 0x0000000b10107c24 */ /* 0x001fd0000f8e02ff */
[----:B--23--:R-:W-:Y:S05]  /*0d20*/  BRA.U !UP0, `(.L_x_615) ;  /* 0x0000000108847547 */ /* 0x00cfea000b800000 */
[----:B------:R-:W0:Y:S01]  /*0d30*/  S2UR UR9, SR_CgaCtaId ;  /* 0x00000000000979c3 */ /* 0x000e220000008800 */
[----:B------:R-:W-:Y:S01]  /*0d40*/  IMAD.MOV.U32 R19, RZ, RZ, RZ ;  /* 0x000000ffff137224 */ /* 0x000fe200078e00ff */
[----:B------:R-:W-:-:S06]  /*0d50*/  UMOV UR7, 0x400 ;  /* 0x0000040000077882 */ /* 0x000fcc0000000000 */
[----:B------:R-:W1:Y:S01]  /*0d60*/  LDC R17, c[0x0][0x3ac] ;  /* 0x0000eb00ff117b82 */ /* 0x000e620000000800 */
[----:B0-----:R-:W-:-:S12]  /*0d70*/  ULEA UR7, UR9, UR7, 0x18 ;  /* 0x0000000709077291 */ /* 0x001fd8000f8ec0ff */
.L_x_616:
[----:B-1-3--:R-:W-:Y:S01]  /*0d80*/  IADD3 R4, PT, PT, R16, R19, RZ ;  /* 0x0000001310047210 */ /* 0x00afe20007ffe0ff */
        /* <DEDUP_REMOVED lines=9> */
[----:B--2---:R-:W0:Y:S04]  /*0e20*/  LDS.64 R6, [R10] ;  /* 0x000000000a067984 */ /* 0x004e280000000a00 */
        /* <DEDUP_REMOVED lines=16> */
[----:B-1----:R-:W-:-:S07]  /*0f30*/  IMAD.U32 R13, RZ, RZ, UR9 ;  /* 0x00000009ff0d7e24 */ /* 0x002fce000f8e00ff */
.L_x_615:
        /* <DEDUP_REMOVED lines=8> */
[----:B---3--:R-:W-:Y:S01]  /*0fc0*/  IMAD.IADD R4, R16, 0x1, R13 ;  /* 0x0000000110047824 */ /* 0x008fe200078e020d */
[----:B------:R-:W-:Y:S01]  /*0fd0*/  UMOV UR7, 0x400 ;  /* 0x0000040000077882 */ /* 0x000fe20000000000 */
[C---:B--2---:R-:W-:Y:S01]  /*0fe0*/  LEA R15, R13.reuse, R0, 0x3 ;  /* 0x000000000d0f7211 */ /* 0x044fe200078e18ff */
        /* <DEDUP_REMOVED lines=14> */
.L_x_618:
[----:B------:R-:W-:Y:S05]  /*10d0*/  BRA.U !UP1, `(.L_x_617) ;  /* 0x0000000109707547 */ /* 0x000fea000b800000 */
[----:B------:R-:W-:Y:S02]  /*10e0*/  UISETP.NE.AND UP0, UPT, UR11, 0x1, UPT ;  /* 0x000000010b00788c */ /* 0x000fe4000bf05270 */
[----:B------:R-:W-:-:S04]  /*10f0*/  ULOP3.LUT UR7, UR8, 0x1, URZ, 0xc0, !UPT ;  /* 0x0000000108077892 */ /* 0x000fc8000f8ec0ff */
[----:B------:R-:W-:-:S03]  /*1100*/  UISETP.NE.U32.AND UP1, UPT, UR7, 0x1, UPT ;  /* 0x000000010700788c */ /* 0x000fc6000bf25070 */
[----:B------:R-:W-:Y:S08]  /*1110*/  BRA.U !UP0, `(.L_x_619) ;  /* 0x0000000108347547 */ /* 0x000ff0000b800000 */
[----:B------:R-:W1:Y:S01]  /*1120*/  S2UR UR8, SR_CgaCtaId ;  /* 0x00000000000879c3 */ /* 0x000e620000008800 */
[----:B0--3--:R-:W-:Y:S01]  /*1130*/  IMAD.IADD R4, R16, 0x1, R13 ;  /* 0x0000000110047824 */ /* 0x009fe200078e020d */
[----:B------:R-:W-:Y:S01]  /*1140*/  UMOV UR7, 0x400 ;  /* 0x0000040000077882 */ /* 0x000fe20000000000 */
[C---:B------:R-:W-:Y:S02]  /*1150*/  IMAD R9, R13.reuse, 0x8, R0 ;  /* 0x000000080d097824 */ /* 0x040fe400078e0200 */
[----:B------:R-:W-:-:S03]  /*1160*/  VIADD R13, R13, 0x2 ;  /* 0x000000020d0d7836 */ /* 0x000fc60000000000 */
[----:B------:R-:W0:Y:S01]  /*1170*/  LDC R5, c[0x0][0x3ac] ;  /* 0x0000eb00ff057b82 */ /* 0x000e220000000800 */
[----:B-1----:R-:W-:Y:S01]  /*1180*/  ULEA UR7, UR8, UR7, 0x18 ;  /* 0x0000000708077291 */ /* 0x002fe2000f8ec0ff */
[----:B0-----:R-:W-:-:S05]  /*1190*/  IMAD R4, R4, R5, UR5 ;  /* 0x0000000504047e24 */ /* 0x001fca000f8e0205 */
[----:B------:R-:W-:-:S04]  /*11a0*/  LEA R4, R4, UR7, 0x3 ;  /* 0x0000000704047c11 */ /* 0x000fc8000f8e18ff */
[----:B--2---:R-:W-:Y:S02]  /*11b0*/  LEA R6, R5, R4, 0x3 ;  /* 0x0000000405067211 */ /* 0x004fe400078e18ff */
[----:B------:R-:W-:Y:S04]  /*11c0*/  LDS.64 R4, [R4] ;  /* 0x0000000004047984 */ /* 0x000fe80000000a00 */
[----:B------:R-:W0:Y:S04]  /*11d0*/  LDS.64 R6, [R6] ;  /* 0x0000000006067984 */ /* 0x000e280000000a00 */
[----:B0-----:R1:W-:Y:S02]  /*11e0*/  STL.128 [R9], R4 ;  /* 0x0000000409007387 */ /* 0x0013e40000100c00 */
.L_x_619:
[----:B------:R-:W-:Y:S05]  /*11f0*/  BRA.U UP1, `(.L_x_617) ;  /* 0x0000000101287547 */ /* 0x000fea000b800000 */
[----:B------:R-:W5:Y:S01]  /*1200*/  S2UR UR8, SR_CgaCtaId ;  /* 0x00000000000879c3 */ /* 0x000f620000008800 */
[----:B------:R-:W-:Y:S01]  /*1210*/  IADD3 R16, PT, PT, R16, R13, RZ ;  /* 0x0000000d10107210 */ /* 0x000fe20007ffe0ff */
[----:B------:R-:W-:Y:S01]  /*1220*/  UMOV UR7, 0x400 ;  /* 0x0000040000077882 */ /* 0x000fe20000000000 */
[----:B------:R-:W-:-:S05]  /*1230*/  IMAD R13, R13, 0x8, R0 ;  /* 0x000000080d0d7824 */ /* 0x000fca00078e0200 */
[----:B01-3--:R-:W0:Y:S01]  /*1240*/  LDC R5, c[0x0][0x3ac] ;  /* 0x0000eb00ff057b82 */ /* 0x00be220000000800 */
[----:B-----5:R-:W-:Y:S01]  /*1250*/  ULEA UR7, UR8, UR7, 0x18 ;  /* 0x0000000708077291 */ /* 0x020fe2000f8ec0ff */
[----:B0-----:R-:W-:-:S05]  /*1260*/  IMAD R16, R16, R5, UR5 ;  /* 0x0000000510107e24 */ /* 0x001fca000f8e0205 */
[----:B------:R-:W-:-:S06]  /*1270*/  LEA R4, R16, UR7, 0x3 ;  /* 0x0000000710047c11 */ /* 0x000fcc000f8e18ff */
[----:B------:R-:W0:Y:S04]  /*1280*/  LDS.64 R4, [R4] ;  /* 0x0000000004047984 */ /* 0x000e280000000a00 */
[----:B0-----:R0:W-:Y:S02]  /*1290*/  STL.64 [R13], R4 ;  /* 0x000000040d007387 */ /* 0x0011e40000100a00 */
.L_x_617:
[----:B------:R-:W5:Y:S01]  /*12a0*/  LDCU UR9, c[0x0][0x3b4] ;  /* 0x00007680ff0977ac */ /* 0x000f620008000800 */
[----:B------:R-:W2:Y:S01]  /*12b0*/  S2UR UR8, SR_CgaCtaId ;  /* 0x00000000000879c3 */ /* 0x000ea20000008800 */
[----:B------:R-:W-:Y:S01]  /*12c0*/  IMAD.MOV.U32 R25, RZ, RZ, RZ ;  /* 0x000000ffff197224 */ /* 0x000fe200078e00ff */
[----:B------:R-:W-:-:S06]  /*12d0*/  UMOV UR7, 0x400 ;  /* 0x0000040000077882 */ /* 0x000fcc0000000000 */
[----:B------:R-:W3:Y:S01]  /*12e0*/  LDC R16, c[0x0][0x3a8] ;  /* 0x0000ea00ff107b82 */ /* 0x000ee20000000800 */
[----:B-----5:R-:W-:Y:S02]  /*12f0*/  UISETP.GE.U32.AND UP0, UPT, UR9, 0x4, UPT ;  /* 0x000000040900788c */ /* 0x020fe4000bf06070 */
[----:B--2---:R-:W-:-:S04]  /*1300*/  ULEA UR7, UR8, UR7, 0x18 ;  /* 0x0000000708077291 */ /* 0x004fc8000f8ec0ff */
[----:B------:R-:W-:Y:S01]  /*1310*/  ULEA UR7, UR10, UR7, 0x3 ;  /* 0x000000070a077291 */ /* 0x000fe2000f8e18ff */
[----:B---3--:R-:W-:Y:S02]  /*1320*/  IMAD R16, R16, UR5, R23 ;  /* 0x0000000510107c24 */ /* 0x008fe4000f8e0217 */
[----:B------:R-:W-:Y:S09]  /*1330*/  BRA.U !UP0, `(.L_x_620) ;  /* 0x0000000508507547 */ /* 0x000ff2000b800000 */
[----:B------:R-:W-:Y:S01]  /*1340*/  ISETP.GT.AND P0, PT, R20, RZ, PT ;  /* 0x000000ff1400720c */ /* 0x000fe20003f04270 */
[----:B------:R-:W-:-:S12]  /*1350*/  HFMA2 R17, -RZ, RZ, 0, 0 ;  /* 0x00000000ff117431 */ /* 0x000fd800000001ff */
[----:B------:R-:W-:Y:S05]  /*1360*/  @!P0 BRA `(.L_x_621) ;  /* 0x0000000400108947 */ /* 0x000fea0003800000 */
[----:B01----:R-:W-:Y:S01]  /*1370*/  IMAD.IADD R4, R20, 0x1, -R17 ;  /* 0x0000000114047824 */ /* 0x003fe200078e0a11 */
[----:B------:R-:W-:-:S04]  /*1380*/  PLOP3.LUT P0, PT, PT, PT, PT, 0x80, 0x8 ;  /* 0x000000000008781c */ /* 0x000fc80003f0f070 */
[----:B------:R-:W-:-:S13]  /*1390*/  ISETP.GT.AND P2, PT, R4, 0xc, PT ;  /* 0x0000000c0400780c */ /* 0x000fda0003f44270 */
[----:B------:R-:W-:Y:S05]  /*13a0*/  @!P2 BRA `(.L_x_622) ;  /* 0x00000000009ca947 */ /* 0x000fea0003800000 */
[----:B------:R-:W-:Y:S01]  /*13b0*/  PLOP3.LUT P0, PT, PT, PT, PT, 0x8, 0x80 ;  /* 0x000000000080781c */ /* 0x000fe20003f0e170 */
[----:B------:R-:W-:-:S12]  /*13c0*/  VIADD R18, R20, 0xfffffff4 ;  /* 0xfffffff414127836 */ /* 0x000fd80000000000 */
.L_x_623:
        /* <DEDUP_REMOVED lines=37> */
.L_x_622:
        /* <DEDUP_REMOVED lines=23> */
.L_x_624:
[----:B------:R-:W-:-:S13]  /*1790*/  ISETP.EQ.AND P2, PT, R17, R20, PT ;  /* 0x000000141100720c */ /* 0x000fda0003f42270 */
[----:B------:R-:W-:Y:S05]  /*17a0*/  @!P0 BRA P2, `(.L_x_620) ;  /* 0x0000000000348947 */ /* 0x000fea0001000000 */
.L_x_621:
        /* <DEDUP_REMOVED lines=13> */
.L_x_620:
[----:B------:R-:W-:-:S13]  /*1880*/  ISETP.NE.AND P0, PT, R21, RZ, PT ;  /* 0x000000ff1500720c */ /* 0x000fda0003f05270 */
[----:B------:R-:W-:Y:S05]  /*1890*/  @!P0 BRA `(.L_x_625) ;  /* 0x0000000000308947 */ /* 0x000fea0003800000 */
[----:B------:R-:W-:Y:S01]  /*18a0*/  IADD3 R16, PT, PT, R16, R25, RZ ;  /* 0x0000001910107210 */ /* 0x000fe20007ffe0ff */
[----:B012---:R-:W-:Y:S01]  /*18b0*/  IMAD R9, R25, 0x8, R2 ;  /* 0x0000000819097824 */ /* 0x007fe200078e0202 */
[----:B------:R-:W-:Y:S02]  /*18c0*/  ISETP.NE.AND P0, PT, R21, 0x1, PT ;  /* 0x000000011500780c */ /* 0x000fe40003f05270 */
[----:B------:R-:W-:-:S05]  /*18d0*/  LEA R16, R16, UR7, 0x3 ;  /* 0x0000000710107c11 */ /* 0x000fca000f8e18ff */
[----:B------:R-:W0:Y:S04]  /*18e0*/  LDS.64 R4, [R16] ;  /* 0x0000000010047984 */ /* 0x000e280000000a00 */
[----:B0-----:R3:W-:Y:S02]  /*18f0*/  STL.64 [R9], R4 ;  /* 0x0000000409007387 */ /* 0x0017e40000100a00 */
[----:B------:R-:W-:Y:S05]  /*1900*/  @!P0 BRA `(.L_x_625) ;  /* 0x0000000000148947 */ /* 0x000fea0003800000 */
[----:B------:R-:W-:Y:S01]  /*1910*/  ISETP.NE.AND P0, PT, R21, 0x2, PT ;  /* 0x000000021500780c */ /* 0x000fe20003f05270 */
[----:B---3--:R-:W0:-:S12]  /*1920*/  LDS.64 R4, [R16+0x8] ;  /* 0x0000080010047984 */ /* 0x008e180000000a00 */
[----:B------:R-:W1:Y:S04]  /*1930*/  @P0 LDS.64 R6, [R16+0x10] ;  /* 0x0000100010060984 */ /* 0x000e680000000a00 */
[----:B0-----:R0:W-:Y:S04]  /*1940*/  STL.64 [R9+0x8], R4 ;  /* 0x0000080409007387 */ /* 0x0011e80000100a00 */
[----:B-1----:R0:W-:Y:S02]  /*1950*/  @P0 STL.64 [R9+0x10], R6 ;  /* 0x0000100609000387 */ /* 0x0021e40000100a00 */
.L_x_625:
[----:B012---:R-:W-:-:S07]  /*1960*/  IMAD.MOV.U32 R7, RZ, RZ, RZ ;  /* 0x000000ffff077224 */ /* 0x007fce00078e00ff */
.L_x_632:
[C---:B-----5:R-:W-:Y:S01]  /*1970*/  LEA R16, R7.reuse, R0, 0x3 ;  /* 0x0000000007107211 */ /* 0x060fe200078e18ff */
[----:B0--3--:R-:W0:Y:S05]  /*1980*/  LDC.64 R4, c[0x0][0x3b0] ;  /* 0x0000ec00ff047b82 */ /* 0x009e2a0000000a00 */
[----:B------:R-:W5:Y:S01]  /*1990*/  LDL.64 R16, [R16] ;  /* 0x0000000010107983 */ /* 0x000f620000100a00 */
[C---:B--2---:R-:W-:Y:S02]  /*19a0*/  IMAD R6, R7.reuse, 0x40, R1 ;  /* 0x0000004007067824 */ /* 0x044fe400078e0201 */
        /* <DEDUP_REMOVED lines=13> */
.L_x_629:
        /* <DEDUP_REMOVED lines=56> */
.L_x_628:
        /* <DEDUP_REMOVED lines=25> */
[----:B------:R-:W-:Y:S01]  /*1f90*/  PLOP3.LUT P0, PT, PT, PT, PT, 0x8, 0x80 ;  /* 0x000000000080781c */ /* 0x000fe20003f0e170 */
[----:B------:R-:W-:-:S02]  /*1fa0*/  IMAD.MOV.U32 R19, RZ, RZ, R20 ;  /* 0x000000ffff137224 */ /* 0x000fc400078e0014 */
[----:B------:R-:W-:Y:S01]  /*1fb0*/  VIADD R4, R4, 0x8 ;  /* 0x0000000804047836 */ /* 0x000fe20000000000 */
[C---:B--2---:R-:W-:Y:S02]  /*1fc0*/  DFMA R8, R16.reuse, R12, R8 ;  /* 0x0000000c1008722b */ /* 0x044fe40000000008 */
[----:B------:R-:W-:-:S07]  /*1fd0*/  DFMA R10, R16, R14, R10 ;  /* 0x0000000e100a722b */ /* 0x000fce000000000a */
[----:B------:R0:W-:Y:S04]  /*1fe0*/  STL.128 [R18+0x10], R8 ;  /* 0x0000100812007387 */ /* 0x0001e80000100c00 */
.L_x_630:
[----:B------:R-:W-:-:S13]  /*1ff0*/  ISETP.NE.OR P0, PT, R4, R20, P0 ;  /* 0x000000140400720c */ /* 0x000fda0000705670 */
[----:B------:R-:W-:Y:S05]  /*2000*/  @!P0 BRA `(.L_x_626) ;  /* 0x0000000000408947 */ /* 0x000fea0003800000 */
.L_x_627:
        /* <DEDUP_REMOVED lines=9> */
[----:B------:R-:W-:-:S05]  /*20a0*/  VIADD R4, R4, 0x4 ;  /* 0x0000000404047836 */ /* 0x000fca0000000000 */
[----:B------:R-:W-:Y:S01]  /*20b0*/  ISETP.NE.AND P0, PT, R4, R20, PT ;  /* 0x000000140400720c */ /* 0x000fe20003f05270 */
[C---:B--2---:R-:W-:Y:S02]  /*20c0*/  DFMA R8, R16.reuse, R12, R8 ;  /* 0x0000000c1008722b */ /* 0x044fe40000000008 */
[----:B------:R-:W-:-:S07]  /*20d0*/  DFMA R10, R16, R14, R10 ;  /* 0x0000000e100a722b */ /* 0x000fce000000000a */
[----:B------:R1:W-:Y:S03]  /*20e0*/  STL.128 [R18+0x10], R8 ;  /* 0x0000100812007387 */ /* 0x0003e60000100c00 */
[----:B------:R-:W-:Y:S05]  /*20f0*/  @P0 BRA `(.L_x_627) ;  /* 0xfffffffc00c40947 */ /* 0x000fea000383ffff */
[----:B------:R-:W-:-:S07]  /*2100*/  MOV R19, R20 ;  /* 0x0000001400137202 */ /* 0x000fce0000000f00 */
.L_x_626:
[----:B------:R-:W-:-:S13]  /*2110*/  ISETP.NE.AND P0, PT, R21, RZ, PT ;  /* 0x000000ff1500720c */ /* 0x000fda0003f05270 */
[----:B------:R-:W-:Y:S05]  /*2120*/  @!P0 BRA `(.L_x_631) ;  /* 0x0000000000488947 */ /* 0x000fea0003800000 */
[C---:B------:R-:W-:Y:S02]  /*2130*/  IMAD R4, R19.reuse, 0x8, R1 ;  /* 0x0000000813047824 */ /* 0x040fe400078e0201 */
[----:B------:R-:W-:-:S03]  /*2140*/  IMAD R6, R19, 0x8, R6 ;  /* 0x0000000813067824 */ /* 0x000fc600078e0206 */
        /* <DEDUP_REMOVED lines=16> */
.L_x_631:
        /* <DEDUP_REMOVED lines=8> */
.L_x_614:
[----:B------:R-:W-:-:S05]  /*22d0*/  UMOV UR5, URZ ;  /* 0x000000ff00057c82 */ /* 0x000fca0008000000 */
.L_x_641:
[----:B0--3--:R-:W0:Y:S01]  /*22e0*/  LDC R5, c[0x0][0x3b4] ;  /* 0x0000ed00ff057b82 */ /* 0x009e220000000800 */
[----:B-1----:R-:W1:Y:S01]  /*22f0*/  LDCU UR7, c[0x0][0x3ac] ;  /* 0x00007580ff0777ac */ /* 0x002e620008000800 */
[----:B------:R-:W-:Y:S01]  /*2300*/  HFMA2 R25, -RZ, RZ, 0, 0 ;  /* 0x00000000ff197431 */ /* 0x000fe200000001ff */
[----:B------:R-:W3:Y:S05]  /*2310*/  LDCU UR8, c[0x0][0x3a4] ;  /* 0x00007480ff0877ac */ /* 0x000eea0008000800 */
[----:B------:R-:W5:Y:S01]  /*2320*/  LDC R4, c[0x0][0x3a8] ;  /* 0x0000ea00ff047b82 */ /* 0x000f620000000800 */
[----:B-1----:R-:W-:-:S04]  /*2330*/  UISETP.LT.U32.AND UP0, UPT, UR7, 0x1, UPT ;  /* 0x000000010700788c */ /* 0x002fc8000bf01070 */
[----:B------:R-:W-:Y:S01]  /*2340*/  USEL UR9, UR7, 0x1, !UP0 ;  /* 0x0000000107097887 */ /* 0x000fe2000c000000 */
[----:B0-----:R-:W-:Y:S01]  /*2350*/  ISETP.GE.U32.AND P0, PT, R5, 0x4, PT ;  /* 0x000000040500780c */ /* 0x001fe20003f06070 */
[----:B---3--:R-:W-:Y:S01]  /*2360*/  UIMAD UR8, UR7, UR8, URZ ;  /* 0x00000008070872a4 */ /* 0x008fe2000f8e02ff */
[----:B-----5:R-:W-:Y:S01]  /*2370*/  IMAD R4, R4, UR5, R23 ;  /* 0x0000000504047c24 */ /* 0x020fe2000f8e0217 */
[----:B------:R-:W-:-:S04]  /*2380*/  UIADD3 UR5, UPT, UPT, UR5, 0x1, URZ ;  /* 0x0000000105057890 */ /* 0x000fc8000fffe0ff */
[----:B------:R-:W-:-:S06]  /*2390*/  UISETP.NE.AND UP0, UPT, UR5, UR9, UPT ;  /* 0x000000090500728c */ /* 0x000fcc000bf05270 */
[----:B------:R-:W-:Y:S05]  /*23a0*/  @!P0 BRA `(.L_x_635) ;  /* 0x0000000400808947 */ /* 0x000fea0003800000 */
[----:B------:R-:W-:Y:S01]  /*23b0*/  ISETP.GT.AND P0, PT, R20, RZ, PT ;  /* 0x000000ff1400720c */ /* 0x000fe20003f04270 */
[----:B--2---:R-:W-:-:S12]  /*23c0*/  IMAD.MOV.U32 R6, RZ, RZ, RZ ;  /* 0x000000ffff067224 */ /* 0x004fd800078e00ff */
[----:B------:R-:W-:Y:S05]  /*23d0*/  @!P0 BRA `(.L_x_636) ;  /* 0x0000000400308947 */ /* 0x000fea0003800000 */
[----:B------:R-:W-:Y:S01]  /*23e0*/  IMAD.IADD R7, R20, 0x1, -R6 ;  /* 0x0000000114077824 */ /* 0x000fe200078e0a06 */
[----:B------:R-:W-:-:S04]  /*23f0*/  PLOP3.LUT P0, PT, PT, PT, PT, 0x80, 0x8 ;  /* 0x000000000008781c */ /* 0x000fc80003f0f070 */
[----:B------:R-:W-:-:S13]  /*2400*/  ISETP.GT.AND P2, PT, R7, 0xc, PT ;  /* 0x0000000c0700780c */ /* 0x000fda0003f44270 */
[----:B------:R-:W-:Y:S05]  /*2410*/  @!P2 BRA `(.L_x_637) ;  /* 0x0000000000aca947 */ /* 0x000fea0003800000 */
[----:B------:R-:W-:-:S13]  /*2420*/  PLOP3.LUT P0, PT, PT, PT, PT, 0x8, 0x80 ;  /* 0x000000000080781c */ /* 0x000fda0003f0e170 */
.L_x_638:
[----:B------:R-:W0:Y:S01]  /*2430*/  S2UR UR9, SR_CgaCtaId ;  /* 0x00000000000979c3 */ /* 0x000e220000008800 */
[----:B------:R-:W-:Y:S01]  /*2440*/  UMOV UR7, 0x400 ;  /* 0x0000040000077882 */ /* 0x000fe20000000000 */
[----:B------:R-:W-:Y:S01]  /*2450*/  IADD3 R7, PT, PT, R4, R6, RZ ;  /* 0x0000000604077210 */ /* 0x000fe20007ffe0ff */
[C---:B-1----:R-:W-:Y:S02]  /*2460*/  IMAD R25, R6.reuse, 0x8, R2 ;  /* 0x0000000806197824 */ /* 0x042fe400078e0202 */
[C---:B------:R-:W-:Y:S02]  /*2470*/  VIADD R27, R6.reuse, 0x4 ;  /* 0x00000004061b7836 */ /* 0x040fe40000000000 */
[----:B------:R-:W-:-:S03]  /*2480*/  VIADD R29, R6, 0x8 ;  /* 0x00000008061d7836 */ /* 0x000fc60000000000 */
[----:B------:R-:W-:Y:S01]  /*2490*/  LEA R27, R27, R2, 0x3 ;  /* 0x000000021b1b7211 */ /* 0x000fe200078e18ff */
[----:B------:R-:W-:Y:S01]  /*24a0*/  IMAD R24, R29, 0x8, R2 ;  /* 0x000000081d187824 */ /* 0x000fe200078e0202 */
[----:B0-----:R-:W-:-:S04]  /*24b0*/  ULEA UR7, UR9, UR7, 0x18 ;  /* 0x0000000709077291 */ /* 0x001fc8000f8ec0ff */
[----:B------:R-:W-:-:S06]  /*24c0*/  ULEA UR7, UR8, UR7, 0x3 ;  /* 0x0000000708077291 */ /* 0x000fcc000f8e18ff */
[----:B------:R-:W-:-:S05]  /*24d0*/  LEA R7, R7, UR7, 0x3 ;  /* 0x0000000707077c11 */ /* 0x000fca000f8e18ff */
        /* <DEDUP_REMOVED lines=14> */
[----:B-1----:R-:W-:-:S02]  /*25c0*/  IADD3 R25, PT, PT, R6, 0xc, RZ ;  /* 0x0000000c06197810 */ /* 0x002fc40007ffe0ff */
[----:B------:R-:W-:Y:S01]  /*25d0*/  IADD3 R6, PT, PT, R6, 0x10, RZ ;  /* 0x0000001006067810 */ /* 0x000fe20007ffe0ff */
[----:B------:R-:W-:Y:S02]  /*25e0*/  LDS.64 R18, [R7+0x78] ;  /* 0x0000780007127984 */ /* 0x000fe40000000a00 */
[----:B------:R-:W-:Y:S02]  /*25f0*/  IMAD R25, R25, 0x8, R2 ;  /* 0x0000000819197824 */ /* 0x000fe400078e0202 */
[----:B0-----:R0:W-:Y:S04]  /*2600*/  STL.128 [R27], R12 ;  /* 0x0000000c1b007387 */ /* 0x0011e80000100c00 */
[----:B------:R-:W-:Y:S04]  /*2610*/  LDS.64 R12, [R7+0x50] ;  /* 0x00005000070c7984 */ /* 0x000fe80000000a00 */
[----:B------:R-:W1:Y:S04]  /*2620*/  LDS.64 R14, [R7+0x58] ;  /* 0x00005800070e7984 */ /* 0x000e680000000a00 */
[----:B---3--:R-:W-:Y:S04]  /*2630*/  STL.128 [R24], R8 ;  /* 0x0000000818007387 */ /* 0x008fe80000100c00 */
[----:B------:R-:W-:Y:S01]  /*2640*/  LDS.64 R8, [R7+0x60] ;  /* 0x0000600007087984 */ /* 0x000fe20000000a00 */
[----:B0-----:R-:W-:-:S03]  /*2650*/  VIADD R27, R20, 0xfffffff4 ;  /* 0xfffffff4141b7836 */ /* 0x001fc60000000000 */
[----:B------:R-:W0:Y:S02]  /*2660*/  LDS.64 R10, [R7+0x68] ;  /* 0x00006800070a7984 */ /* 0x000e240000000a00 */
[----:B------:R-:W-:Y:S02]  /*2670*/  ISETP.GE.AND P2, PT, R6, R27, PT ;  /* 0x0000001b0600720c */ /* 0x000fe40003f46270 */
[----:B-1----:R1:W-:Y:S04]  /*2680*/  STL.128 [R24+0x10], R12 ;  /* 0x0000100c18007387 */ /* 0x0023e80000100c00 */
[----:B------:R1:W-:Y:S04]  /*2690*/  STL.128 [R25+0x10], R16 ;  /* 0x0000101019007387 */ /* 0x0003e80000100c00 */
[----:B0-----:R1:W-:Y:S03]  /*26a0*/  STL.128 [R25], R8 ;  /* 0x0000000819007387 */ /* 0x0013e60000100c00 */
[----:B------:R-:W-:Y:S05]  /*26b0*/  @!P2 BRA `(.L_x_638) ;  /* 0xfffffffc005ca947 */ /* 0x000fea000383ffff */
[----:B-1----:R-:W-:-:S07]  /*26c0*/  IMAD.MOV.U32 R25, RZ, RZ, R20 ;  /* 0x000000ffff197224 */ /* 0x002fce00078e0014 */
.L_x_637:
[----:B------:R-:W-:-:S05]  /*26d0*/  IMAD.IADD R7, R20, 0x1, -R6 ;  /* 0x0000000114077824 */ /* 0x000fca00078e0a06 */
[----:B------:R-:W-:-:S13]  /*26e0*/  ISETP.GT.AND P2, PT, R7, 0x4, PT ;  /* 0x000000040700780c */ /* 0x000fda0003f44270 */
[----:B------:R-:W-:Y:S05]  /*26f0*/  @!P2 BRA `(.L_x_639) ;  /* 0x000000000060a947 */ /* 0x000fea0003800000 */
[----:B------:R-:W0:Y:S01]  /*2700*/  S2UR UR9, SR_CgaCtaId ;  /* 0x00000000000979c3 */ /* 0x000e220000008800 */
[----:B------:R-:W-:Y:S01]  /*2710*/  UMOV UR7, 0x400 ;  /* 0x0000040000077882 */ /* 0x000fe20000000000 */
[----:B------:R-:W-:Y:S01]  /*2720*/  IADD3 R7, PT, PT, R4, R6, RZ ;  /* 0x0000000604077210 */ /* 0x000fe20007ffe0ff */
[----:B------:R-:W-:Y:S01]  /*2730*/  VIADD R25, R6, 0x4 ;  /* 0x0000000406197836 */ /* 0x000fe20000000000 */
[----:B------:R-:W-:-:S04]  /*2740*/  PLOP3.LUT P0, PT, PT, PT, PT, 0x8, 0x80 ;  /* 0x000000000080781c */ /* 0x000fc80003f0e170 */
[----:B------:R-:W-:Y:S01]  /*2750*/  LEA R27, R25, R2, 0x3 ;  /* 0x00000002191b7211 */ /* 0x000fe200078e18ff */
[----:B------:R-:W-:Y:S01]  /*2760*/  IMAD.MOV.U32 R25, RZ, RZ, R20 ;  /* 0x000000ffff197224 */ /* 0x000fe200078e0014 */
[----:B0-----:R-:W-:-:S04]  /*2770*/  ULEA UR7, UR9, UR7, 0x18 ;  /* 0x0000000709077291 */ /* 0x001fc8000f8ec0ff */
[----:B------:R-:W-:-:S06]  /*2780*/  ULEA UR7, UR8, UR7, 0x3 ;  /* 0x0000000708077291 */ /* 0x000fcc000f8e18ff */
[----:B------:R-:W-:Y:S01]  /*2790*/  LEA R24, R7, UR7, 0x3 ;  /* 0x0000000707187c11 */ /* 0x000fe2000f8e18ff */
[C---:B------:R-:W-:Y:S02]  /*27a0*/  IMAD R7, R6.reuse, 0x8, R2 ;  /* 0x0000000806077824 */ /* 0x040fe400078e0202 */
[----:B------:R-:W-:Y:S02]  /*27b0*/  VIADD R6, R6, 0x8 ;  /* 0x0000000806067836 */ /* 0x000fe40000000000 */
        /* <DEDUP_REMOVED lines=12> */
.L_x_639:
[----:B------:R-:W-:-:S13]  /*2880*/  ISETP.NE.OR P0, PT, R6, R20, P0 ;  /* 0x000000140600720c */ /* 0x000fda0000705670 */
[----:B------:R-:W-:Y:S05]  /*2890*/  @!P0 BRA `(.L_x_635) ;  /* 0x0000000000448947 */ /* 0x000fea0003800000 */
.L_x_636:
[----:B0-----:R-:W0:Y:S01]  /*28a0*/  S2UR UR9, SR_CgaCtaId ;  /* 0x00000000000979c3 */ /* 0x001e220000008800 */
[----:B------:R-:W-:Y:S01]  /*28b0*/  UMOV UR7, 0x400 ;  /* 0x0000040000077882 */ /* 0x000fe20000000000 */
[----:B-1----:R-:W-:Y:S01]  /*28c0*/  IADD3 R7, PT, PT, R4, R6, RZ ;  /* 0x0000000604077210 */ /* 0x002fe20007ffe0ff */
[C---:B------:R-:W-:Y:S02]  /*28d0*/  IMAD R17, R6.reuse, 0x8, R2 ;  /* 0x0000000806117824 */ /* 0x040fe400078e0202 */
[----:B------:R-:W-:-:S05]  /*28e0*/  VIADD R6, R6, 0x4 ;  /* 0x0000000406067836 */ /* 0x000fca0000000000 */
[----:B------:R-:W-:Y:S01]  /*28f0*/  ISETP.NE.AND P0, PT, R6, R20, PT ;  /* 0x000000140600720c */ /* 0x000fe20003f05270 */
[----:B0-----:R-:W-:-:S04]  /*2900*/  ULEA UR7, UR9, UR7, 0x18 ;  /* 0x0000000709077291 */ /* 0x001fc8000f8ec0ff */
[----:B------:R-:W-:-:S06]  /*2910*/  ULEA UR7, UR8, UR7, 0x3 ;  /* 0x0000000708077291 */ /* 0x000fcc000f8e18ff */
[----:B------:R-:W-:-:S05]  /*2920*/  LEA R7, R7, UR7, 0x3 ;  /* 0x0000000707077c11 */ /* 0x000fca000f8e18ff */
        /* <DEDUP_REMOVED lines=8> */
.L_x_635:
[----:B------:R-:W-:-:S13]  /*29b0*/  ISETP.NE.AND P0, PT, R21, RZ, PT ;  /* 0x000000ff1500720c */ /* 0x000fda0003f05270 */
[----:B------:R-:W-:Y:S05]  /*29c0*/  @!P0 BRA `(.L_x_640) ;  /* 0x0000000000408947 */ /* 0x000fea0003800000 */
[----:B------:R-:W3:Y:S01]  /*29d0*/  S2UR UR9, SR_CgaCtaId ;  /* 0x00000000000979c3 */ /* 0x000ee20000008800 */
[----:B------:R-:W-:Y:S01]  /*29e0*/  UMOV UR7, 0x400 ;  /* 0x0000040000077882 */ /* 0x000fe20000000000 */
[----:B------:R-:W-:Y:S01]  /*29f0*/  IMAD.IADD R4, R4, 0x1, R25 ;  /* 0x0000000104047824 */ /* 0x000fe200078e0219 */
[----:B------:R-:W-:Y:S01]  /*2a00*/  ISETP.NE.AND P0, PT, R21, 0x1, PT ;  /* 0x000000011500780c */ /* 0x000fe20003f05270 */
[----:B01----:R-:W-:Y:S01]  /*2a10*/  IMAD R11, R25, 0x8, R2 ;  /* 0x00000008190b7824 */ /* 0x003fe200078e0202 */
[----:B---3--:R-:W-:-:S04]  /*2a20*/  ULEA UR7, UR9, UR7, 0x18 ;  /* 0x0000000709077291 */ /* 0x008fc8000f8ec0ff */
[----:B------:R-:W-:-:S06]  /*2a30*/  ULEA UR7, UR8, UR7, 0x3 ;  /* 0x0000000708077291 */ /* 0x000fcc000f8e18ff */
[----:B------:R-:W-:-:S05]  /*2a40*/  LEA R4, R4, UR7, 0x3 ;  /* 0x0000000704047c11 */ /* 0x000fca000f8e18ff */
[----:B--2---:R-:W0:Y:S04]  /*2a50*/  LDS.64 R6, [R4] ;  /* 0x0000000004067984 */ /* 0x004e280000000a00 */
[----:B0-----:R3:W-:Y:S01]  /*2a60*/  STL.64 [R11], R6 ;  /* 0x000000060b007387 */ /* 0x0017e20000100a00 */
[----:B------:R-:W-:Y:S05]  /*2a70*/  @!P0 BRA `(.L_x_640) ;  /* 0x0000000000148947 */ /* 0x000fea0003800000 */
[----:B------:R-:W-:Y:S01]  /*2a80*/  ISETP.NE.AND P0, PT, R21, 0x2, PT ;  /* 0x000000021500780c */ /* 0x000fe20003f05270 */
[----:B---3--:R-:W0:-:S12]  /*2a90*/  LDS.64 R6, [R4+0x8] ;  /* 0x0000080004067984 */ /* 0x008e180000000a00 */
[----:B------:R-:W1:Y:S04]  /*2aa0*/  @P0 LDS.64 R8, [R4+0x10] ;  /* 0x0000100004080984 */ /* 0x000e680000000a00 */
[----:B0-----:R0:W-:Y:S04]  /*2ab0*/  STL.64 [R11+0x8], R6 ;  /* 0x000008060b007387 */ /* 0x0011e80000100a00 */
[----:B-1----:R0:W-:Y:S02]  /*2ac0*/  @P0 STL.64 [R11+0x10], R8 ;  /* 0x000010080b000387 */ /* 0x0021e40000100a00 */
.L_x_640:
[----:B------:R-:W-:Y:S05]  /*2ad0*/  BRA.U UP0, `(.L_x_641) ;  /* 0xfffffff900007547 */ /* 0x000fea000b83ffff */
.L_x_634:
[----:B------:R-:W-:Y:S06]  /*2ae0*/  BAR.SYNC.DEFER_BLOCKING 0x0 ;  /* 0x0000000000007b1d */ /* 0x000fec0000010000 */
[----:B------:R-:W-:Y:S05]  /*2af0*/  @!P1 BRA `(.L_x_642) ;  /* 0xffffffd800b09947 */ /* 0x000fea000383ffff */
.L_x_607:
        /* <DEDUP_REMOVED lines=8> */
[----:B------:R-:W4:Y:S08]  /*2b80*/  S2UR UR4, SR_CTAID.Y ;  /* 0x00000000000479c3 */ /* 0x000f300000002600 */
[----:B------:R-:W4:Y:S01]  /*2b90*/  LDC R2, c[0x0][0x3a4] ;  /* 0x0000e900ff027b82 */ /* 0x000f220000000800 */
[----:B0-----:R-:W-:-:S02]  /*2ba0*/  IMAD R3, R3, UR6, RZ ;  /* 0x0000000603037c24 */ /* 0x001fc4000f8e02ff */
[----:B-1----:R-:W-:Y:S01]  /*2bb0*/  IMAD R23, R0, UR5, R23 ;  /* 0x0000000500177c24 */ /* 0x002fe2000f8e0217 */
[C---:B------:R-:W-:Y:S02]  /*2bc0*/  LOP3.LUT R0, R4.reuse, 0xfffffffc, RZ, 0xc0, !PT ;  /* 0xfffffffc04007812 */ /* 0x040fe400078ec0ff */
[----:B------:R-:W-:Y:S01]  /*2bd0*/  LOP3.LUT R4, R4, 0x3, RZ, 0xc0, !PT ;  /* 0x0000000304047812 */ /* 0x000fe200078ec0ff */
[----:B--23--:R-:W-:Y:S02]  /*2be0*/  VIADD R6, R23, 0x3 ;  /* 0x0000000317067836 */ /* 0x00cfe40000000000 */
[----:B------:R-:W-:Y:S02]  /*2bf0*/  IMAD.MOV R5, RZ, RZ, -R0 ;  /* 0x000000ffff057224 */ /* 0x000fe400078e0a00 */
[----:B----4-:R-:W-:Y:S02]  /*2c00*/  IMAD R2, R2, UR4, R3 ;  /* 0x0000000402027c24 */ /* 0x010fe4000f8e0203 */
[----:B------:R-:W-:-:S07]  /*2c10*/  HFMA2 R3, -RZ, RZ, 0, 0 ;  /* 0x00000000ff037431 */ /* 0x000fce00000001ff */
.L_x_654:
[----:B0-----:R-:W0:Y:S01]  /*2c20*/  LDCU UR4, c[0x0][0x398] ;  /* 0x00007300ff0477ac */ /* 0x001e220008000800 */
[----:B------:R-:W-:Y:S01]  /*2c30*/  IADD3 R7, PT, PT, R2, R3, RZ ;  /* 0x0000000302077210 */ /* 0x000fe20007ffe0ff */
        /* <DEDUP_REMOVED lines=8> */
[----:B------:R-:W-:Y:S01]  /*2cc0*/  IMAD.MOV R8, RZ, RZ, -R0 ;  /* 0x000000ffff087224 */ /* 0x000fe200078e0a00 */
[----:B------:R-:W-:Y:S01]  /*2cd0*/  MOV R22, R6 ;  /* 0x0000000600167202 */ /* 0x000fe20000000f00 */
[----:B------:R-:W-:Y:S01]  /*2ce0*/  IMAD R24, R3, 0x40, R1 ;  /* 0x0000004003187824 */ /* 0x000fe200078e0201 */
[----:B------:R-:W1:Y:S01]  /*2cf0*/  LDCU UR5, c[0x0][0x39c] ;  /* 0x00007380ff0577ac */ /* 0x000e620008000800 */
[----:B------:R-:W-:Y:S01]  /*2d00*/  IMAD.MOV.U32 R21, RZ, RZ, R5 ;  /* 0x000000ffff157224 */ /* 0x000fe200078e0005 */
[----:B------:R-:W-:Y:S01]  /*2d10*/  ISETP.GE.AND P0, PT, R8, RZ, PT ;  /* 0x000000ff0800720c */ /* 0x000fe20003f06270 */
[----:B------:R-:W-:Y:S02]  /*2d20*/  VIADD R24, R24, 0x10 ;  /* 0x0000001018187836 */ /* 0x000fe40000000000 */
[----:B0-----:R-:W-:-:S10]  /*2d30*/  IMAD R20, R7, UR4, R23 ;  /* 0x0000000407147c24 */ /* 0x001fd4000f8e0217 */
[----:B------:R-:W-:Y:S05]  /*2d40*/  @P0 BRA `(.L_x_646) ;  /* 0x0000000800fc0947 */ /* 0x000fea0003800000 */
[----:B------:R-:W-:Y:S02]  /*2d50*/  IADD3 R8, PT, PT, -R21, RZ, RZ ;  /* 0x000000ff15087210 */ /* 0x000fe40007ffe1ff */
[----:B------:R-:W-:Y:S02]  /*2d60*/  PLOP3.LUT P0, PT, PT, PT, PT, 0x80, 0x8 ;  /* 0x000000000008781c */ /* 0x000fe40003f0f070 */
[----:B------:R-:W-:-:S13]  /*2d70*/  ISETP.GT.AND P1, PT, R8, 0xc, PT ;  /* 0x0000000c0800780c */ /* 0x000fda0003f24270 */
[----:B------:R-:W-:Y:S05]  /*2d80*/  @!P1 BRA `(.L_x_647) ;  /* 0x0000000400e09947 */ /* 0x000fea0003800000 */
[----:B------:R-:W-:Y:S01]  /*2d90*/  PLOP3.LUT P0, PT, PT, PT, PT, 0x8, 0x80 ;  /* 0x000000000080781c */ /* 0x000fe20003f0e170 */
[----:B------:R-:W0:Y:S01]  /*2da0*/  LDCU UR4, c[0x0][0x39c] ;  /* 0x00007380ff0477ac */ /* 0x000e220008000800 */
[----:B------:R-:W-:-:S11]  /*2db0*/  NOP ;  /* 0x0000000000007918 */ /* 0x000fd60000000000 */
.L_x_648:
[----:B--2---:R-:W-:-:S05]  /*2dc0*/  VIADD R8, R22, 0xfffffffd ;  /* 0xfffffffd16087836 */ /* 0x004fca0000000000 */
[----:B0-----:R-:W-:-:S13]  /*2dd0*/  ISETP.GE.U32.AND P4, PT, R8, UR4, PT ;  /* 0x0000000408007c0c */ /* 0x001fda000bf86070 */
[----:B------:R-:W2:Y:S01]  /*2de0*/  @!P4 LDL.64 R14, [R24+-0x10] ;  /* 0xfffff000180ec983 */ /* 0x000ea20000100a00 */
[C---:B------:R-:W-:Y:S01]  /*2df0*/  VIADD R8, R22.reuse, 0xfffffffe ;  /* 0xfffffffe16087836 */ /* 0x040fe20000000000 */
[----:B------:R-:W-:Y:S01]  /*2e00*/  ISETP.GE.U32.AND P3, PT, R22, UR4, PT ;  /* 0x0000000416007c0c */ /* 0x000fe2000bf66070 */
[----:B------:R-:W0:Y:S03]  /*2e10*/  @!P4 LDC.64 R10, c[0x0][0x390] ;  /* 0x0000e400ff0acb82 */ /* 0x000e260000000a00 */
[----:B------:R-:W-:-:S09]  /*2e20*/  ISETP.GE.U32.AND P6, PT, R8, UR4, PT ;  /* 0x0000000408007c0c */ /* 0x000fd2000bfc6070 */
[----:B------:R-:W3:Y:S04]  /*2e30*/  @!P3 LDL.64 R12, [R24+0x8] ;  /* 0x00000800180cb983 */ /* 0x000ee80000100a00 */
[----:B------:R-:W4:Y:S01]  /*2e40*/  @!P6 LDL.64 R18, [R24+-0x8] ;  /* 0xfffff8001812e983 */ /* 0x000f220000100a00 */
[----:B------:R-:W-:-:S04]  /*2e50*/  IADD3 R8, PT, PT, R22, -0x1, RZ ;  /* 0xffffffff16087810 */ /* 0x000fc80007ffe0ff */
[----:B------:R-:W-:-:S13]  /*2e60*/  ISETP.GE.U32.AND P2, PT, R8, UR4, PT ;  /* 0x0000000408007c0c */ /* 0x000fda000bf46070 */
[----:B-----5:R-:W3:Y:S01]  /*2e70*/  @!P2 LDL.64 R16, [R24] ;  /* 0x000000001810a983 */ /* 0x020ee20000100a00 */
[----:B------:R-:W-:-:S05]  /*2e80*/  VIADD R8, R22, 0x1 ;  /* 0x0000000116087836 */ /* 0x000fca0000000000 */
[----:B------:R-:W-:-:S13]  /*2e90*/  ISETP.GE.U32.AND P5, PT, R8, UR4, PT ;  /* 0x0000000408007c0c */ /* 0x000fda000bfa6070 */
[----:B------:R-:W3:Y:S01]  /*2ea0*/  @!P5 LDL.64 R8, [R24+0x10] ;  /* 0x000010001808d983 */ /* 0x000ee20000100a00 */
[----:B------:R-:W-:-:S04]  /*2eb0*/  IADD3 R25, PT, PT, R22, 0x2, RZ ;  /* 0x0000000216197810 */ /* 0x000fc80007ffe0ff */
[----:B------:R-:W-:Y:S01]  /*2ec0*/  ISETP.GE.U32.AND P1, PT, R25, UR4, PT ;  /* 0x0000000419007c0c */ /* 0x000fe2000bf26070 */
[----:B0-----:R-:W-:-:S04]  /*2ed0*/  @!P4 IMAD.WIDE.U32 R10, R20, 0x8, R10 ;  /* 0x00000008140ac825 */ /* 0x001fc800078e000a */
[----:B------:R-:W-:Y:S01]  /*2ee0*/  @!P6 VIADD R25, R20, 0x1 ;  /* 0x000000011419e836 */ /* 0x000fe20000000000 */
[----:B--2---:R0:W-:Y:S07]  /*2ef0*/  @!P4 STG.E.64 desc[UR12][R10.64], R14 ;  /* 0x0000000e0a00c986 */ /* 0x0041ee000c101b0c */
[----:B0-----:R-:W2:Y:S01]  /*2f00*/  @!P1 LDL.64 R10, [R24+0x18] ;  /* 0x00001800180a9983 */ /* 0x001ea20000100a00 */
[----:B------:R-:W0:Y:S02]  /*2f10*/  @!P6 LDC.64 R14, c[0x0][0x390] ;  /* 0x0000e400ff0eeb82 */ /* 0x000e240000000a00 */
[----:B0-----:R-:W-:-:S05]  /*2f20*/  @!P6 IMAD.WIDE.U32 R14, R25, 0x8, R14 ;  /* 0x00000008190ee825 */ /* 0x001fca00078e000e */
[----:B----4-:R0:W-:Y:S01]  /*2f30*/  @!P6 STG.E.64 desc[UR12][R14.64], R18 ;  /* 0x000000120e00e986 */ /* 0x0101e2000c101b0c */
[----:B------:R-:W-:Y:S01]  /*2f40*/  IADD3 R25, PT, PT, R22, 0x3, RZ ;  /* 0x0000000316197810 */ /* 0x000fe20007ffe0ff */
[----:B0-----:R-:W0:Y:S03]  /*2f50*/  @!P2 LDC.64 R18, c[0x0][0x390] ;  /* 0x0000e400ff12ab82 */ /* 0x001e260000000a00 */
[----:B------:R-:W-:Y:S01]  /*2f60*/  ISETP.GE.U32.AND P4, PT, R25, UR4, PT ;  /* 0x0000000419007c0c */ /* 0x000fe2000bf86070 */
[----:B------:R-:W-:-:S12]  /*2f70*/  @!P2 VIADD R25, R20, 0x2 ;  /* 0x000000021419a836 */ /* 0x000fd80000000000 */
[----:B------:R-:W4:Y:S01]  /*2f80*/  @!P4 LDL.64 R14, [R24+0x20] ;  /* 0x00002000180ec983 */ /* 0x000f220000100a00 */
[----:B0-----:R-:W-:-:S05]  /*2f90*/  @!P2 IMAD.WIDE.U32 R18, R25, 0x8, R18 ;  /* 0x000000081912a825 */ /* 0x001fca00078e0012 */
[----:B---3--:R0:W-:Y:S01]  /*2fa0*/  @!P2 STG.E.64 desc[UR12][R18.64], R16 ;  /* 0x000000101200a986 */ /* 0x0081e2000c101b0c */
[----:B------:R-:W-:Y:S01]  /*2fb0*/  IADD3 R25, PT, PT, R22, 0x4, RZ ;  /* 0x0000000416197810 */ /* 0x000fe20007ffe0ff */
[----:B0-----:R-:W0:Y:S03]  /*2fc0*/  @!P3 LDC.64 R18, c[0x0][0x390] ;  /* 0x0000e400ff12bb82 */ /* 0x001e260000000a00 */
[----:B------:R-:W-:Y:S01]  /*2fd0*/  ISETP.GE.U32.AND P2, PT, R25, UR4, PT ;  /* 0x0000000419007c0c */ /* 0x000fe2000bf46070 */
[----:B------:R-:W-:-:S04]  /*2fe0*/  @!P3 VIADD R25, R20, 0x3 ;  /* 0x000000031419b836 */ /* 0x000fc80000000000 */
[----:B------:R-:W3:Y:S01]  /*2ff0*/  @!P5 LDC.64 R16, c[0x0][0x390] ;  /* 0x0000e400ff10db82 */ /* 0x000ee20000000a00 */
[----:B0-----:R-:W-:-:S05]  /*3000*/  @!P3 IMAD.WIDE.U32 R18, R25, 0x8, R18 ;  /* 0x000000081912b825 */ /* 0x001fca00078e0012 */
[----:B------:R0:W-:Y:S01]  /*3010*/  @!P3 STG.E.64 desc[UR12][R18.64], R12 ;  /* 0x0000000c1200b986 */ /* 0x0001e2000c101b0c */
[----:B------:R-:W-:-:S03]  /*3020*/  IADD3 R25, PT, PT, R22, 0x5, RZ ;  /* 0x0000000516197810 */ /* 0x000fc60007ffe0ff */
[----:B0-----:R-:W4:Y:S01]  /*3030*/  @!P2 LDL.64 R12, [R24+0x28] ;  /* 0x00002800180ca983 */ /* 0x001f220000100a00 */
[----:B------:R-:W-:Y:S01]  /*3040*/  VIADD R27, R20, 0x4 ;  /* 0x00000004141b7836 */ /* 0x000fe20000000000 */
[----:B------:R-:W-:-:S03]  /*3050*/  ISETP.GE.U32.AND P3, PT, R25, UR4, PT ;  /* 0x0000000419007c0c */ /* 0x000fc6000bf66070 */
[----:B---3--:R-:W-:Y:S02]  /*3060*/  @!P5 IMAD.WIDE.U32 R18, R27, 0x8, R16 ;  /* 0x000000081b12d825 */ /* 0x008fe400078e0010 */
[----:B------:R-:W0:Y:S03]  /*3070*/  @!P1 LDC.64 R16, c[0x0][0x390] ;  /* 0x0000e400ff109b82 */ /* 0x000e260000000a00 */
[----:B------:R3:W-:Y:S01]  /*3080*/  @!P5 STG.E.64 desc[UR12][R18.64], R8 ;  /* 0x000000081200d986 */ /* 0x0007e2000c101b0c */
[----:B------:R-:W-:-:S04]  /*3090*/  IADD3 R25, PT, PT, R22, 0x6, RZ ;  /* 0x0000000616197810 */ /* 0x000fc80007ffe0ff */
[----:B------:R-:W-:Y:S01]  /*30a0*/  ISETP.GE.U32.AND P6, PT, R25, UR4, PT ;  /* 0x0000000419007c0c */ /* 0x000fe2000bfc6070 */
[----:B---3--:R-:W3:Y:S01]  /*30b0*/  @!P3 LDL.64 R8, [R24+0x30] ;  /* 0x000030001808b983 */ /* 0x008ee20000100a00 */
[----:B------:R-:W-:-:S04]  /*30c0*/  @!P1 VIADD R25, R20, 0x5 ;  /* 0x0000000514199836 */ /* 0x000fc80000000000 */
[----:B0-----:R-:W-:Y:S01]  /*30d0*/  @!P1 IMAD.WIDE.U32 R18, R25, 0x8, R16 ;  /* 0x0000000819129825 */ /* 0x001fe200078e0010 */
[----:B------:R-:W-:-:S06]  /*30e0*/  IADD3 R25, PT, PT, R22, 0x7, RZ ;  /* 0x0000000716197810 */ /* 0x000fcc0007ffe0ff */
[----:B------:R-:W3:Y:S01]  /*30f0*/  @!P6 LDL.64 R16, [R24+0x38] ;  /* 0x000038001810e983 */ /* 0x000ee20000100a00 */
[----:B------:R-:W-:-:S03]  /*3100*/  ISETP.GE.U32.AND P5, PT, R25, UR4, PT ;  /* 0x0000000419007c0c */ /* 0x000fc6000bfa6070 */
[----:B--2---:R0:W-:Y:S10]  /*3110*/  @!P1 STG.E.64 desc[UR12][R18.64], R10 ;  /* 0x0000000a12009986 */ /* 0x0041f4000c101b0c */
[----:B0-----:R-:W2:Y:S01]  /*3120*/  @!P5 LDL.64 R18, [R24+0x40] ;  /* 0x000040001812d983 */ /* 0x001ea20000100a00 */
[----:B------:R-:W0:Y:S01]  /*3130*/  @!P4 LDC.64 R10, c[0x0][0x390] ;  /* 0x0000e400ff0acb82 */ /* 0x000e220000000a00 */
[----:B------:R-:W-:Y:S01]  /*3140*/  @!P4 VIADD R25, R20, 0x6 ;  /* 0x000000061419c836 */ /* 0x000fe20000000000 */
[----:B------:R-:W-:-:S03]  /*3150*/  IADD3 R26, PT, PT, R22, 0x8, RZ ;  /* 0x00000008161a7810 */ /* 0x000fc60007ffe0ff */
[----:B0-----:R-:W-:Y:S01]  /*3160*/  @!P4 IMAD.WIDE.U32 R10, R25, 0x8, R10 ;  /* 0x00000008190ac825 */ /* 0x001fe200078e000a */
[----:B------:R-:W-:-:S04]  /*3170*/  ISETP.GE.U32.AND P1, PT, R26, UR4, PT ;  /* 0x000000041a007c0c */ /* 0x000fc8000bf26070 */
[----:B----4-:R0:W-:Y:S02]  /*3180*/  @!P4 STG.E.64 desc[UR12][R10.64], R14 ;  /* 0x0000000e0a00c986 */ /* 0x0101e4000c101b0c */
[----:B0-----:R-:W0:Y:S01]  /*3190*/  @!P2 LDC.64 R14, c[0x0][0x390] ;  /* 0x0000e400ff0eab82 */ /* 0x001e220000000a00 */
[----:B------:R-:W-:-:S07]  /*31a0*/  @!P2 VIADD R25, R20, 0x7 ;  /* 0x000000071419a836 */ /* 0x000fce0000000000 */
[----:B------:R-:W4:Y:S01]  /*31b0*/  @!P3 LDC.64 R10, c[0x0][0x390] ;  /* 0x0000e400ff0abb82 */ /* 0x000f220000000a00 */
[----:B0-----:R-:W-:-:S04]  /*31c0*/  @!P2 IMAD.WIDE.U32 R14, R25, 0x8, R14 ;  /* 0x00000008190ea825 */ /* 0x001fc800078e000e */
[----:B------:R-:W-:Y:S01]  /*31d0*/  VIADD R25, R22, 0x9 ;  /* 0x0000000916197836 */ /* 0x000fe20000000000 */
[----:B------:R-:W-:Y:S01]  /*31e0*/  IADD3 R27, PT, PT, R20, 0x8, RZ ;  /* 0x00000008141b7810 */ /* 0x000fe20007ffe0ff */
[----:B------:R0:W-:Y:S04]  /*31f0*/  @!P2 STG.E.64 desc[UR12][R14.64], R12 ;  /* 0x0000000c0e00a986 */ /* 0x0001e8000c101b0c */
[----:B0-----:R-:W2:Y:S01]  /*3200*/  @!P1 LDL.64 R12, [R24+0x48] ;  /* 0x00004800180c9983 */ /* 0x001ea20000100a00 */
[----:B------:R-:W-:Y:S01]  /*3210*/  ISETP.GE.U32.AND P2, PT, R25, UR4, PT ;  /* 0x0000000419007c0c */ /* 0x000fe2000bf46070 */
[----:B------:R-:W0:Y:S01]  /*3220*/  @!P6 LDC.64 R14, c[0x0][0x390] ;  /* 0x0000e400ff0eeb82 */ /* 0x000e220000000a00 */
[----:B----4-:R-:W-:-:S05]  /*3230*/  @!P3 IMAD.WIDE.U32 R10, R27, 0x8, R10 ;  /* 0x000000081b0ab825 */ /* 0x010fca00078e000a */
[----:B---3--:R3:W-:Y:S01]  /*3240*/  @!P3 STG.E.64 desc[UR12][R10.64], R8 ;  /* 0x000000080a00b986 */ /* 0x0087e2000c101b0c */
[----:B------:R-:W-:-:S05]  /*3250*/  @!P6 IADD3 R25, PT, PT, R20, 0x9, RZ ;  /* 0x000000091419e810 */ /* 0x000fca0007ffe0ff */
[----:B---3--:R-:W3:Y:S01]  /*3260*/  @!P2 LDL.64 R8, [R24+0x50] ;  /* 0x000050001808a983 */ /* 0x008ee20000100a00 */
[----:B------:R-:W4:Y:S01]  /*3270*/  @!P5 LDC.64 R10, c[0x0][0x390] ;  /* 0x0000e400ff0adb82 */ /* 0x000f220000000a00 */
[C---:B------:R-:W-:Y:S02]  /*3280*/  VIADD R27, R22.reuse, 0xa ;  /* 0x0000000a161b7836 */ /* 0x040fe40000000000 */
[----:B0-----:R-:W-:Y:S01]  /*3290*/  @!P6 IMAD.WIDE.U32 R14, R25, 0x8, R14 ;  /* 0x00000008190ee825 */ /* 0x001fe200078e000e */
[----:B------:R-:W-:-:S03]  /*32a0*/  IADD3 R25, PT, PT, R22, 0xb, RZ ;  /* 0x0000000b16197810 */ /* 0x000fc60007ffe0ff */
[----:B------:R-:W-:Y:S01]  /*32b0*/  VIADD R26, R22, 0xc ;  /* 0x0000000c161a7836 */ /* 0x000fe20000000000 */
[----:B------:R-:W-:Y:S01]  /*32c0*/  ISETP.GE.U32.AND P3, PT, R27, UR4, PT ;  /* 0x000000041b007c0c */ /* 0x000fe2000bf66070 */
[----:B------:R0:W-:Y:S01]  /*32d0*/  @!P6 STG.E.64 desc[UR12][R14.64], R16 ;  /* 0x000000100e00e986 */ /* 0x0001e2000c101b0c */
[----:B------:R-:W-:Y:S02]  /*32e0*/  ISETP.GE.U32.AND P4, PT, R25, UR4, PT ;  /* 0x0000000419007c0c */ /* 0x000fe4000bf86070 */
[----:B------:R-:W-:Y:S02]  /*32f0*/  ISETP.GE.U32.AND P6, PT, R26, UR4, PT ;  /* 0x000000041a007c0c */ /* 0x000fe4000bfc6070 */
[----:B------:R-:W-:-:S07]  /*3300*/  @!P5 IADD3 R27, PT, PT, R20, 0xa, RZ ;  /* 0x0000000a141bd810 */ /* 0x000fce0007ffe0ff */
[----:B0-----:R-:W3:Y:S01]  /*3310*/  @!P3 LDL.64 R16, [R24+0x58] ;  /* 0x000058001810b983 */ /* 0x001ee20000100a00 */
[----:B----4-:R-:W-:Y:S02]  /*3320*/  @!P5 IMAD.WIDE.U32 R26, R27, 0x8, R10 ;  /* 0x000000081b1ad825 */ /* 0x010fe400078e000a */
[----:B------:R-:W0:Y:S01]  /*3330*/  @!P1 LDC.64 R10, c[0x0][0x390] ;  /* 0x0000e400ff0a9b82 */ /* 0x000e220000000a00 */
[----:B------:R-:W4:Y:S04]  /*3340*/  @!P6 LDL.64 R14, [R24+0x68] ;  /* 0x00006800180ee983 */ /* 0x000f280000100a00 */
[----:B--2---:R2:W-:Y:S04]  /*3350*/  @!P5 STG.E.64 desc[UR12][R26.64], R18 ;  /* 0x000000121a00d986 */ /* 0x0045e8000c101b0c */
[----:B--2---:R2:W4:Y:S01]  /*3360*/  @!P4 LDL.64 R18, [R24+0x60] ;  /* 0x000060001812c983 */ /* 0x0045220000100a00 */
[----:B------:R-:W-:-:S04]  /*3370*/  @!P1 VIADD R25, R20, 0xb ;  /* 0x0000000b14199836 */ /* 0x000fc80000000000 */
[----:B0-----:R-:W-:Y:S01]  /*3380*/  @!P1 IMAD.WIDE.U32 R10, R25, 0x8, R10 ;  /* 0x00000008190a9825 */ /* 0x001fe200078e000a */
[----:B------:R-:W-:Y:S02]  /*3390*/  IADD3 R25, PT, PT, R20, 0xc, RZ ;  /* 0x0000000c14197810 */ /* 0x000fe40007ffe0ff */
[----:B------:R-:W-:Y:S01]  /*33a0*/  IADD3 R21, PT, PT, R21, 0x10, RZ ;  /* 0x0000001015157810 */ /* 0x000fe20007ffe0ff */
[----:B------:R-:W-:Y:S01]  /*33b0*/  VIADD R22, R22, 0x10 ;  /* 0x0000001016167836 */ /* 0x000fe20000000000 */
[----:B--2---:R-:W-:Y:S01]  /*33c0*/  IADD3 R24, PT, PT, R24, 0x80, RZ ;  /* 0x0000008018187810 */ /* 0x004fe20007ffe0ff */
[----:B------:R0:W-:Y:S02]  /*33d0*/  @!P1 STG.E.64 desc[UR12][R10.64], R12 ;  /* 0x0000000c0a009986 */ /* 0x0001e4000c101b0c */
[----:B0-----:R-:W0:Y:S08]  /*33e0*/  @!P2 LDC.64 R10, c[0x0][0x390] ;  /* 0x0000e400ff0aab82 */ /* 0x001e300000000a00 */
[----:B------:R-:W2:Y:S01]  /*33f0*/  @!P3 LDC.64 R12, c[0x0][0x390] ;  /* 0x0000e400ff0cbb82 */ /* 0x000ea20000000a00 */
[----:B0-----:R-:W-:-:S05]  /*3400*/  @!P2 IMAD.WIDE.U32 R10, R25, 0x8, R10 ;  /* 0x00000008190aa825 */ /* 0x001fca00078e000a */
[----:B---3--:R0:W-:Y:S02]  /*3410*/  @!P2 STG.E.64 desc[UR12][R10.64], R8 ;  /* 0x000000080a00a986 */ /* 0x0081e4000c101b0c */
[----:B0-----:R-:W0:Y:S08]  /*3420*/  @!P4 LDC.64 R10, c[0x0][0x390] ;  /* 0x0000e400ff0acb82 */ /* 0x001e300000000a00 */
[----:B------:R-:W3:Y:S01]  /*3430*/  @!P6 LDC.64 R8, c[0x0][0x390] ;  /* 0x0000e400ff08eb82 */ /* 0x000ee20000000a00 */
[----:B------:R-:W-:-:S04]  /*3440*/  @!P3 VIADD R25, R20, 0xd ;  /* 0x0000000d1419b836 */ /* 0x000fc80000000000 */
[----:B--2---:R-:W-:Y:S01]  /*3450*/  @!P3 IMAD.WIDE.U32 R12, R25, 0x8, R12 ;  /* 0x00000008190cb825 */ /* 0x004fe200078e000c */
[----:B------:R-:W-:-:S05]  /*3460*/  @!P4 IADD3 R25, PT, PT, R20, 0xe, RZ ;  /* 0x0000000e1419c810 */ /* 0x000fca0007ffe0ff */
[----:B0-----:R-:W-:-:S04]  /*3470*/  @!P4 IMAD.WIDE.U32 R10, R25, 0x8, R10 ;  /* 0x00000008190ac825 */ /* 0x001fc800078e000a */
[----:B------:R-:W-:Y:S01]  /*3480*/  @!P6 VIADD R25, R20, 0xf ;  /* 0x0000000f1419e836 */ /* 0x000fe20000000000 */
[----:B------:R2:W-:Y:S03]  /*3490*/  @!P3 STG.E.64 desc[UR12][R12.64], R16 ;  /* 0x000000100c00b986 */ /* 0x0005e6000c101b0c */
[----:B---3--:R-:W-:Y:S01]  /*34a0*/  @!P6 IMAD.WIDE.U32 R8, R25, 0x8, R8 ;  /* 0x000000081908e825 */ /* 0x008fe200078e0008 */
[----:B------:R-:W-:-:S03]  /*34b0*/  ISETP.GE.AND P1, PT, R21, -0xc, PT ;  /* 0xfffffff41500780c */ /* 0x000fc60003f26270 */
[----:B------:R-:W-:Y:S01]  /*34c0*/  VIADD R20, R20, 0x10 ;  /* 0x0000001014147836 */ /* 0x000fe20000000000 */
[----:B----4-:R2:W-:Y:S04]  /*34d0*/  @!P4 STG.E.64 desc[UR12][R10.64], R18 ;  /* 0x000000120a00c986 */ /* 0x0105e8000c101b0c */
[----:B------:R2:W-:Y:S05]  /*34e0*/  @!P6 STG.E.64 desc[UR12][R8.64], R14 ;  /* 0x0000000e0800e986 */ /* 0x0005ea000c101b0c */
[----:B------:R-:W-:Y:S05]  /*34f0*/  @!P1 BRA `(.L_x_648) ;  /* 0xfffffff800309947 */ /* 0x000fea000383ffff */
[----:B------:R-:W-:-:S07]  /*3500*/  MOV R26, R0 ;  /* 0x00000000001a7202 */ /* 0x000fce0000000f00 */
.L_x_647:
[----:B--2---:R-:W-:-:S05]  /*3510*/  IMAD.MOV R8, RZ, RZ, -R21 ;  /* 0x000000ffff087224 */ /* 0x004fca00078e0a15 */
[----:B------:R-:W-:-:S13]  /*3520*/  ISETP.GT.AND P1, PT, R8, 0x4, PT ;  /* 0x000000040800780c */ /* 0x000fda0003f24270 */
[----:B------:R-:W-:Y:S05]  /*3530*/  @!P1 BRA `(.L_x_649) ;  /* 0x0000000000f89947 */ /* 0x000fea0003800000 */
[----:B------:R-:W-:-:S04]  /*3540*/  IADD3 R8, PT, PT, R22, -0x3, RZ ;  /* 0xfffffffd16087810 */ /* 0x000fc80007ffe0ff */
[----:B------:R-:W-:-:S13]  /*3550*/  ISETP.GE.U32.AND P3, PT, R8, UR4, PT ;  /* 0x0000000408007c0c */ /* 0x000fda000bf66070 */
[----:B------:R-:W2:Y:S01]  /*3560*/  @!P3 LDL.64 R14, [R24+-0x10] ;  /* 0xfffff000180eb983 */ /* 0x000ea20000100a00 */
[----:B------:R-:W-:Y:S01]  /*3570*/  VIADD R9, R22, 0xfffffffe ;  /* 0xfffffffe16097836 */ /* 0x000fe20000000000 */
[----:B------:R-:W0:Y:S04]  /*3580*/  @!P3 LDC.64 R10, c[0x0][0x390] ;  /* 0x0000e400ff0abb82 */ /* 0x000e280000000a00 */
[C---:B------:R-:W-:Y:S02]  /*3590*/  IADD3 R8, PT, PT, R9.reuse, 0x1, RZ ;  /* 0x0000000109087810 */ /* 0x040fe40007ffe0ff */
[----:B------:R-:W-:Y:S02]  /*35a0*/  ISETP.GE.U32.AND P2, PT, R9, UR4, PT ;  /* 0x0000000409007c0c */ /* 0x000fe4000bf46070 */
[----:B------:R-:W-:-:S11]  /*35b0*/  ISETP.GE.U32.AND P1, PT, R8, UR4, PT ;  /* 0x0000000408007c0c */ /* 0x000fd6000bf26070 */
[----:B------:R-:W3:Y:S01]  /*35c0*/  @!P2 LDL.64 R12, [R24+-0x8] ;  /* 0xfffff800180ca983 */ /* 0x000ee20000100a00 */
[----:B------:R-:W-:Y:S01]  /*35d0*/  ISETP.GE.U32.AND P0, PT, R22, UR4, PT ;  /* 0x0000000416007c0c */ /* 0x000fe2000bf06070 */
[----:B------:R-:W4:Y:S02]  /*35e0*/  @!P2 LDC.64 R18, c[0x0][0x390] ;  /* 0x0000e400ff12ab82 */ /* 0x000f240000000a00 */
[----:B-----5:R-:W3:Y:S10]  /*35f0*/  @!P1 LDL.64 R16, [R24] ;  /* 0x0000000018109983 */ /* 0x020ef40000100a00 */
[----:B------:R-:W3:Y:S01]  /*3600*/  @!P0 LDL.64 R8, [R24+0x8] ;  /* 0x0000080018088983 */ /* 0x000ee20000100a00 */
[----:B0-----:R-:W-:-:S04]  /*3610*/  @!P3 IMAD.WIDE.U32 R10, R20, 0x8, R10 ;  /* 0x00000008140ab825 */ /* 0x001fc800078e000a */
[----:B------:R-:W-:Y:S01]  /*3620*/  VIADD R25, R22, 0x1 ;  /* 0x0000000116197836 */ /* 0x000fe20000000000 */
[----:B--2---:R0:W-:Y:S04]  /*3630*/  @!P3 STG.E.64 desc[UR12][R10.64], R14 ;  /* 0x0000000e0a00b986 */ /* 0x0041e8000c101b0c */
[----:B------:R-:W-:Y:S01]  /*3640*/  ISETP.GE.U32.AND P3, PT, R25, UR4, PT ;  /* 0x0000000419007c0c */ /* 0x000fe2000bf66070 */
[----:B0-----:R-:W0:-:S12]  /*3650*/  @!P1 LDC.64 R14, c[0x0][0x390] ;  /* 0x0000e400ff0e9b82 */ /* 0x001e180000000a00 */
[----:B------:R2:W2:Y:S01]  /*3660*/  @!P3 LDL.64 R10, [R24+0x10] ;  /* 0x00001000180ab983 */ /* 0x0004a20000100a00 */
[----:B------:R-:W-:-:S05]  /*3670*/  @!P2 IADD3 R25, PT, PT, R20, 0x1, RZ ;  /* 0x000000011419a810 */ /* 0x000fca0007ffe0ff */
[----:B----4-:R-:W-:-:S04]  /*3680*/  @!P2 IMAD.WIDE.U32 R18, R25, 0x8, R18 ;  /* 0x000000081912a825 */ /* 0x010fc800078e0012 */
[----:B------:R-:W-:Y:S01]  /*3690*/  @!P1 VIADD R25, R20, 0x2 ;  /* 0x0000000214199836 */ /* 0x000fe20000000000 */
[----:B---3--:R3:W-:Y:S01]  /*36a0*/  @!P2 STG.E.64 desc[UR12][R18.64], R12 ;  /* 0x0000000c1200a986 */ /* 0x0087e2000c101b0c */
[----:B--2---:R-:W-:Y:S02]  /*36b0*/  VIADD R24, R24, 0x20 ;  /* 0x0000002018187836 */ /* 0x004fe40000000000 */
[----:B0-----:R-:W-:Y:S01]  /*36c0*/  @!P1 IMAD.WIDE.U32 R14, R25, 0x8, R14 ;  /* 0x00000008190e9825 */ /* 0x001fe200078e000e */
[C---:B------:R-:W-:Y:S01]  /*36d0*/  IADD3 R25, PT, PT, R22.reuse, 0x2, RZ ;  /* 0x0000000216197810 */ /* 0x040fe20007ffe0ff */
[----:B---3--:R-:W0:Y:S01]  /*36e0*/  @!P0 LDC.64 R18, c[0x0][0x390] ;  /* 0x0000e400ff128b82 */ /* 0x008e220000000a00 */
[----:B------:R-:W-:Y:S02]  /*36f0*/  IADD3 R22, PT, PT, R22, 0x4, RZ ;  /* 0x0000000416167810 */ /* 0x000fe40007ffe0ff */
[C---:B------:R-:W-:Y:S01]  /*3700*/  ISETP.GE.U32.AND P4, PT, R25.reuse, UR4, PT ;  /* 0x0000000419007c0c */ /* 0x040fe2000bf86070 */
[----:B------:R-:W-:Y:S01]  /*3710*/  VIADD R25, R25, 0x1 ;  /* 0x0000000119197836 */ /* 0x000fe20000000000 */
[----:B------:R-:W-:Y:S01]  /*3720*/  ISETP.GE.U32.AND P6, PT, R22, UR4, PT ;  /* 0x0000000416007c0c */ /* 0x000fe2000bfc6070 */
[----:B------:R2:W-:Y:S03]  /*3730*/  @!P1 STG.E.64 desc[UR12][R14.64], R16 ;  /* 0x000000100e009986 */ /* 0x0005e6000c101b0c */
[----:B------:R-:W-:-:S07]  /*3740*/  ISETP.GE.U32.AND P5, PT, R25, UR4, PT ;  /* 0x0000000419007c0c */ /* 0x000fce000bfa6070 */
[----:B------:R-:W3:Y:S04]  /*3750*/  @!P4 LDL.64 R12, [R24+-0x8] ;  /* 0xfffff800180cc983 */ /* 0x000ee80000100a00 */
[----:B--2---:R-:W2:Y:S04]  /*3760*/  @!P6 LDL.64 R16, [R24+0x8] ;  /* 0x000008001810e983 */ /* 0x004ea80000100a00 */
[----:B------:R4:W2:Y:S01]  /*3770*/  @!P5 LDL.64 R14, [R24] ;  /* 0x00000000180ed983 */ /* 0x0008a20000100a00 */
[----:B------:R-:W-:-:S05]  /*3780*/  @!P0 IADD3 R25, PT, PT, R20, 0x3, RZ ;  /* 0x0000000314198810 */ /* 0x000fca0007ffe0ff */
[----:B0-----:R-:W-:-:S05]  /*3790*/  @!P0 IMAD.WIDE.U32 R18, R25, 0x8, R18 ;  /* 0x0000000819128825 */ /* 0x001fca00078e0012 */
[----:B------:R0:W-:Y:S02]  /*37a0*/  @!P0 STG.E.64 desc[UR12][R18.64], R8 ;  /* 0x0000000812008986 */ /* 0x0001e4000c101b0c */
[----:B0-----:R-:W0:Y:S01]  /*37b0*/  @!P3 LDC.64 R8, c[0x0][0x390] ;  /* 0x0000e400ff08bb82 */ /* 0x001e220000000a00 */
[----:B------:R-:W-:-:S04]  /*37c0*/  VIADD R20, R20, 0x4 ;  /* 0x0000000414147836 */ /* 0x000fc80000000000 */
[----:B0-----:R-:W-:-:S03]  /*37d0*/  @!P3 IMAD.WIDE.U32 R18, R20, 0x8, R8 ;  /* 0x000000081412b825 */ /* 0x001fc600078e0008 */
[----:B------:R-:W0:Y:S01]  /*37e0*/  @!P4 LDC.64 R8, c[0x0][0x390] ;  /* 0x0000e400ff08cb82 */ /* 0x000e220000000a00 */
[----:B------:R-:W-:-:S05]  /*37f0*/  @!P4 IADD3 R25, PT, PT, R20, 0x1, RZ ;  /* 0x000000011419c810 */ /* 0x000fca0007ffe0ff */
[----:B0-----:R-:W-:-:S04]  /*3800*/  @!P4 IMAD.WIDE.U32 R8, R25, 0x8, R8 ;  /* 0x000000081908c825 */ /* 0x001fc800078e0008 */
[----:B------:R-:W-:Y:S02]  /*3810*/  @!P5 VIADD R25, R20, 0x2 ;  /* 0x000000021419d836 */ /* 0x000fe40000000000 */
[----:B------:R-:W-:Y:S01]  /*3820*/  VIADD R21, R21, 0x4 ;  /* 0x0000000415157836 */ /* 0x000fe20000000000 */
[----:B------:R-:W-:Y:S02]  /*3830*/  PLOP3.LUT P0, PT, PT, PT, PT, 0x8, 0x80 ;  /* 0x000000000080781c */ /* 0x000fe40003f0e170 */
[----:B------:R-:W-:Y:S01]  /*3840*/  MOV R26, R0 ;  /* 0x00000000001a7202 */ /* 0x000fe20000000f00 */
[----:B------:R-:W-:Y:S01]  /*3850*/  VIADD R21, R21, 0x4 ;  /* 0x0000000415157836 */ /* 0x000fe20000000000 */
[----:B------:R-:W-:Y:S02]  /*3860*/  IADD3 R22, PT, PT, R22, 0x4, RZ ;  /* 0x0000000416167810 */ /* 0x000fe40007ffe0ff */
[----:B----4-:R-:W-:Y:S01]  /*3870*/  IADD3 R24, PT, PT, R24, 0x20, RZ ;  /* 0x0000002018187810 */ /* 0x010fe20007ffe0ff */
[----:B------:R0:W-:Y:S02]  /*3880*/  @!P3 STG.E.64 desc[UR12][R18.64], R10 ;  /* 0x0000000a1200b986 */ /* 0x0001e4000c101b0c */
[----:B0-----:R-:W0:Y:S08]  /*3890*/  @!P5 LDC.64 R18, c[0x0][0x390] ;  /* 0x0000e400ff12db82 */ /* 0x001e300000000a00 */
[----:B------:R-:W4:Y:S01]  /*38a0*/  @!P6 LDC.64 R10, c[0x0][0x390] ;  /* 0x0000e400ff0aeb82 */ /* 0x000f220000000a00 */
[----:B0-----:R-:W-:Y:S01]  /*38b0*/  @!P5 IMAD.WIDE.U32 R18, R25, 0x8, R18 ;  /* 0x000000081912d825 */ /* 0x001fe200078e0012 */
[C---:B------:R-:W-:Y:S01]  /*38c0*/  @!P6 IADD3 R25, PT, PT, R20.reuse, 0x3, RZ ;  /* 0x000000031419e810 */ /* 0x040fe20007ffe0ff */
[----:B---3--:R0:W-:Y:S04]  /*38d0*/  @!P4 STG.E.64 desc[UR12][R8.64], R12 ;  /* 0x0000000c0800c986 */ /* 0x0081e8000c101b0c */
[----:B----4-:R-:W-:Y:S01]  /*38e0*/  @!P6 IMAD.WIDE.U32 R10, R25, 0x8, R10 ;  /* 0x00000008190ae825 */ /* 0x010fe200078e000a */
[----:B--2---:R0:W-:Y:S04]  /*38f0*/  @!P5 STG.E.64 desc[UR12][R18.64], R14 ;  /* 0x0000000e1200d986 */ /* 0x0041e8000c101b0c */
[----:B------:R0:W-:Y:S01]  /*3900*/  @!P6 STG.E.64 desc[UR12][R10.64], R16 ;  /* 0x000000100a00e986 */ /* 0x0001e2000c101b0c */
[----:B------:R-:W-:-:S07]  /*3910*/  VIADD R20, R20, 0x4 ;  /* 0x0000000414147836 */ /* 0x000fce0000000000 */
.L_x_649:
[----:B------:R-:W-:-:S13]  /*3920*/  ISETP.NE.OR P0, PT, R21, RZ, P0 ;  /* 0x000000ff1500720c */ /* 0x000fda0000705670 */
[----:B------:R-:W-:Y:S05]  /*3930*/  @!P0 BRA `(.L_x_645) ;  /* 0x0000000000848947 */ /* 0x000fea0003800000 */
.L_x_646:
[----:B0-----:R-:W-:-:S05]  /*3940*/  VIADD R8, R22, 0xfffffffd ;  /* 0xfffffffd16087836 */ /* 0x001fca0000000000 */
[----:B-1----:R-:W-:-:S13]  /*3950*/  ISETP.GE.U32.AND P0, PT, R8, UR5, PT ;  /* 0x0000000508007c0c */ /* 0x002fda000bf06070 */
[----:B------:R-:W2:Y:S01]  /*3960*/  @!P0 LDL.64 R10, [R24+-0x10] ;  /* 0xfffff000180a8983 */ /* 0x000ea20000100a00 */
[C---:B------:R-:W-:Y:S01]  /*3970*/  IADD3 R9, PT, PT, R22.reuse, -0x2, RZ ;  /* 0xfffffffe16097810 */ /* 0x040fe20007ffe0ff */
[C---:B------:R-:W-:Y:S01]  /*3980*/  VIADD R8, R22.reuse, 0xffffffff ;  /* 0xffffffff16087836 */ /* 0x040fe20000000000 */
[----:B------:R-:W-:Y:S02]  /*3990*/  ISETP.GE.U32.AND P3, PT, R22, UR5, PT ;  /* 0x0000000516007c0c */ /* 0x000fe4000bf66070 */
[----:B------:R-:W-:Y:S02]  /*39a0*/  ISETP.GE.U32.AND P1, PT, R9, UR5, PT ;  /* 0x0000000509007c0c */ /* 0x000fe4000bf26070 */
[----:B------:R-:W-:Y:S02]  /*39b0*/  ISETP.GE.U32.AND P2, PT, R8, UR5, PT ;  /* 0x0000000508007c0c */ /* 0x000fe4000bf46070 */
[----:B------:R-:W0:Y:S07]  /*39c0*/  @!P0 LDC.64 R8, c[0x0][0x390] ;  /* 0x0000e400ff088b82 */ /* 0x000e2e0000000a00 */
[----:B------:R-:W3:Y:S02]  /*39d0*/  @!P3 LDL.64 R14, [R24+0x8] ;  /* 0x00000800180eb983 */ /* 0x000ee40000100a00 */
[----:B------:R-:W1:Y:S02]  /*39e0*/  @!P1 LDC.64 R12, c[0x0][0x390] ;  /* 0x0000e400ff0c9b82 */ /* 0x000e640000000a00 */
[----:B-----5:R-:W4:Y:S04]  /*39f0*/  @!P1 LDL.64 R16, [R24+-0x8] ;  /* 0xfffff80018109983 */ /* 0x020f280000100a00 */
[----:B------:R1:W3:Y:S01]  /*3a00*/  @!P2 LDL.64 R18, [R24] ;  /* 0x000000001812a983 */ /* 0x0002e20000100a00 */
[C---:B0-----:R-:W-:Y:S01]  /*3a10*/  @!P0 IMAD.WIDE.U32 R8, R20.reuse, 0x8, R8 ;  /* 0x0000000814088825 */ /* 0x041fe200078e0008 */
[----:B------:R-:W-:-:S05]  /*3a20*/  @!P1 IADD3 R25, PT, PT, R20, 0x1, RZ ;  /* 0x0000000114199810 */ /* 0x000fca0007ffe0ff */
[----:B-1----:R-:W-:-:S04]  /*3a30*/  @!P1 IMAD.WIDE.U32 R12, R25, 0x8, R12 ;  /* 0x00000008190c9825 */ /* 0x002fc800078e000c */
[----:B------:R-:W-:Y:S02]  /*3a40*/  @!P2 VIADD R25, R20, 0x2 ;  /* 0x000000021419a836 */ /* 0x000fe40000000000 */
[----:B------:R-:W-:Y:S01]  /*3a50*/  VIADD R21, R21, 0x4 ;  /* 0x0000000415157836 */ /* 0x000fe20000000000 */
[----:B------:R-:W-:Y:S01]  /*3a60*/  IADD3 R22, PT, PT, R22, 0x4, RZ ;  /* 0x0000000416167810 */ /* 0x000fe20007ffe0ff */
[----:B------:R-:W-:Y:S01]  /*3a70*/  VIADD R24, R24, 0x20 ;  /* 0x0000002018187836 */ /* 0x000fe20000000000 */
[----:B--2---:R0:W-:Y:S02]  /*3a80*/  @!P0 STG.E.64 desc[UR12][R8.64], R10 ;  /* 0x0000000a08008986 */ /* 0x0041e4000c101b0c */
[----:B0-----:R-:W0:Y:S08]  /*3a90*/  @!P2 LDC.64 R10, c[0x0][0x390] ;  /* 0x0000e400ff0aab82 */ /* 0x001e300000000a00 */
[----:B------:R-:W1:Y:S01]  /*3aa0*/  @!P3 LDC.64 R8, c[0x0][0x390] ;  /* 0x0000e400ff08bb82 */ /* 0x000e620000000a00 */
[----:B----4-:R2:W-:Y:S01]  /*3ab0*/  @!P1 STG.E.64 desc[UR12][R12.64], R16 ;  /* 0x000000100c009986 */ /* 0x0105e2000c101b0c */
[----:B0-----:R-:W-:Y:S01]  /*3ac0*/  @!P2 IMAD.WIDE.U32 R10, R25, 0x8, R10 ;  /* 0x00000008190aa825 */ /* 0x001fe200078e000a */
[----:B------:R-:W-:-:S05]  /*3ad0*/  @!P3 IADD3 R25, PT, PT, R20, 0x3, RZ ;  /* 0x000000031419b810 */ /* 0x000fca0007ffe0ff */
[----:B-1----:R-:W-:Y:S01]  /*3ae0*/  @!P3 IMAD.WIDE.U32 R8, R25, 0x8, R8 ;  /* 0x000000081908b825 */ /* 0x002fe200078e0008 */
[----:B---3--:R2:W-:Y:S04]  /*3af0*/  @!P2 STG.E.64 desc[UR12][R10.64], R18 ;  /* 0x000000120a00a986 */ /* 0x0085e8000c101b0c */
[----:B------:R2:W-:Y:S01]  /*3b00*/  @!P3 STG.E.64 desc[UR12][R8.64], R14 ;  /* 0x0000000e0800b986 */ /* 0x0005e2000c101b0c */
[----:B------:R-:W-:Y:S02]  /*3b10*/  ISETP.NE.AND P0, PT, R21, RZ, PT ;  /* 0x000000ff1500720c */ /* 0x000fe40003f05270 */
[----:B------:R-:W-:-:S11]  /*3b20*/  IADD3 R20, PT, PT, R20, 0x4, RZ ;  /* 0x0000000414147810 */ /* 0x000fd60007ffe0ff */
[----:B--2---:R-:W-:Y:S05]  /*3b30*/  @P0 BRA `(.L_x_646) ;  /* 0xfffffffc00800947 */ /* 0x004fea000383ffff */
[----:B------:R-:W-:-:S07]  /*3b40*/  IMAD.MOV.U32 R26, RZ, RZ, R0 ;  /* 0x000000ffff1a7224 */ /* 0x000fce00078e0000 */
.L_x_645:
[----:B------:R-:W-:-:S13]  /*3b50*/  ISETP.NE.AND P0, PT, R4, RZ, PT ;  /* 0x000000ff0400720c */ /* 0x000fda0003f05270 */
[----:B------:R-:W-:Y:S05]  /*3b60*/  @!P0 BRA `(.L_x_644) ;  /* 0x00000000008c8947 */ /* 0x000fea0003800000 */
[----:B0-----:R-:W0:Y:S01]  /*3b70*/  LDC R10, c[0x0][0x39c] ;  /* 0x0000e700ff0a7b82 */ /* 0x001e220000000800 */
[----:B------:R-:W-:Y:S01]  /*3b80*/  IADD3 R15, PT, PT, R23, R26, RZ ;  /* 0x0000001a170f7210 */ /* 0x000fe20007ffe0ff */
[----:B------:R-:W-:Y:S01]  /*3b90*/  IMAD R9, R3, 0x40, R1 ;  /* 0x0000004003097824 */ /* 0x000fe200078e0201 */
[----:B------:R-:W-:Y:S01]  /*3ba0*/  BSSY.RECONVERGENT B1, `(.L_x_650) ;  /* 0x000000a000017945 */ /* 0x000fe20003800200 */
[----:B------:R-:W-:Y:S02]  /*3bb0*/  ISETP.NE.AND P1, PT, R4, 0x1, PT ;  /* 0x000000010400780c */ /* 0x000fe40003f25270 */
[----:B------:R-:W-:Y:S01]  /*3bc0*/  IMAD R14, R26, 0x8, R9 ;  /* 0x000000081a0e7824 */ /* 0x000fe200078e0209 */
[----:B0-----:R-:W-:-:S13]  /*3bd0*/  ISETP.GE.U32.AND P0, PT, R15, R10, PT ;  /* 0x0000000a0f00720c */ /* 0x001fda0003f06070 */
[----:B------:R-:W-:Y:S05]  /*3be0*/  @P0 BRA `(.L_x_651) ;  /* 0x0000000000140947 */ /* 0x000fea0003800000 */
[----:B------:R-:W2:Y:S01]  /*3bf0*/  LDL.64 R8, [R14] ;  /* 0x000000000e087983 */ /* 0x000ea20000100a00 */
[----:B------:R-:W0:Y:S01]  /*3c00*/  LDC.64 R12, c[0x0][0x390] ;  /* 0x0000e400ff0c7b82 */ /* 0x000e220000000a00 */
[----:B------:R-:W-:-:S04]  /*3c10*/  IMAD R11, R7, R10, R15 ;  /* 0x0000000a070b7224 */ /* 0x000fc800078e020f */
[----:B0-----:R-:W-:-:S05]  /*3c20*/  IMAD.WIDE.U32 R12, R11, 0x8, R12 ;  /* 0x000000080b0c7825 */ /* 0x001fca00078e000c */
[----:B--2---:R0:W-:Y:S02]  /*3c30*/  STG.E.64 desc[UR12][R12.64], R8 ;  /* 0x000000080c007986 */ /* 0x0041e4000c101b0c */
.L_x_651:
[----:B-1----:R-:W-:Y:S05]  /*3c40*/  BSYNC.RECONVERGENT B1 ;  /* 0x0000000000017941 */ /* 0x002fea0003800200 */
.L_x_650:
[----:B------:R-:W-:Y:S05]  /*3c50*/  @!P1 BRA `(.L_x_644) ;  /* 0x0000000000509947 */ /* 0x000fea0003800000 */
[----:B------:R-:W-:Y:S01]  /*3c60*/  IADD3 R11, PT, PT, R15, 0x1, RZ ;  /* 0x000000010f0b7810 */ /* 0x000fe20007ffe0ff */
[----:B------:R-:W-:Y:S01]  /*3c70*/  BSSY.RECONVERGENT B1, `(.L_x_652) ;  /* 0x0000009000017945 */ /* 0x000fe20003800200 */
[----:B------:R-:W-:Y:S02]  /*3c80*/  ISETP.NE.AND P1, PT, R4, 0x2, PT ;  /* 0x000000020400780c */ /* 0x000fe40003f25270 */
[----:B------:R-:W-:-:S13]  /*3c90*/  ISETP.GE.U32.AND P0, PT, R11, R10, PT ;  /* 0x0000000a0b00720c */ /* 0x000fda0003f06070 */
[----:B------:R-:W-:Y:S05]  /*3ca0*/  @P0 BRA `(.L_x_653) ;  /* 0x0000000000140947 */ /* 0x000fea0003800000 */
[----:B0-----:R-:W2:Y:S01]  /*3cb0*/  LDL.64 R8, [R14+0x8] ;  /* 0x000008000e087983 */ /* 0x001ea20000100a00 */
[----:B------:R-:W0:Y:S01]  /*3cc0*/  LDC.64 R12, c[0x0][0x390] ;  /* 0x0000e400ff0c7b82 */ /* 0x000e220000000a00 */
[----:B------:R-:W-:-:S04]  /*3cd0*/  IMAD R11, R7, R10, R11 ;  /* 0x0000000a070b7224 */ /* 0x000fc800078e020b */
[----:B0-----:R-:W-:-:S05]  /*3ce0*/  IMAD.WIDE.U32 R12, R11, 0x8, R12 ;  /* 0x000000080b0c7825 */ /* 0x001fca00078e000c */
[----:B--2---:R1:W-:Y:S02]  /*3cf0*/  STG.E.64 desc[UR12][R12.64], R8 ;  /* 0x000000080c007986 */ /* 0x0043e4000c101b0c */
.L_x_653:
[----:B------:R-:W-:Y:S05]  /*3d00*/  BSYNC.RECONVERGENT B1 ;  /* 0x0000000000017941 */ /* 0x000fea0003800200 */
.L_x_652:
[----:B------:R-:W-:Y:S05]  /*3d10*/  @!P1 BRA `(.L_x_644) ;  /* 0x0000000000209947 */ /* 0x000fea0003800000 */
[----:B------:R-:W-:-:S05]  /*3d20*/  VIADD R11, R15, 0x2 ;  /* 0x000000020f0b7836 */ /* 0x000fca0000000000 */
[----:B------:R-:W-:-:S13]  /*3d30*/  ISETP.GE.U32.AND P0, PT, R11, R10, PT ;  /* 0x0000000a0b00720c */ /* 0x000fda0003f06070 */
[----:B------:R-:W-:Y:S05]  /*3d40*/  @P0 BRA `(.L_x_644) ;  /* 0x0000000000140947 */ /* 0x000fea0003800000 */
[----:B01----:R-:W2:Y:S01]  /*3d50*/  LDL.64 R8, [R14+0x10] ;  /* 0x000010000e087983 */ /* 0x003ea20000100a00 */
[----:B------:R-:W0:Y:S01]  /*3d60*/  LDC.64 R12, c[0x0][0x390] ;  /* 0x0000e400ff0c7b82 */ /* 0x000e220000000a00 */
[----:B------:R-:W-:-:S04]  /*3d70*/  IMAD R11, R7, R10, R11 ;  /* 0x0000000a070b7224 */ /* 0x000fc800078e020b */
[----:B0-----:R-:W-:-:S05]  /*3d80*/  IMAD.WIDE.U32 R10, R11, 0x8, R12 ;  /* 0x000000080b0a7825 */ /* 0x001fca00078e000c */
[----:B--2---:R2:W-:Y:S02]  /*3d90*/  STG.E.64 desc[UR12][R10.64], R8 ;  /* 0x000000080a007986 */ /* 0x0045e4000c101b0c */
.L_x_644:
[----:B-1----:R-:W-:Y:S05]  /*3da0*/  BSYNC.RECONVERGENT B0 ;  /* 0x0000000000007941 */ /* 0x002fea0003800200 */
.L_x_643:
[----:B------:R-:W1:Y:S01]  /*3db0*/  LDCU UR4, c[0x0][0x3b0] ;  /* 0x00007600ff0477ac */ /* 0x000e620008000800 */
[----:B------:R-:W-:-:S04]  /*3dc0*/  IADD3 R3, PT, PT, R3, 0x1, RZ ;  /* 0x0000000103037810 */ /* 0x000fc80007ffe0ff */
[----:B-1----:R-:W-:-:S13]  /*3dd0*/  ISETP.NE.AND P0, PT, R3, UR4, PT ;  /* 0x0000000403007c0c */ /* 0x002fda000bf05270 */
[----:B------:R-:W-:Y:S05]  /*3de0*/  @P0 BRA `(.L_x_654) ;  /* 0xffffffec008c0947 */ /* 0x000fea000383ffff */
[----:B------:R-:W-:Y:S05]  /*3df0*/  EXIT ;  /* 0x000000000000794d */ /* 0x000fea0003800000 */
.L_x_655:
        /* <DEDUP_REMOVED lines=16> */
.L_x_767:


//--------------------- .text.matmul_batched_f32  --------------------------
	.section	.text.matmul_batched_f32,"ax",@progbits
	.align	128
        .global         matmul_batched_f32
        .type           matmul_batched_f32,@function
        .size           matmul_batched_f32,(.L_x_768 - matmul_batched_f32)
        .other          matmul_batched_f32,@"STO_CUDA_ENTRY STV_DEFAULT"
matmul_batched_f32:
.text.matmul_batched_f32:
        /* <DEDUP_REMOVED lines=39> */
[----:B-1----:R-:W-:Y:S02]  /*0270*/  HFMA2 R2, -RZ, RZ, 0, 0 ;  /* 0x00000000ff027431 */ /* 0x002fe400000001ff */
[----:B---3--:R-:W-:-:S04]  /*0280*/  IMAD.MOV R5, RZ, RZ, -R3 ;  /* 0x000000ffff057224 */ /* 0x008fc800078e0a03 */
[----:B------:R-:W-:-:S04]  /*0290*/  IMAD R5, R5, R4, RZ ;  /* 0x0000000405057224 */ /* 0x000fc800078e02ff */
[----:B------:R-:W-:Y:S02]  /*02a0*/  IMAD.HI.U32 R3, R3, R5, R2 ;  /* 0x0000000503037227 */ /* 0x000fe400078e0002 */
[----:B------:R-:W1:Y:S04]  /*02b0*/  LDC R5, c[0x0][0x3b0] ;  /* 0x0000ec00ff057b82 */ /* 0x000e680000000800 */
[----:B------:R-:W-:-:S04]  /*02c0*/  IMAD.HI.U32 R19, R3, UR15, RZ ;  /* 0x0000000f03137c27 */ /* 0x000fc8000f8e00ff */
[----:B------:R-:W-:-:S04]  /*02d0*/  IMAD.MOV R3, RZ, RZ, -R19 ;  /* 0x000000ffff037224 */ /* 0x000fc800078e0a13 */
[----:B------:R-:W-:-:S05]  /*02e0*/  IMAD R3, R4, R3, UR15 ;  /* 0x0000000f04037e24 */ /* 0x000fca000f8e0203 */
[----:B------:R-:W-:Y:S02]  /*02f0*/  ISETP.GE.U32.AND P0, PT, R3, R4, PT ;  /* 0x000000040300720c */ /* 0x000fe40003f06070 */
[----:B-1----:R-:W-:-:S11]  /*0300*/  IADD3 R2, PT, PT, R5, UR4, RZ ;  /* 0x0000000405027c10 */ /* 0x002fd6000fffe0ff */
[----:B------:R-:W-:Y:S02]  /*0310*/  @P0 IMAD.IADD R3, R3, 0x1, -R4 ;  /* 0x0000000103030824 */ /* 0x000fe400078e0a04 */
[----:B------:R-:W-:Y:S01]  /*0320*/  @P0 VIADD R19, R19, 0x1 ;  /* 0x0000000113130836 */ /* 0x000fe20000000000 */
[----:B------:R-:W-:Y:S02]  /*0330*/  ISETP.GE.U32.AND P0, PT, R2, UR4, PT ;  /* 0x0000000402007c0c */ /* 0x000fe4000bf06070 */
[-C--:B------:R-:W-:Y:S02]  /*0340*/  ISETP.GE.U32.AND P1, PT, R3, R4.reuse, PT ;  /* 0x000000040300720c */ /* 0x080fe40003f26070 */
[----:B------:R-:W0:Y:S11]  /*0350*/  S2R R3, SR_TID.Y ;  /* 0x0000000000037919 */ /* 0x000e360000002200 */
[----:B------:R-:W-:Y:S01]  /*0360*/  @P1 VIADD R19, R19, 0x1 ;  /* 0x0000000113131836 */ /* 0x000fe20000000000 */
        /* <DEDUP_REMOVED lines=13> */
[----:B-1----:R-:W-:Y:S01]  /*0440*/  MOV R6, RZ ;  /* 0x000000ff00067202 */ /* 0x002fe20000000f00 */
        /* <DEDUP_REMOVED lines=8> */
[----:B------:R-:W-:Y:S02]  /*04d0*/  @P0 IMAD.IADD R2, R2, 0x1, -R5 ;  /* 0x0000000102020824 */ /* 0x000fe400078e0a05 */
[----:B------:R-:W-:-:S03]  /*04e0*/  @P0 VIADD R0, R0, 0x1 ;  /* 0x0000000100000836 */ /* 0x000fc60000000000 */
[----:B------:R-:W-:Y:S02]  /*04f0*/  ISETP.GE.U32.AND P1, PT, R2, R5, PT ;  /* 0x000000050200720c */ /* 0x000fe40003f26070 */
[----:B------:R-:W-:-:S04]  /*0500*/  MOV R2, 0x400 ;  /* 0x0000040000027802 */ /* 0x000fc80000000f00 */
[----:B0-----:R-:W-:Y:S01]  /*0510*/  LEA R2, R3, R2, 0x18 ;  /* 0x0000000203027211 */ /* 0x001fe200078ec0ff */
[----:B------:R-:W-:-:S04]  /*0520*/  VIADD R3, R1, 0x120 ;  /* 0x0000012001037836 */ /* 0x000fc80000000000 */
[----:B------:R-:W-:Y:S02]  /*0530*/  IMAD R18, R7, 0x4, R2 ;  /* 0x0000000407127824 */ /* 0x000fe400078e0202 */
[----:B------:R-:W-:Y:S01]  /*0540*/  @P1 IADD3 R0, PT, PT, R0, 0x1, RZ ;  /* 0x0000000100001810 */ /* 0x000fe20007ffe0ff */
[----:B------:R-:W-:Y:S01]  /*0550*/  VIADD R2, R1, 0x100 ;  /* 0x0000010001027836 */ /* 0x000fe20000000000 */
[----:B------:R-:W-:-:S07]  /*0560*/  @!P2 LOP3.LUT R0, RZ, R5, RZ, 0x33, !PT ;  /* 0x00000005ff00a212 */ /* 0x000fce00078e33ff */
.L_x_691:
        /* <DEDUP_REMOVED lines=20> */
[----:B-1----:R-:W-:-:S06]  /*06b0*/  IADD3 R5, PT, PT, R4, 0xffffffe, RZ ;  /* 0x0ffffffe04057810 */ /* 0x002fcc0007ffe0ff */
[----:B------:R-:W1:Y:S02]  /*06c0*/  F2I.FTZ.U32.TRUNC.NTZ R9, R5 ;  /* 0x0000000500097305 */ /* 0x000e64000021f000 */
[----:B-1----:R-:W-:-:S04]  /*06d0*/  IMAD.MOV R11, RZ, RZ, -R9 ;  /* 0x000000ffff0b7224 */ /* 0x002fc800078e0a09 */
[----:B------:R-:W-:-:S04]  /*06e0*/  IMAD R11, R11, UR5, RZ ;  /* 0x000000050b0b7c24 */ /* 0x000fc8000f8e02ff */
[----:B------:R-:W-:-:S04]  /*06f0*/  IMAD.HI.U32 R8, R9, R11, R8 ;  /* 0x0000000b09087227 */ /* 0x000fc800078e0008 */
[----:B--23--:R-:W-:-:S07]  /*0700*/  IMAD.MOV.U32 R9, RZ, RZ, R19 ;  /* 0x000000ffff097224 */ /* 0x00cfce00078e0013 */
.L_x_659:
        /* <DEDUP_REMOVED lines=8> */
[----:B------:R-:W-:-:S05]  /*0790*/  @P3 VIADD R4, R4, 0x1 ;  /* 0x0000000104043836 */ /* 0x000fca0000000000 */
[----:B------:R-:W-:-:S04]  /*07a0*/  SEL R12, R5, R4, !P2 ;  /* 0x00000004050c7207 */ /* 0x000fc80005000000 */
[----:B------:R-:W-:Y:S01]  /*07b0*/  IADD3 R4, PT, PT, -R12, RZ, RZ ;  /* 0x000000ff0c047210 */ /* 0x000fe20007ffe1ff */
[----:B-1----:R-:W-:-:S04]  /*07c0*/  IMAD R10, R7, UR16, R12 ;  /* 0x00000010070a7c24 */ /* 0x002fc8000f8e020c */
        /* <DEDUP_REMOVED lines=13> */
[----:B------:R-:W-:-:S06]  /*08a0*/  IMAD.MOV.U32 R10, RZ, RZ, RZ ;  /* 0x000000ffff0a7224 */ /* 0x000fcc00078e00ff */
        /* <DEDUP_REMOVED lines=10> */
.L_x_658:
[----:B0-----:R-:W-:Y:S05]  /*0950*/  BSYNC.RECONVERGENT B0 ;  /* 0x0000000000007941 */ /* 0x001fea0003800200 */
.L_x_657:
        /* <DEDUP_REMOVED lines=13> */
[----:B------:R-:W-:-:S04]  /*0a30*/  IMAD.HI.U32 R8, R9, R11, R8 ;  /* 0x0000000b09087227 */ /* 0x000fc800078e0008 */
[----:B--23--:R-:W-:-:S07]  /*0a40*/  IMAD.MOV.U32 R9, RZ, RZ, R19 ;  /* 0x000000ffff097224 */ /* 0x00cfce00078e0013 */
.L_x_662:
        /* <DEDUP_REMOVED lines=8> */
[----:B------:R-:W-:-:S05]  /*0ad0*/  @P2 VIADD R4, R4, 0x1 ;  /* 0x0000000104042836 */ /* 0x000fca0000000000 */
[----:B------:R-:W-:-:S04]  /*0ae0*/  SEL R12, R5, R4, !P1 ;  /* 0x00000004050c7207 */ /* 0x000fc80004800000 */
[----:B------:R-:W-:Y:S01]  /*0af0*/  IADD3 R4, PT, PT, -R12, RZ, RZ ;  /* 0x000000ff0c047210 */ /* 0x000fe20007ffe1ff */
[----:B------:R-:W-:-:S04]  /*0b00*/  IMAD R10, R7, UR4, R12 ;  /* 0x00000004070a7c24 */ /* 0x000fc8000f8e020c */
        /* <DEDUP_REMOVED lines=15> */
[----:B------:R-:W-:Y:S01]  /*0c00*/  IMAD R11, R12, UR18, R13 ;  /* 0x000000120c0b7c24 */ /* 0x000fe2000f8e020d */
[----:B------:R-:W-:-:S03]  /*0c10*/  IADD3 R9, PT, PT, R9, UR7, RZ ;  /* 0x0000000709097c10 */ /* 0x000fc6000fffe0ff */
[----:B------:R-:W-:Y:S01]  /*0c20*/  IMAD R11, R11, 0x4, R18 ;  /* 0x000000040b0b7824 */ /* 0x000fe200078e0212 */
[----:B------:R-:W-:-:S04]  /*0c30*/  ISETP.GE.U32.AND P0, PT, R9, UR22, PT ;  /* 0x0000001609007c0c */ /* 0x000fc8000bf06070 */
[----:B--2---:R0:W-:Y:S09]  /*0c40*/  STS [R11], R10 ;  /* 0x0000000a0b007388 */ /* 0x0041f20000000800 */
[----:B------:R-:W-:Y:S05]  /*0c50*/  @!P0 BRA `(.L_x_662) ;  /* 0xfffffffc007c8947 */ /* 0x000fea000383ffff */
.L_x_661:
[----:B------:R-:W-:Y:S05]  /*0c60*/  BSYNC.RECONVERGENT B0 ;  /* 0x0000000000007941 */ /* 0x000fea0003800200 */
.L_x_660:
[----:B------:R-:W2:Y:S01]  /*0c70*/  LDCU UR5, c[0x0][0x3b4] ;  /* 0x00007680ff0577ac */ /* 0x000ea20008000800 */
[----:B------:R-:W-:Y:S01]  /*0c80*/  UIADD3 UR4, UPT, UPT, UR4, 0x1, URZ ;  /* 0x0000000104047890 */ /* 0x000fe2000fffe0ff */
[----:B------:R-:W-:Y:S05]  /*0c90*/  BAR.SYNC.DEFER_BLOCKING 0x0 ;  /* 0x0000000000007b1d */ /* 0x000fea0000010000 */
[----:B------:R-:W-:Y:S01]  /*0ca0*/  ISETP.LE.U32.AND P1, PT, R0, UR4, PT ;  /* 0x0000000400007c0c */ /* 0x000fe2000bf23070 */
[----:B--2---:R-:W-:-:S09]  /*0cb0*/  UISETP.NE.AND UP0, UPT, UR5, URZ, UPT ;  /* 0x000000ff0500728c */ /* 0x004fd2000bf05270 */
[----:B------:R-:W-:Y:S05]  /*0cc0*/  BRA.U !UP0, `(.L_x_663) ;  /* 0x0000001508007547 */ /* 0x000fea000b800000 */
[----:B------:R-:W-:-:S05]  /*0cd0*/  UMOV UR5, URZ ;  /* 0x000000ff00057c82 */ /* 0x000fca0008000000 */
.L_x_682:
[----:B--2---:R-:W2:Y:S01]  /*0ce0*/  LDCU UR13, c[0x0][0x3b4] ;  /* 0x00007680ff0d77ac */ /* 0x004ea20008000800 */
[----:B---34-:R-:W-:Y:S01]  /*0cf0*/  IMAD.MOV.U32 R7, RZ, RZ, RZ ;  /* 0x000000ffff077224 */ /* 0x018fe200078e00ff */
[----:B--2---:R-:W-:-:S09]  /*0d00*/  UISETP.GE.U32.AND UP0, UPT, UR13, 0x8, UPT ;  /* 0x000000080d00788c */ /* 0x004fd2000bf06070 */
[----:B-----5:R-:W-:Y:S05]  /*0d10*/  BRA.U !UP0, `(.L_x_664) ;  /* 0x0000000108807547 */ /* 0x020fea000b800000 */
[----:B------:R-:W2:Y:S01]  /*0d20*/  S2UR UR9, SR_CgaCtaId ;  /* 0x00000000000979c3 */ /* 0x000ea20000008800 */
[----:B------:R-:W-:Y:S01]  /*0d30*/  IMAD.MOV.U32 R13, RZ, RZ, RZ ;  /* 0x000000ffff0d7224 */ /* 0x000fe200078e00ff */
[----:B------:R-:W-:-:S06]  /*0d40*/  UMOV UR8, 0x400 ;  /* 0x0000040000087882 */ /* 0x000fcc0000000000 */
[----:B------:R-:W3:Y:S01]  /*0d50*/  LDC R12, c[0x0][0x3b0] ;  /* 0x0000ec00ff0c7b82 */ /* 0x000ee20000000800 */
[----:B--2---:R-:W-:-:S12]  /*0d60*/  ULEA UR8, UR9, UR8, 0x18 ;  /* 0x0000000809087291 */ /* 0x004fd8000f8ec0ff */
.L_x_665:
[----:B--2---:R-:W2:Y:S01]  /*0d70*/  S2R R4, SR_TID.Y ;  /* 0x0000000000047919 */ /* 0x004ea20000002200 */
[C---:B------:R-:W-:Y:S01]  /*0d80*/  IMAD R14, R13.reuse, 0x4, R2 ;  /* 0x000000040d0e7824 */ /* 0x040fe200078e0202 */
        /* <DEDUP_REMOVED lines=13> */
[----:B------:R-:W2:Y:S02]  /*0e60*/  LDS R7, [R7] ;  /* 0x0000000007077984 */ /* 0x000ea40000000800 */
[C---:B------:R-:W-:Y:S02]  /*0e70*/  IMAD R9, R12.reuse, 0x4, R23 ;  /* 0x000000040c097824 */ /* 0x040fe400078e0217 */
[----:B------:R-:W-:Y:S03]  /*0e80*/  LDS R8, [R23] ;  /* 0x0000000017087984 */ /* 0x000fe60000000800 */
[C---:B------:R-:W-:Y:S02]  /*0e90*/  LEA R25, R12.reuse, R9, 0x2 ;  /* 0x000000090c197211 */ /* 0x040fe400078e10ff */
[----:B------:R-:W-:Y:S03]  /*0ea0*/  LDS R9, [R9] ;  /* 0x0000000009097984 */ /* 0x000fe60000000800 */
[----:B01----:R-:W-:Y:S01]  /*0eb0*/  IMAD R11, R12, 0x4, R25 ;  /* 0x000000040c0b7824 */ /* 0x003fe200078e0219 */
[----:B------:R-:W-:Y:S05]  /*0ec0*/  LDS R10, [R25] ;  /* 0x00000000190a7984 */ /* 0x000fea0000000800 */
[----:B------:R-:W0:Y:S04]  /*0ed0*/  LDS R11, [R11] ;  /* 0x000000000b0b7984 */ /* 0x000e280000000800 */
[----:B--2---:R2:W-:Y:S04]  /*0ee0*/  STL.128 [R14], R4 ;  /* 0x000000040e007387 */ /* 0x0045e80000100c00 */
[----:B0-----:R2:W-:Y:S01]  /*0ef0*/  STL.128 [R14+0x10], R8 ;  /* 0x000010080e007387 */ /* 0x0015e20000100c00 */
[----:B------:R-:W-:Y:S05]  /*0f00*/  @P0 BRA `(.L_x_665) ;  /* 0xfffffffc00980947 */ /* 0x000fea000383ffff */
[----:B--2---:R-:W-:-:S07]  /*0f10*/  MOV R7, UR9 ;  /* 0x0000000900077c02 */ /* 0x004fce0008000f00 */
.L_x_664:
        /* <DEDUP_REMOVED lines=16> */
[----:B------:R-:W-:-:S05]  /*1020*/  LEA R4, R4, UR8, 0x2 ;  /* 0x0000000804047c11 */ /* 0x000fca000f8e10ff */
[C---:B------:R-:W-:Y:S02]  /*1030*/  IMAD R5, R11.reuse, 0x4, R4 ;  /* 0x000000040b057824 */ /* 0x040fe400078e0204 */
[----:B------:R-:W-:Y:S02]  /*1040*/  LDS R4, [R4] ;  /* 0x0000000004047984 */ /* 0x000fe40000000800 */
[C---:B------:R-:W-:Y:S02]  /*1050*/  IMAD R9, R11.reuse, 0x4, R5 ;  /* 0x000000040b097824 */ /* 0x040fe400078e0205 */
[----:B------:R-:W0:Y:S02]  /*1060*/  LDS R5, [R5] ;  /* 0x0000000005057984 */ /* 0x000e240000000800 */
[----:B------:R-:W-:Y:S02]  /*1070*/  IMAD R11, R11, 0x4, R9 ;  /* 0x000000040b0b7824 */ /* 0x000fe400078e0209 */
[----:B------:R-:W-:Y:S04]  /*1080*/  LDS R10, [R9] ;  /* 0x00000000090a7984 */ /* 0x000fe80000000800 */
[----:B------:R-:W1:Y:S04]  /*1090*/  LDS R11, [R11] ;  /* 0x000000000b0b7984 */ /* 0x000e680000000800 */
[----:B0-----:R3:W-:Y:S04]  /*10a0*/  STL.64 [R8], R4 ;  /* 0x0000000408007387 */ /* 0x0017e80000100a00 */
[----:B-1----:R3:W-:Y:S02]  /*10b0*/  STL.64 [R8+0x8], R10 ;  /* 0x0000080a08007387 */ /* 0x0027e40000100a00 */
.L_x_667:
        /* <DEDUP_REMOVED lines=18> */
.L_x_668:
        /* <DEDUP_REMOVED lines=11> */
.L_x_666:
[----:B---34-:R-:W3:Y:S01]  /*1290*/  S2R R4, SR_TID.X ;  /* 0x0000000000047919 */ /* 0x018ee20000002100 */
[----:B------:R-:W4:Y:S01]  /*12a0*/  LDCU UR8, c[0x0][0x3b8] ;  /* 0x00007700ff0877ac */ /* 0x000f220008000800 */
[----:B------:R-:W5:Y:S01]  /*12b0*/  LDC R20, c[0x0][0x3ac] ;  /* 0x0000eb00ff147b82 */ /* 0x000f620000000800 */
[----:B------:R-:W-:Y:S01]  /*12c0*/  IMAD.MOV.U32 R12, RZ, RZ, RZ ;  /* 0x000000ffff0c7224 */ /* 0x000fe200078e00ff */
        /* <DEDUP_REMOVED lines=14> */
.L_x_672:
[----:B---3--:R-:W-:Y:S01]  /*13b0*/  IMAD.IADD R5, R20, 0x1, R21 ;  /* 0x0000000114057824 */ /* 0x008fe200078e0215 */
[C---:B------:R-:W-:Y:S01]  /*13c0*/  LEA R24, R21.reuse, R3, 0x2 ;  /* 0x0000000315187211 */ /* 0x040fe200078e10ff */
[C---:B------:R-:W-:Y:S01]  /*13d0*/  VIADD R26, R21.reuse, 0x4 ;  /* 0x00000004151a7836 */ /* 0x040fe20000000000 */
[----:B------:R-:W-:Y:S01]  /*13e0*/  IADD3 R28, PT, PT, R21, 0xc, RZ ;  /* 0x0000000c151c7810 */ /* 0x000fe20007ffe0ff */
[----:B------:R-:W-:Y:S02]  /*13f0*/  IMAD R23, R5, 0x4, R18 ;  /* 0x0000000405177824 */ /* 0x000fe400078e0212 */
[--C-:B------:R-:W-:Y:S02]  /*1400*/  IMAD R26, R26, 0x4, R3.reuse ;  /* 0x000000041a1a7824 */ /* 0x100fe400078e0203 */
[----:B------:R-:W-:Y:S01]  /*1410*/  IMAD R28, R28, 0x4, R3 ;  /* 0x000000041c1c7824 */ /* 0x000fe200078e0203 */
[----:B------:R-:W-:Y:S04]  /*1420*/  LDS R8, [R23] ;  /* 0x0000000017087984 */ /* 0x000fe80000000800 */
        /* <DEDUP_REMOVED lines=25> */
.L_x_671:
[----:B------:R-:W-:-:S05]  /*15c0*/  IMAD.IADD R4, R16, 0x1, -R21 ;  /* 0x0000000110047824 */ /* 0x000fca00078e0a15 */
[----:B------:R-:W-:-:S13]  /*15d0*/  ISETP.GT.AND P2, PT, R4, 0x4, PT ;  /* 0x000000040400780c */ /* 0x000fda0003f44270 */
[----:B------:R-:W-:Y:S05]  /*15e0*/  @!P2 BRA `(.L_x_673) ;  /* 0x000000000048a947 */ /* 0x000fea0003800000 */
[----:B------:R-:W-:Y:S01]  /*15f0*/  IMAD.IADD R5, R20, 0x1, R21 ;  /* 0x0000000114057824 */ /* 0x000fe200078e0215 */
[C---:B------:R-:W-:Y:S01]  /*1600*/  IADD3 R12, PT, PT, R21.reuse, 0x4, RZ ;  /* 0x00000004150c7810 */ /* 0x040fe20007ffe0ff */
[--C-:B------:R-:W-:Y:S01]  /*1610*/  IMAD R14, R21, 0x4, R3.reuse ;  /* 0x00000004150e7824 */ /* 0x100fe200078e0203 */
[----:B------:R-:W-:Y:S01]  /*1620*/  PLOP3.LUT P0, PT, PT, PT, PT, 0x8, 0x80 ;  /* 0x000000000080781c */ /* 0x000fe20003f0e170 */
[----:B------:R-:W-:Y:S01]  /*1630*/  IMAD R13, R5, 0x4, R18 ;  /* 0x00000004050d7824 */ /* 0x000fe200078e0212 */
[----:B------:R-:W-:Y:S01]  /*1640*/  IADD3 R21, PT, PT, R21, 0x8, RZ ;  /* 0x0000000815157810 */ /* 0x000fe20007ffe0ff */
[----:B------:R-:W-:Y:S02]  /*1650*/  IMAD R15, R12, 0x4, R3 ;  /* 0x000000040c0f7824 */ /* 0x000fe400078e0203 */
[----:B------:R-:W-:Y:S01]  /*1660*/  IMAD.MOV.U32 R12, RZ, RZ, R16 ;  /* 0x000000ffff0c7224 */ /* 0x000fe200078e0010 */
        /* <DEDUP_REMOVED lines=10> */
.L_x_673:
[----:B------:R-:W-:-:S13]  /*1710*/  ISETP.EQ.AND P2, PT, R21, R16, PT ;  /* 0x000000101500720c */ /* 0x000fda0003f42270 */
[----:B------:R-:W-:Y:S05]  /*1720*/  @!P0 BRA P2, `(.L_x_669) ;  /* 0x0000000000308947 */ /* 0x000fea0001000000 */
.L_x_670:
[----:B---34-:R-:W-:Y:S02]  /*1730*/  IMAD.IADD R5, R20, 0x1, R21 ;  /* 0x0000000114057824 */ /* 0x018fe400078e0215 */
[C---:B------:R-:W-:Y:S01]  /*1740*/  IMAD R9, R21.reuse, 0x4, R3 ;  /* 0x0000000415097824 */ /* 0x040fe200078e0203 */
[----:B------:R-:W-:Y:S01]  /*1750*/  IADD3 R21, PT, PT, R21, 0x4, RZ ;  /* 0x0000000415157810 */ /* 0x000fe20007ffe0ff */
[----:B------:R-:W-:-:S03]  /*1760*/  IMAD R8, R5, 0x4, R18 ;  /* 0x0000000405087824 */ /* 0x000fc600078e0212 */
[----:B------:R-:W-:Y:S02]  /*1770*/  ISETP.NE.AND P0, PT, R21, R16, PT ;  /* 0x000000101500720c */ /* 0x000fe40003f05270 */
[----:B------:R-:W-:Y:S04]  /*1780*/  LDS R4, [R8] ;  /* 0x0000000008047984 */ /* 0x000fe80000000800 */
[----:B------:R-:W-:Y:S04]  /*1790*/  LDS R5, [R8+0x4] ;  /* 0x0000040008057984 */ /* 0x000fe80000000800 */
[----:B--2---:R-:W-:Y:S04]  /*17a0*/  LDS R6, [R8+0x8] ;  /* 0x0000080008067984 */ /* 0x004fe80000000800 */
[----:B------:R-:W2:Y:S04]  /*17b0*/  LDS R7, [R8+0xc] ;  /* 0x00000c0008077984 */ /* 0x000ea80000000800 */
[----:B--2---:R4:W-:Y:S01]  /*17c0*/  STL.128 [R9], R4 ;  /* 0x0000000409007387 */ /* 0x0049e20000100c00 */
[----:B------:R-:W-:Y:S05]  /*17d0*/  @P0 BRA `(.L_x_670) ;  /* 0xfffffffc00d40947 */ /* 0x000fea000383ffff */
[----:B------:R-:W-:-:S07]  /*17e0*/  IMAD.MOV.U32 R12, RZ, RZ, R16 ;  /* 0x000000ffff0c7224 */ /* 0x000fce00078e0010 */
.L_x_669:
[----:B------:R-:W-:-:S13]  /*17f0*/  ISETP.NE.AND P2, PT, R17, RZ, PT ;  /* 0x000000ff1100720c */ /* 0x000fda0003f45270 */
[----:B------:R-:W-:Y:S05]  /*1800*/  @!P2 BRA `(.L_x_674) ;  /* 0x000000000030a947 */ /* 0x000fea0003800000 */
[----:B---34-:R-:W-:Y:S01]  /*1810*/  IMAD.IADD R5, R20, 0x1, R12 ;  /* 0x0000000114057824 */ /* 0x018fe200078e020c */
[----:B------:R-:W-:-:S03]  /*1820*/  ISETP.NE.AND P0, PT, R17, 0x1, PT ;  /* 0x000000011100780c */ /* 0x000fc60003f05270 */
[----:B--2---:R-:W-:Y:S01]  /*1830*/  IMAD R7, R5, 0x4, R18 ;  /* 0x0000000405077824 */ /* 0x004fe200078e0212 */
[----:B------:R-:W-:-:S04]  /*1840*/  LEA R5, R12, R3, 0x2 ;  /* 0x000000030c057211 */ /* 0x000fc800078e10ff */
        /* <DEDUP_REMOVED lines=8> */
.L_x_674:
[----:B------:R-:W-:-:S07]  /*18d0*/  IMAD.MOV.U32 R23, RZ, RZ, RZ ;  /* 0x000000ffff177224 */ /* 0x000fce00078e00ff */
.L_x_681:
[C---:B--2--5:R-:W-:Y:S01]  /*18e0*/  IMAD R21, R23.reuse, 0x4, R2 ;  /* 0x0000000417157824 */ /* 0x064fe200078e0202 */
[----:B0-----:R-:W0:Y:S05]  /*18f0*/  LDCU UR8, c[0x0][0x3b4] ;  /* 0x00007680ff0877ac */ /* 0x001e2a0008000800 */
[----:B------:R-:W5:Y:S01]  /*1900*/  LDL R21, [R21] ;  /* 0x0000000015157983 */ /* 0x000f620000100800 */
[C---:B------:R-:W-:Y:S02]  /*1910*/  IMAD R20, R23.reuse, 0x20, R1 ;  /* 0x0000002017147824 */ /* 0x040fe400078e0201 */
[----:B---3--:R-:W-:Y:S02]  /*1920*/  HFMA2 R8, -RZ, RZ, 0, 0 ;  /* 0x00000000ff087431 */ /* 0x008fe400000001ff */
[----:B------:R-:W-:-:S05]  /*1930*/  VIADD R23, R23, 0x1 ;  /* 0x0000000117177836 */ /* 0x000fca0000000000 */
[----:B0-----:R-:W-:Y:S01]  /*1940*/  ISETP.NE.AND P3, PT, R23, UR8, PT ;  /* 0x0000000817007c0c */ /* 0x001fe2000bf65270 */
[----:B------:R-:W-:-:S12]  /*1950*/  BRA.U !UP0, `(.L_x_675) ;  /* 0x0000000508707547 */ /* 0x000fd8000b800000 */
[----:B------:R-:W-:Y:S01]  /*1960*/  ISETP.GT.AND P0, PT, R16, RZ, PT ;  /* 0x000000ff1000720c */ /* 0x000fe20003f04270 */
[----:B------:R-:W-:-:S12]  /*1970*/  IMAD.MOV.U32 R22, RZ, RZ, RZ ;  /* 0x000000ffff167224 */ /* 0x000fd800078e00ff */
[----:B------:R-:W-:Y:S05]  /*1980*/  @!P0 BRA `(.L_x_676) ;  /* 0x0000000400308947 */ /* 0x000fea0003800000 */
[----:B--2-4-:R-:W-:Y:S01]  /*1990*/  IMAD.IADD R4, R16, 0x1, -R22 ;  /* 0x0000000110047824 */ /* 0x014fe200078e0a16 */
[----:B------:R-:W-:-:S04]  /*19a0*/  PLOP3.LUT P0, PT, PT, PT, PT, 0x80, 0x8 ;  /* 0x000000000008781c */ /* 0x000fc80003f0f070 */
[----:B------:R-:W-:-:S13]  /*19b0*/  ISETP.GT.AND P4, PT, R4, 0xc, PT ;  /* 0x0000000c0400780c */ /* 0x000fda0003f84270 */
[----:B------:R-:W-:Y:S05]  /*19c0*/  @!P4 BRA `(.L_x_677) ;  /* 0x0000000000b4c947 */ /* 0x000fea0003800000 */
[----:B------:R-:W-:Y:S01]  /*19d0*/  PLOP3.LUT P0, PT, PT, PT, PT, 0x8, 0x80 ;  /* 0x000000000080781c */ /* 0x000fe20003f0e170 */
[----:B------:R-:W-:-:S12]  /*19e0*/  VIADD R24, R16, 0xfffffff4 ;  /* 0xfffffff410187836 */ /* 0x000fd80000000000 */
.L_x_678:
[C---:B0-----:R-:W-:Y:S01]  /*19f0*/  LEA R12, R22.reuse, R1, 0x2 ;  /* 0x00000001160c7211 */ /* 0x041fe200078e10ff */
[----:B------:R-:W-:-:S04]  /*1a00*/  IMAD R27, R22, 0x4, R20 ;  /* 0x00000004161b7824 */ /* 0x000fc800078e0214 */
[----:B------:R-:W2:Y:S04]  /*1a10*/  LDL.128 R4, [R12+0x120] ;  /* 0x000120000c047983 */ /* 0x000ea80000100c00 */
[----:B-1----:R-:W2:Y:S01]  /*1a20*/  LDL.128 R8, [R27] ;  /* 0x000000001b087983 */ /* 0x002ea20000100c00 */
        /* <DEDUP_REMOVED lines=10> */
[----:B------:R-:W-:-:S04]  /*1ad0*/  VIADD R25, R22, 0x8 ;  /* 0x0000000816197836 */ /* 0x000fc80000000000 */
[C---:B------:R-:W-:Y:S02]  /*1ae0*/  IMAD R29, R25.reuse, 0x4, R1 ;  /* 0x00000004191d7824 */ /* 0x040fe400078e0201 */
        /* <DEDUP_REMOVED lines=8> */
[----:B------:R-:W-:-:S05]  /*1b70*/  IADD3 R27, PT, PT, R22, 0xc, RZ ;  /* 0x0000000c161b7810 */ /* 0x000fca0007ffe0ff */
[C---:B------:R-:W-:Y:S02]  /*1b80*/  IMAD R28, R27.reuse, 0x4, R1 ;  /* 0x000000041b1c7824 */ /* 0x040fe400078e0201 */
        /* <DEDUP_REMOVED lines=8> */
[----:B------:R-:W-:-:S05]  /*1c10*/  VIADD R22, R22, 0x10 ;  /* 0x0000001016167836 */ /* 0x000fca0000000000 */
[----:B------:R-:W-:Y:S01]  /*1c20*/  ISETP.GE.AND P4, PT, R22, R24, PT ;  /* 0x000000181600720c */ /* 0x000fe20003f86270 */
[C---:B--2---:R-:W-:Y:S01]  /*1c30*/  FFMA R4, R21.reuse, R4, R8 ;  /* 0x0000000415047223 */ /* 0x044fe20000000008 */
[C---:B------:R-:W-:Y:S01]  /*1c40*/  FFMA R5, R21.reuse, R5, R9 ;  /* 0x0000000515057223 */ /* 0x040fe20000000009 */
[C---:B------:R-:W-:Y:S01]  /*1c50*/  FFMA R6, R21.reuse, R6, R10 ;  /* 0x0000000615067223 */ /* 0x040fe2000000000a */
[----:B------:R-:W-:-:S05]  /*1c60*/  FFMA R7, R21, R7, R11 ;  /* 0x0000000715077223 */ /* 0x000fca000000000b */
[----:B------:R0:W-:Y:S04]  /*1c70*/  STL.128 [R12], R4 ;  /* 0x000000040c007387 */ /* 0x0001e80000100c00 */
[----:B------:R-:W-:Y:S05]  /*1c80*/  @!P4 BRA `(.L_x_678) ;  /* 0xfffffffc0058c947 */ /* 0x000fea000383ffff */
[----:B------:R-:W-:-:S07]  /*1c90*/  MOV R8, R16 ;  /* 0x0000001000087202 */ /* 0x000fce0000000f00 */
.L_x_677:
[----:B0-----:R-:W-:-:S05]  /*1ca0*/  IMAD.IADD R4, R16, 0x1, -R22 ;  /* 0x0000000110047824 */ /* 0x001fca00078e0a16 */
[----:B------:R-:W-:-:S13]  /*1cb0*/  ISETP.GT.AND P4, PT, R4, 0x4, PT ;  /* 0x000000040400780c */ /* 0x000fda0003f84270 */
[----:B------:R-:W-:Y:S05]  /*1cc0*/  @!P4 BRA `(.L_x_679) ;  /* 0x000000000058c947 */ /* 0x000fea0003800000 */
[C---:B------:R-:W-:Y:S02]  /*1cd0*/  IMAD R14, R22.reuse, 0x4, R1 ;  /* 0x00000004160e7824 */ /* 0x040fe400078e0201 */
[----:B------:R-:W-:-:S03]  /*1ce0*/  IMAD R13, R22, 0x4, R20 ;  /* 0x00000004160d7824 */ /* 0x000fc600078e0214 */
[----:B------:R-:W2:Y:S04]  /*1cf0*/  LDL.128 R4, [R14+0x120] ;  /* 0x000120000e047983 */ /* 0x000ea80000100c00 */
[----:B-1----:R-:W2:Y:S01]  /*1d00*/  LDL.128 R8, [R13] ;  /* 0x000000000d087983 */ /* 0x002ea20000100c00 */
        /* <DEDUP_REMOVED lines=10> */
[----:B------:R-:W-:Y:S02]  /*1db0*/  PLOP3.LUT P0, PT, PT, PT, PT, 0x8, 0x80 ;  /* 0x000000000080781c */ /* 0x000fe40003f0e170 */
[----:B------:R-:W-:Y:S01]  /*1dc0*/  IADD3 R22, PT, PT, R22, 0x8, RZ ;  /* 0x0000000816167810 */ /* 0x000fe20007ffe0ff */
[C---:B--2---:R-:W-:Y:S01]  /*1dd0*/  FFMA R4, R21.reuse, R4, R8 ;  /* 0x0000000415047223 */ /* 0x044fe20000000008 */
[C---:B------:R-:W-:Y:S01]  /*1de0*/  FFMA R5, R21.reuse, R5, R9 ;  /* 0x0000000515057223 */ /* 0x040fe20000000009 */
[C---:B------:R-:W-:Y:S01]  /*1df0*/  FFMA R6, R21.reuse, R6, R10 ;  /* 0x0000000615067223 */ /* 0x040fe2000000000a */
[----:B------:R-:W-:-:S05]  /*1e00*/  FFMA R7, R21, R7, R11 ;  /* 0x0000000715077223 */ /* 0x000fca000000000b */
[----:B------:R0:W-:Y:S01]  /*1e10*/  STL.128 [R12], R4 ;  /* 0x000000040c007387 */ /* 0x0001e20000100c00 */
[----:B------:R-:W-:-:S07]  /*1e20*/  IMAD.MOV.U32 R8, RZ, RZ, R16 ;  /* 0x000000ffff087224 */ /* 0x000fce00078e0010 */
.L_x_679:
[----:B------:R-:W-:-:S13]  /*1e30*/  ISETP.NE.OR P0, PT, R22, R16, P0 ;  /* 0x000000101600720c */ /* 0x000fda0000705670 */
[----:B------:R-:W-:Y:S05]  /*1e40*/  @!P0 BRA `(.L_x_675) ;  /* 0x0000000000348947 */ /* 0x000fea0003800000 */
.L_x_676:
[C---:B0-----:R-:W-:Y:S02]  /*1e50*/  IMAD R12, R22.reuse, 0x4, R1 ;  /* 0x00000004160c7824 */ /* 0x041fe400078e0201 */
[----:B---3--:R-:W-:-:S03]  /*1e60*/  IMAD R13, R22, 0x4, R20 ;  /* 0x00000004160d7824 */ /* 0x008fc600078e0214 */
[----:B--2-4-:R-:W2:Y:S04]  /*1e70*/  LDL.128 R4, [R12+0x120] ;  /* 0x000120000c047983 */ /* 0x014ea80000100c00 */
[----:B-1----:R-:W2:Y:S01]  /*1e80*/  LDL.128 R8, [R13] ;  /* 0x000000000d087983 */ /* 0x002ea20000100c00 */
[----:B------:R-:W-:-:S05]  /*1e90*/  VIADD R22, R22, 0x4 ;  /* 0x0000000416167836 */ /* 0x000fca0000000000 */
        /* <DEDUP_REMOVED lines=8> */
.L_x_675:
[----:B------:R-:W-:Y:S05]  /*1f20*/  @!P2 BRA `(.L_x_680) ;  /* 0x000000000048a947 */ /* 0x000fea0003800000 */
[C---:B0-234-:R-:W-:Y:S02]  /*1f30*/  IMAD R7, R8.reuse, 0x4, R1 ;  /* 0x0000000408077824 */ /* 0x05dfe400078e0201 */
[----:B------:R-:W-:-:S03]  /*1f40*/  IMAD R20, R8, 0x4, R20 ;  /* 0x0000000408147824 */ /* 0x000fc600078e0214 */
        /* <DEDUP_REMOVED lines=16> */
.L_x_680:
        /* <DEDUP_REMOVED lines=8> */
.L_x_663:
[----:B------:R-:W-:-:S05]  /*20d0*/  UMOV UR5, URZ ;  /* 0x000000ff00057c82 */ /* 0x000fca0008000000 */
.L_x_690:
[----:B--234-:R-:W2:Y:S01]  /*20e0*/  S2R R4, SR_TID.X ;  /* 0x0000000000047919 */ /* 0x01cea20000002100 */
[----:B------:R-:W3:Y:S01]  /*20f0*/  LDCU UR9, c[0x0][0x3b8] ;  /* 0x00007700ff0977ac */ /* 0x000ee20008000800 */
[----:B------:R-:W4:Y:S01]  /*2100*/  LDC R20, c[0x0][0x3ac] ;  /* 0x0000eb00ff147b82 */ /* 0x000f220000000800 */
[----:B------:R-:W-:Y:S01]  /*2110*/  IMAD.MOV.U32 R12, RZ, RZ, RZ ;  /* 0x000000ffff0c7224 */ /* 0x000fe200078e00ff */
        /* <DEDUP_REMOVED lines=19> */
.L_x_687:
[----:B---3--:R-:W-:Y:S02]  /*2250*/  IMAD.IADD R5, R20, 0x1, R21 ;  /* 0x0000000114057824 */ /* 0x008fe400078e0215 */
[C-C-:B------:R-:W-:Y:S02]  /*2260*/  IMAD R24, R21.reuse, 0x4, R3.reuse ;  /* 0x0000000415187824 */ /* 0x140fe400078e0203 */
[----:B------:R-:W-:Y:S01]  /*2270*/  VIADD R26, R21, 0x4 ;  /* 0x00000004151a7836 */ /* 0x000fe20000000000 */
[----:B------:R-:W-:Y:S01]  /*2280*/  LEA R23, R5, R18, 0x2 ;  /* 0x0000001205177211 */ /* 0x000fe200078e10ff */
[----:B------:R-:W-:Y:S02]  /*2290*/  VIADD R28, R21, 0xc ;  /* 0x0000000c151c7836 */ /* 0x000fe40000000000 */
[--C-:B------:R-:W-:Y:S02]  /*22a0*/  IMAD R26, R26, 0x4, R3.reuse ;  /* 0x000000041a1a7824 */ /* 0x100fe400078e0203 */
[----:B------:R-:W-:Y:S01]  /*22b0*/  LDS R8, [R23] ;  /* 0x0000000017087984 */ /* 0x000fe20000000800 */
[----:B------:R-:W-:-:S03]  /*22c0*/  IMAD R28, R28, 0x4, R3 ;  /* 0x000000041c1c7824 */ /* 0x000fc600078e0203 */
        /* <DEDUP_REMOVED lines=16> */
[----:B0-----:R-:W-:-:S02]  /*23d0*/  IADD3 R24, PT, PT, R21, 0x8, RZ ;  /* 0x0000000815187810 */ /* 0x001fc40007ffe0ff */
[----:B------:R-:W-:Y:S01]  /*23e0*/  IADD3 R21, PT, PT, R21, 0x10, RZ ;  /* 0x0000001015157810 */ /* 0x000fe20007ffe0ff */
[----:B-1----:R3:W-:Y:S02]  /*23f0*/  STL.128 [R26], R4 ;  /* 0x000000041a007387 */ /* 0x0027e40000100c00 */
[----:B------:R-:W-:Y:S01]  /*2400*/  IMAD R24, R24, 0x4, R3 ;  /* 0x0000000418187824 */ /* 0x000fe200078e0203 */
[----:B------:R-:W-:-:S04]  /*2410*/  ISETP.GE.AND P2, PT, R21, R22, PT ;  /* 0x000000161500720c */ /* 0x000fc80003f46270 */
[----:B--2---:R3:W-:Y:S04]  /*2420*/  STL.128 [R24], R8 ;  /* 0x0000000818007387 */ /* 0x0047e80000100c00 */
[----:B------:R3:W-:Y:S05]  /*2430*/  STL.128 [R28], R12 ;  /* 0x0000000c1c007387 */ /* 0x0007ea0000100c00 */
[----:B------:R-:W-:Y:S05]  /*2440*/  @!P2 BRA `(.L_x_687) ;  /* 0xfffffffc0080a947 */ /* 0x000fea000383ffff */
[----:B---3--:R-:W-:-:S07]  /*2450*/  IMAD.MOV.U32 R12, RZ, RZ, R16 ;  /* 0x000000ffff0c7224 */ /* 0x008fce00078e0010 */
.L_x_686:
[----:B------:R-:W-:-:S05]  /*2460*/  IMAD.IADD R4, R16, 0x1, -R21 ;  /* 0x0000000110047824 */ /* 0x000fca00078e0a15 */
[----:B------:R-:W-:-:S13]  /*2470*/  ISETP.GT.AND P2, PT, R4, 0x4, PT ;  /* 0x000000040400780c */ /* 0x000fda0003f44270 */
[----:B------:R-:W-:Y:S05]  /*2480*/  @!P2 BRA `(.L_x_688) ;  /* 0x000000000048a947 */ /* 0x000fea0003800000 */
[----:B------:R-:W-:Y:S01]  /*2490*/  IMAD.IADD R5, R20, 0x1, R21 ;  /* 0x0000000114057824 */ /* 0x000fe200078e0215 */
[----:B------:R-:W-:Y:S01]  /*24a0*/  PLOP3.LUT P0, PT, PT, PT, PT, 0x8, 0x80 ;  /* 0x000000000080781c */ /* 0x000fe20003f0e170 */
[C---:B------:R-:W-:Y:S02]  /*24b0*/  VIADD R12, R21.reuse, 0x4 ;  /* 0x00000004150c7836 */ /* 0x040fe40000000000 */
[--C-:B------:R-:W-:Y:S01]  /*24c0*/  IMAD R14, R21, 0x4, R3.reuse ;  /* 0x00000004150e7824 */ /* 0x100fe200078e0203 */
[----:B------:R-:W-:Y:S01]  /*24d0*/  LEA R13, R5, R18, 0x2 ;  /* 0x00000012050d7211 */ /* 0x000fe200078e10ff */
[----:B------:R-:W-:Y:S01]  /*24e0*/  IMAD R15, R12, 0x4, R3 ;  /* 0x000000040c0f7824 */ /* 0x000fe200078e0203 */
[----:B------:R-:W-:Y:S01]  /*24f0*/  MOV R12, R16 ;  /* 0x00000010000c7202 */ /* 0x000fe20000000f00 */
[----:B------:R-:W-:Y:S02]  /*2500*/  VIADD R21, R21, 0x8 ;  /* 0x0000000815157836 */ /* 0x000fe40000000000 */
        /* <DEDUP_REMOVED lines=10> */
.L_x_688:
[----:B------:R-:W-:-:S13]  /*25b0*/  ISETP.NE.OR P0, PT, R21, R16, P0 ;  /* 0x000000101500720c */ /* 0x000fda0000705670 */
[----:B------:R-:W-:Y:S05]  /*25c0*/  @!P0 BRA `(.L_x_684) ;  /* 0x0000000000308947 */ /* 0x000fea0003800000 */
.L_x_685:
[----:B--23--:R-:W-:Y:S01]  /*25d0*/  IMAD.IADD R5, R20, 0x1, R21 ;  /* 0x0000000114057824 */ /* 0x00cfe200078e0215 */
[C---:B------:R-:W-:Y:S01]  /*25e0*/  LEA R9, R21.reuse, R3, 0x2 ;  /* 0x0000000315097211 */ /* 0x040fe200078e10ff */
[----:B------:R-:W-:Y:S02]  /*25f0*/  VIADD R21, R21, 0x4 ;  /* 0x0000000415157836 */ /* 0x000fe40000000000 */
[----:B------:R-:W-:-:S03]  /*2600*/  IMAD R8, R5, 0x4, R18 ;  /* 0x0000000405087824 */ /* 0x000fc600078e0212 */
[----:B------:R-:W-:Y:S02]  /*2610*/  ISETP.NE.AND P0, PT, R21, R16, PT ;  /* 0x000000101500720c */ /* 0x000fe40003f05270 */
[----:B------:R-:W-:Y:S04]  /*2620*/  LDS R4, [R8] ;  /* 0x0000000008047984 */ /* 0x000fe80000000800 */
[----:B------:R-:W-:Y:S04]  /*2630*/  LDS R5, [R8+0x4] ;  /* 0x0000040008057984 */ /* 0x000fe80000000800 */
[----:B------:R-:W-:Y:S04]  /*2640*/  LDS R6, [R8+0x8] ;  /* 0x0000080008067984 */ /* 0x000fe80000000800 */
[----:B------:R-:W2:Y:S04]  /*2650*/  LDS R7, [R8+0xc] ;  /* 0x00000c0008077984 */ /* 0x000ea80000000800 */
[----:B--2---:R3:W-:Y:S01]  /*2660*/  STL.128 [R9], R4 ;  /* 0x0000000409007387 */ /* 0x0047e20000100c00 */
[----:B------:R-:W-:Y:S05]  /*2670*/  @P0 BRA `(.L_x_685) ;  /* 0xfffffffc00d40947 */ /* 0x000fea000383ffff */
[----:B------:R-:W-:-:S07]  /*2680*/  IMAD.MOV.U32 R12, RZ, RZ, R16 ;  /* 0x000000ffff0c7224 */ /* 0x000fce00078e0010 */
.L_x_684:
[----:B------:R-:W-:-:S13]  /*2690*/  ISETP.NE.AND P0, PT, R17, RZ, PT ;  /* 0x000000ff1100720c */ /* 0x000fda0003f05270 */
[----:B------:R-:W-:Y:S05]  /*26a0*/  @!P0 BRA `(.L_x_689) ;  /* 0x0000000000308947 */ /* 0x000fea0003800000 */
[----:B--23--:R-:W-:Y:S01]  /*26b0*/  IMAD.IADD R5, R20, 0x1, R12 ;  /* 0x0000000114057824 */ /* 0x00cfe200078e020c */
[----:B------:R-:W-:-:S04]  /*26c0*/  ISETP.NE.AND P0, PT, R17, 0x1, PT ;  /* 0x000000011100780c */ /* 0x000fc80003f05270 */
[----:B------:R-:W-:Y:S01]  /*26d0*/  LEA R7, R5, R18, 0x2 ;  /* 0x0000001205077211 */ /* 0x000fe200078e10ff */
[----:B------:R-:W-:-:S04]  /*26e0*/  IMAD R5, R12, 0x4, R3 ;  /* 0x000000040c057824 */ /* 0x000fc800078e0203 */
        /* <DEDUP_REMOVED lines=8> */
.L_x_689:
[----:B------:R-:W-:Y:S05]  /*2770*/  BRA.U UP0, `(.L_x_690) ;  /* 0xfffffff900587547 */ /* 0x000fea000b83ffff */
.L_x_683:
[----:B------:R-:W-:Y:S06]  /*2780*/  BAR.SYNC.DEFER_BLOCKING 0x0 ;  /* 0x0000000000007b1d */ /* 0x000fec0000010000 */
[----:B------:R-:W-:Y:S05]  /*2790*/  @!P1 BRA `(.L_x_691) ;  /* 0xffffffdc00749947 */ /* 0x000fea000383ffff */
.L_x_656:
[----:B------:R-:W0:Y:S02]  /*27a0*/  LDCU UR5, c[0x0][0x3b4] ;  /* 0x00007680ff0577ac */ /* 0x000e240008000800 */
[----:B0-----:R-:W-:-:S13]  /*27b0*/  ISETP.NE.AND P0, PT, RZ, UR5, PT ;  /* 0x00000005ff007c0c */ /* 0x001fda000bf05270 */
[----:B------:R-:W-:Y:S05]  /*27c0*/  @!P0 EXIT ;  /* 0x000000000000894d */ /* 0x000fea0003800000 */
[----:B------:R-:W0:Y:S01]  /*27d0*/  S2R R0, SR_TID.X ;  /* 0x0000000000007919 */ /* 0x000e220000002100 */
[----:B------:R-:W1:Y:S01]  /*27e0*/  S2UR UR5, SR_CTAID.X ;  /* 0x00000000000579c3 */ /* 0x000e620000002500 */
[----:B------:R-:W1:Y:S01]  /*27f0*/  LDCU UR4, c[0x0][0x3b8] ;  /* 0x00007700ff0477ac */ /* 0x000e620008000800 */
[----:B--234-:R-:W2:Y:S01]  /*2800*/  S2R R4, SR_TID.Y ;  /* 0x0000000000047919 */ /* 0x01cea20000002200 */
[----:B------:R-:W0:Y:S05]  /*2810*/  LDCU UR7, c[0x0][0x3b8] ;  /* 0x00007700ff0777ac */ /* 0x000e2a0008000800 */
[----:B------:R-:W3:Y:S01]  /*2820*/  LDC.64 R2, c[0x0][0x3a8] ;  /* 0x0000ea00ff027b82 */ /* 0x000ee20000000a00 */
[----:B------:R-:W2:Y:S01]  /*2830*/  LDCU UR8, c[0x0][0x3b4] ;  /* 0x00007680ff0877ac */ /* 0x000ea20008000800 */
[----:B-1----:R-:W-:-:S04]  /*2840*/  UISETP.LT.U32.AND UP0, UPT, UR4, 0x1, UPT ;  /* 0x000000010400788c */ /* 0x002fc8000bf01070 */
[----:B------:R-:W-:-:S04]  /*2850*/  USEL UR4, UR4, 0x1, !UP0 ;  /* 0x0000000104047887 */ /* 0x000fc8000c000000 */
[----:B------:R-:W-:Y:S01]  /*2860*/  ULOP3.LUT UR12, UR4, 0xfffffffc, URZ, 0xc0, !UPT ;  /* 0xfffffffc040c7892 */ /* 0x000fe2000f8ec0ff */
[----:B0-----:R-:W-:Y:S01]  /*2870*/  IMAD R0, R0, UR7, RZ ;  /* 0x0000000700007c24 */ /* 0x001fe2000f8e02ff */
[----:B------:R-:W-:Y:S01]  /*2880*/  ULOP3.LUT UR7, UR4, 0x3, URZ, 0xc0, !UPT ;  /* 0x0000000304077892 */ /* 0x000fe2000f8ec0ff */
[----:B--2---:R-:W-:Y:S02]  /*2890*/  IMAD R5, R4, UR8, RZ ;  /* 0x0000000804057c24 */ /* 0x004fe4000f8e02ff */
[----:B---3--:R-:W-:Y:S01]  /*28a0*/  IMAD R0, R3, UR5, R0 ;  /* 0x0000000503007c24 */ /* 0x008fe2000f8e0200 */
[----:B------:R-:W-:Y:S01]  /*28b0*/  UIADD3 UR5, UPT, UPT, -UR12, URZ, URZ ;  /* 0x000000ff0c057290 */ /* 0x000fe2000fffe1ff */
[----:B------:R-:W-:Y:S02]  /*28c0*/  IMAD R2, R2, UR16, R5 ;  /* 0x0000001002027c24 */ /* 0x000fe4000f8e0205 */
[----:B------:R-:W-:Y:S01]  /*28d0*/  VIADD R3, R1, 0x8 ;  /* 0x0000000801037836 */ /* 0x000fe20000000000 */
[----:B------:R-:W-:Y:S01]  /*28e0*/  IADD3 R5, PT, PT, R0, 0x3, RZ ;  /* 0x0000000300057810 */ /* 0x000fe20007ffe0ff */
[----:B------:R-:W-:-:S07]  /*28f0*/  IMAD.MOV.U32 R4, RZ, RZ, RZ ;  /* 0x000000ffff047224 */ /* 0x000fce00078e00ff */
.L_x_703:
[----:B0-----:R-:W0:Y:S01]  /*2900*/  LDCU UR4, c[0x0][0x39c] ;  /* 0x00007380ff0477ac */ /* 0x001e220008000800 */
[----:B---3--:R-:W-:Y:S01]  /*2910*/  IMAD.IADD R6, R2, 0x1, R4 ;  /* 0x0000000102067824 */ /* 0x008fe200078e0204 */
[----:B------:R-:W-:Y:S04]  /*2920*/  BSSY.RECONVERGENT B0, `(.L_x_692) ;  /* 0x0000171000007945 */ /* 0x000fe80003800200 */
[----:B0-----:R-:W-:-:S13]  /*2930*/  ISETP.GE.U32.AND P0, PT, R6, UR4, PT ;  /* 0x0000000406007c0c */ /* 0x001fda000bf06070 */
[----:B--2---:R-:W-:Y:S05]  /*2940*/  @P0 BRA `(.L_x_693) ;  /* 0x0000001400b80947 */ /* 0x004fea0003800000 */
[----:B------:R-:W0:Y:S01]  /*2950*/  LDCU UR4, c[0x0][0x3b8] ;  /* 0x00007700ff0477ac */ /* 0x000e220008000800 */
[----:B------:R-:W-:Y:S01]  /*2960*/  IMAD.MOV.U32 R11, RZ, RZ, RZ ;  /* 0x000000ffff0b7224 */ /* 0x000fe200078e00ff */
        /* <DEDUP_REMOVED lines=17> */
.L_x_697:
[----:B---3--:R-:W-:-:S04]  /*2a80*/  IADD3 R10, PT, PT, R9, -0x3, RZ ;  /* 0xfffffffd090a7810 */ /* 0x008fc80007ffe0ff */
[----:B0-----:R-:W-:Y:S01]  /*2a90*/  ISETP.GE.U32.AND P5, PT, R10, UR8, PT ;  /* 0x000000080a007c0c */ /* 0x001fe2000bfa6070 */
[----:B------:R-:W-:-:S05]  /*2aa0*/  VIADD R10, R9, 0xfffffffe ;  /* 0xfffffffe090a7836 */ /* 0x000fca0000000000 */
[----:B------:R-:W-:-:S07]  /*2ab0*/  ISETP.GE.U32.AND P4, PT, R10, UR8, PT ;  /* 0x000000080a007c0c */ /* 0x000fce000bf86070 */
[----:B------:R-:W2:Y:S06]  /*2ac0*/  @!P5 LDL R19, [R7+-0x8] ;  /* 0xfffff8000713d983 */ /* 0x000eac0000100800 */
[----:B------:R-:W3:Y:S01]  /*2ad0*/  @!P4 LDL R23, [R7+-0x4] ;  /* 0xfffffc000717c983 */ /* 0x000ee20000100800 */
[----:B------:R-:W-:-:S05]  /*2ae0*/  VIADD R10, R9, 0xffffffff ;  /* 0xffffffff090a7836 */ /* 0x000fca0000000000 */
[----:B------:R-:W-:Y:S02]  /*2af0*/  ISETP.GE.U32.AND P6, PT, R10, UR8, PT ;  /* 0x000000080a007c0c */ /* 0x000fe4000bfc6070 */
[C---:B------:R-:W-:Y:S01]  /*2b00*/  ISETP.GE.U32.AND P0, PT, R9.reuse, UR8, PT ;  /* 0x0000000809007c0c */ /* 0x040fe2000bf06070 */
[----:B------:R-:W0:Y:S10]  /*2b10*/  @!P5 LDC.64 R10, c[0x0][0x390] ;  /* 0x0000e400ff0adb82 */ /* 0x000e340000000a00 */
[----:B------:R-:W4:Y:S01]  /*2b20*/  @!P6 LDL R17, [R7] ;  /* 0x000000000711e983 */ /* 0x000f220000100800 */
[----:B------:R-:W-:-:S03]  /*2b30*/  VIADD R12, R9, 0x1 ;  /* 0x00000001090c7836 */ /* 0x000fc60000000000 */
[----:B------:R-:W4:Y:S01]  /*2b40*/  @!P0 LDL R16, [R7+0x4] ;  /* 0x0000040007108983 */ /* 0x000f220000100800 */
[----:B------:R-:W-:Y:S02]  /*2b50*/  IADD3 R14, PT, PT, R9, 0x2, RZ ;  /* 0x00000002090e7810 */ /* 0x000fe40007ffe0ff */
[----:B------:R-:W-:Y:S02]  /*2b60*/  ISETP.GE.U32.AND P1, PT, R12, UR8, PT ;  /* 0x000000080c007c0c */ /* 0x000fe4000bf26070 */
[----:B------:R-:W1:Y:S01]  /*2b70*/  @!P4 LDC.64 R12, c[0x0][0x390] ;  /* 0x0000e400ff0ccb82 */ /* 0x000e620000000a00 */
[----:B------:R-:W-:Y:S02]  /*2b80*/  ISETP.GE.U32.AND P2, PT, R14, UR8, PT ;  /* 0x000000080e007c0c */ /* 0x000fe4000bf46070 */
[----:B------:R-:W-:-:S08]  /*2b90*/  @!P5 IADD3 R15, P3, PT, R8, UR6, RZ ;  /* 0x00000006080fdc10 */ /* 0x000fd0000ff7e0ff */
[----:B------:R-:W4:Y:S01]  /*2ba0*/  @!P1 LDL R22, [R7+0x8] ;  /* 0x0000080007169983 */ /* 0x000f220000100800 */
[----:B------:R-:W-:Y:S01]  /*2bb0*/  @!P5 IMAD.X R18, RZ, RZ, RZ, P3 ;  /* 0x000000ffff12d224 */ /* 0x000fe200018e06ff */
[----:B0-----:R-:W-:Y:S01]  /*2bc0*/  @!P5 LEA R14, P3, R15, R10, 0x2 ;  /* 0x0000000a0f0ed211 */ /* 0x001fe200078610ff */
[----:B------:R-:W-:Y:S01]  /*2bd0*/  VIADD R10, R9, 0x3 ;  /* 0x00000003090a7836 */ /* 0x000fe20000000000 */
[----:B-----5:R-:W4:Y:S02]  /*2be0*/  @!P2 LDL R21, [R7+0xc] ;  /* 0x00000c000715a983 */ /* 0x020f240000100800 */
[----:B------:R-:W-:Y:S01]  /*2bf0*/  @!P5 LEA.HI.X R15, R15, R11, R18, 0x2, P3 ;  /* 0x0000000b0f0fd211 */ /* 0x000fe200018f1412 */
[----:B------:R-:W-:Y:S01]  /*2c00*/  @!P4 VIADD R18, R8, 0x1 ;  /* 0x000000010812c836 */ /* 0x000fe20000000000 */
[----:B------:R-:W-:Y:S02]  /*2c10*/  ISETP.GE.U32.AND P3, PT, R10, UR8, PT ;  /* 0x000000080a007c0c */ /* 0x000fe4000bf66070 */
[----:B------:R-:W0:Y:S01]  /*2c20*/  @!P6 LDC.64 R10, c[0x0][0x390] ;  /* 0x0000e400ff0aeb82 */ /* 0x000e220000000a00 */
[----:B------:R-:W-:Y:S01]  /*2c30*/  VIADD R24, R9, 0x4 ;  /* 0x0000000409187836 */ /* 0x000fe20000000000 */
[----:B--2---:R2:W-:Y:S01]  /*2c40*/  @!P5 STG.E desc[UR10][R14.64], R19 ;  /* 0x000000130e00d986 */ /* 0x0045e2000c10190a */
[----:B------:R-:W-:-:S04]  /*2c50*/  @!P4 IADD3 R18, P5, PT, R18, UR6, RZ ;  /* 0x000000061212cc10 */ /* 0x000fc8000ffbe0ff */
[----:B------:R-:W-:Y:S02]  /*2c60*/  @!P4 IADD3.X R20, PT, PT, RZ, RZ, RZ, P5, !PT ;  /* 0x000000ffff14c210 */ /* 0x000fe40002ffe4ff */
[----:B-1----:R-:W-:-:S04]  /*2c70*/  @!P4 LEA R12, P5, R18, R12, 0x2 ;  /* 0x0000000c120cc211 */ /* 0x002fc800078a10ff */
[----:B------:R-:W-:Y:S01]  /*2c80*/  @!P4 LEA.HI.X R13, R18, R13, R20, 0x2, P5 ;  /* 0x0000000d120dc211 */ /* 0x000fe200028f1414 */
[----:B------:R-:W-:Y:S01]  /*2c90*/  @!P6 VIADD R20, R8, 0x2 ;  /* 0x000000020814e836 */ /* 0x000fe20000000000 */
[----:B------:R-:W4:Y:S04]  /*2ca0*/  @!P3 LDL R18, [R7+0x10] ;  /* 0x000010000712b983 */ /* 0x000f280000100800 */
[----:B---3--:R1:W-:Y:S01]  /*2cb0*/  @!P4 STG.E desc[UR10][R12.64], R23 ;  /* 0x000000170c00c986 */ /* 0x0083e2000c10190a */
[----:B------:R-:W-:Y:S02]  /*2cc0*/  @!P6 IADD3 R20, P5, PT, R20, UR6, RZ ;  /* 0x000000061414ec10 */ /* 0x000fe4000ffbe0ff */
[----:B------:R-:W-:-:S03]  /*2cd0*/  ISETP.GE.U32.AND P4, PT, R24, UR8, PT ;  /* 0x0000000818007c0c */ /* 0x000fc6000bf86070 */
[----:B--2---:R-:W-:Y:S01]  /*2ce0*/  @!P6 IMAD.X R15, RZ, RZ, RZ, P5 ;  /* 0x000000ffff0fe224 */ /* 0x004fe200028e06ff */
[C---:B0-----:R-:W-:Y:S02]  /*2cf0*/  @!P6 LEA R14, P5, R20.reuse, R10, 0x2 ;  /* 0x0000000a140ee211 */ /* 0x041fe400078a10ff */
[----:B------:R-:W-:Y:S02]  /*2d00*/  IADD3 R10, PT, PT, R9, 0x5, RZ ;  /* 0x00000005090a7810 */ /* 0x000fe40007ffe0ff */
[----:B------:R-:W-:Y:S01]  /*2d10*/  @!P6 LEA.HI.X R15, R20, R11, R15, 0x2, P5 ;  /* 0x0000000b140fe211 */ /* 0x000fe200028f140f */
[----:B-1----:R-:W0:Y:S01]  /*2d20*/  @!P0 LDC.64 R12, c[0x0][0x390] ;  /* 0x0000e400ff0c8b82 */ /* 0x002e220000000a00 */
[----:B------:R-:W-:-:S03]  /*2d30*/  ISETP.GE.U32.AND P5, PT, R10, UR8, PT ;  /* 0x000000080a007c0c */ /* 0x000fc6000bfa6070 */
[----:B------:R-:W2:Y:S01]  /*2d40*/  @!P4 LDL R19, [R7+0x14] ;  /* 0x000014000713c983 */ /* 0x000ea20000100800 */
[----:B------:R-:W-:-:S03]  /*2d50*/  @!P0 VIADD R24, R8, 0x3 ;  /* 0x0000000308188836 */ /* 0x000fc60000000000 */
[----:B------:R-:W1:Y:S06]  /*2d60*/  @!P1 LDC.64 R10, c[0x0][0x390] ;  /* 0x0000e400ff0a9b82 */ /* 0x000e6c0000000a00 */
[----:B------:R-:W3:Y:S04]  /*2d70*/  @!P5 LDL R20, [R7+0x18] ;  /* 0x000018000714d983 */ /* 0x000ee80000100800 */
[----:B----4-:R0:W-:Y:S01]  /*2d80*/  @!P6 STG.E desc[UR10][R14.64], R17 ;  /* 0x000000110e00e986 */ /* 0x0101e2000c10190a */
[----:B------:R-:W-:-:S05]  /*2d90*/  @!P0 IADD3 R24, P6, PT, R24, UR6, RZ ;  /* 0x0000000618188c10 */ /* 0x000fca000ffde0ff */
[----:B------:R-:W-:Y:S01]  /*2da0*/  @!P0 IMAD.X R23, RZ, RZ, RZ, P6 ;  /* 0x000000ffff178224 */ /* 0x000fe200030e06ff */
[----:B0-----:R-:W-:-:S04]  /*2db0*/  @!P0 LEA R14, P6, R24, R12, 0x2 ;  /* 0x0000000c180e8211 */ /* 0x001fc800078c10ff */
[----:B------:R-:W-:Y:S01]  /*2dc0*/  @!P0 LEA.HI.X R15, R24, R13, R23, 0x2, P6 ;  /* 0x0000000d180f8211 */ /* 0x000fe200030f1417 */
[----:B------:R-:W-:Y:S01]  /*2dd0*/  VIADD R23, R8, 0x4 ;  /* 0x0000000408177836 */ /* 0x000fe20000000000 */
[----:B------:R-:W0:Y:S01]  /*2de0*/  @!P2 LDC.64 R12, c[0x0][0x390] ;  /* 0x0000e400ff0cab82 */ /* 0x000e220000000a00 */
[----:B------:R-:W-:-:S03]  /*2df0*/  IADD3 R24, PT, PT, R9, 0x6, RZ ;  /* 0x0000000609187810 */ /* 0x000fc60007ffe0ff */
[----:B------:R-:W-:Y:S01]  /*2e00*/  @!P1 IADD3 R23, P6, PT, R23, UR6, RZ ;  /* 0x0000000617179c10 */ /* 0x000fe2000ffde0ff */
[----:B------:R4:W-:Y:S01]  /*2e10*/  @!P0 STG.E desc[UR10][R14.64], R16 ;  /* 0x000000100e008986 */ /* 0x0009e2000c10190a */
[----:B------:R-:W-:-:S03]  /*2e20*/  ISETP.GE.U32.AND P0, PT, R24, UR8, PT ;  /* 0x0000000818007c0c */ /* 0x000fc6000bf06070 */
[----:B------:R-:W-:Y:S01]  /*2e30*/  @!P1 IMAD.X R24, RZ, RZ, RZ, P6 ;  /* 0x000000ffff189224 */ /* 0x000fe200030e06ff */
[----:B-1----:R-:W-:-:S04]  /*2e40*/  @!P1 LEA R10, P6, R23, R10, 0x2 ;  /* 0x0000000a170a9211 */ /* 0x002fc800078c10ff */
[----:B------:R-:W-:Y:S01]  /*2e50*/  @!P1 LEA.HI.X R11, R23, R11, R24, 0x2, P6 ;  /* 0x0000000b170b9211 */ /* 0x000fe200030f1418 */
[----:B------:R-:W-:Y:S01]  /*2e60*/  @!P2 VIADD R23, R8, 0x5 ;  /* 0x000000050817a836 */ /* 0x000fe20000000000 */
[----:B----4-:R-:W1:Y:S04]  /*2e70*/  @!P3 LDC.64 R16, c[0x0][0x390] ;  /* 0x0000e400ff10bb82 */ /* 0x010e680000000a00 */
[----:B------:R-:W-:Y:S02]  /*2e80*/  @!P2 IADD3 R24, P6, PT, R23, UR6, RZ ;  /* 0x000000061718ac10 */ /* 0x000fe4000ffde0ff */
[----:B------:R-:W-:Y:S01]  /*2e90*/  IADD3 R23, PT, PT, R9, 0x7, RZ ;  /* 0x0000000709177810 */ /* 0x000fe20007ffe0ff */
[----:B------:R4:W-:Y:S02]  /*2ea0*/  @!P1 STG.E desc[UR10][R10.64], R22 ;  /* 0x000000160a009986 */ /* 0x0009e4000c10190a */
[----:B------:R-:W-:Y:S01]  /*2eb0*/  @!P2 IMAD.X R15, RZ, RZ, RZ, P6 ;  /* 0x000000ffff0fa224 */ /* 0x000fe200030e06ff */
[----:B0-----:R-:W-:-:S02]  /*2ec0*/  @!P2 LEA R14, P6, R24, R12, 0x2 ;  /* 0x0000000c180ea211 */ /* 0x001fc400078c10ff */
[----:B------:R-:W-:Y:S01]  /*2ed0*/  ISETP.GE.U32.AND P1, PT, R23, UR8, PT ;  /* 0x0000000817007c0c */ /* 0x000fe2000bf26070 */
[----:B------:R-:W-:Y:S01]  /*2ee0*/  @!P3 VIADD R23, R8, 0x6 ;  /* 0x000000060817b836 */ /* 0x000fe20000000000 */
[----:B------:R-:W-:Y:S02]  /*2ef0*/  @!P2 LEA.HI.X R15, R24, R13, R15, 0x2, P6 ;  /* 0x0000000d180fa211 */ /* 0x000fe400030f140f */
[----:B------:R-:W0:Y:S01]  /*2f00*/  @!P4 LDC.64 R12, c[0x0][0x390] ;  /* 0x0000e400ff0ccb82 */ /* 0x000e220000000a00 */
[----:B----4-:R-:W4:Y:S01]  /*2f10*/  @!P0 LDL R10, [R7+0x1c] ;  /* 0x00001c00070a8983 */ /* 0x010f220000100800 */
[----:B------:R-:W-:-:S03]  /*2f20*/  @!P3 IADD3 R23, P6, PT, R23, UR6, RZ ;  /* 0x000000061717bc10 */ /* 0x000fc6000ffde0ff */
[----:B------:R1:W-:Y:S02]  /*2f30*/  @!P2 STG.E desc[UR10][R14.64], R21 ;  /* 0x000000150e00a986 */ /* 0x0003e4000c10190a */
[----:B------:R-:W-:Y:S01]  /*2f40*/  @!P3 IMAD.X R22, RZ, RZ, RZ, P6 ;  /* 0x000000ffff16b224 */ /* 0x000fe200030e06ff */
[C---:B-1----:R-:W-:Y:S01]  /*2f50*/  @!P3 LEA R16, P6, R23.reuse, R16, 0x2 ;  /* 0x000000101710b211 */ /* 0x042fe200078c10ff */
[----:B------:R-:W4:Y:S01]  /*2f60*/  @!P1 LDL R11, [R7+0x20] ;  /* 0x00002000070b9983 */ /* 0x000f220000100800 */
[----:B------:R-:W1:Y:S02]  /*2f70*/  @!P5 LDC.64 R14, c[0x0][0x390] ;  /* 0x0000e400ff0edb82 */ /* 0x000e640000000a00 */
[----:B------:R-:W-:Y:S01]  /*2f80*/  @!P3 LEA.HI.X R17, R23, R17, R22, 0x2, P6 ;  /* 0x000000111711b211 */ /* 0x000fe200030f1416 */
[----:B------:R-:W-:Y:S01]  /*2f90*/  @!P4 VIADD R22, R8, 0x7 ;  /* 0x000000070816c836 */ /* 0x000fe20000000000 */
[----:B------:R-:W-:-:S04]  /*2fa0*/  IADD3 R24, PT, PT, R9, 0x8, RZ ;  /* 0x0000000809187810 */ /* 0x000fc80007ffe0ff */
[----:B------:R-:W-:Y:S02]  /*2fb0*/  ISETP.GE.U32.AND P2, PT, R24, UR8, PT ;  /* 0x0000000818007c0c */ /* 0x000fe4000bf46070 */
[----:B------:R-:W-:Y:S02]  /*2fc0*/  @!P4 IADD3 R22, P6, PT, R22, UR6, RZ ;  /* 0x000000061616cc10 */ /* 0x000fe4000ffde0ff */
[----:B------:R-:W-:-:S03]  /*2fd0*/  IADD3 R23, PT, PT, R8, 0x8, RZ ;  /* 0x0000000808177810 */ /* 0x000fc60007ffe0ff */
[----:B------:R-:W-:Y:S01]  /*2fe0*/  @!P4 IMAD.X R21, RZ, RZ, RZ, P6 ;  /* 0x000000ffff15c224 */ /* 0x000fe200030e06ff */
[----:B------:R-:W-:Y:S01]  /*2ff0*/  @!P5 IADD3 R23, P6, PT, R23, UR6, RZ ;  /* 0x000000061717dc10 */ /* 0x000fe2000ffde0ff */
[----:B------:R-:W-:Y:S01]  /*3000*/  VIADD R24, R9, 0xc ;  /* 0x0000000c09187836 */ /* 0x000fe20000000000 */
[----:B------:R1:W-:Y:S01]  /*3010*/  @!P3 STG.E desc[UR10][R16.64], R18 ;  /* 0x000000121000b986 */ /* 0x0003e2000c10190a */
[----:B0-----:R-:W-:-:S04]  /*3020*/  @!P4 LEA R12, P3, R22, R12, 0x2 ;  /* 0x0000000c160cc211 */ /* 0x001fc800078610ff */
[----:B------:R-:W-:Y:S01]  /*3030*/  @!P4 LEA.HI.X R13, R22, R13, R21, 0x2, P3 ;  /* 0x0000000d160dc211 */ /* 0x000fe200018f1415 */
[----:B-1----:R-:W0:Y:S01]  /*3040*/  @!P0 LDC.64 R16, c[0x0][0x390] ;  /* 0x0000e400ff108b82 */ /* 0x002e220000000a00 */
[----:B------:R-:W-:Y:S01]  /*3050*/  @!P5 IADD3.X R22, PT, PT, RZ, RZ, RZ, P6, !PT ;  /* 0x000000ffff16d210 */ /* 0x000fe200037fe4ff */
[----:B------:R-:W-:Y:S01]  /*3060*/  VIADD R21, R9, 0x9 ;  /* 0x0000000909157836 */ /* 0x000fe20000000000 */
[C---:B------:R-:W-:Y:S01]  /*3070*/  @!P5 LEA R14, P6, R23.reuse, R14, 0x2 ;  /* 0x0000000e170ed211 */ /* 0x040fe200078c10ff */
[----:B------:R-:W4:Y:S03]  /*3080*/  @!P2 LDL R18, [R7+0x24] ;  /* 0x000024000712a983 */ /* 0x000f260000100800 */
[----:B------:R-:W-:Y:S01]  /*3090*/  @!P5 LEA.HI.X R15, R23, R15, R22, 0x2, P6 ;  /* 0x0000000f170fd211 */ /* 0x000fe200030f1416 */
[----:B------:R-:W-:Y:S01]  /*30a0*/  VIADD R22, R9, 0xa ;  /* 0x0000000a09167836 */ /* 0x000fe20000000000 */
[----:B------:R-:W-:Y:S01]  /*30b0*/  ISETP.GE.U32.AND P3, PT, R21, UR8, PT ;  /* 0x0000000815007c0c */ /* 0x000fe2000bf66070 */
[----:B------:R-:W-:Y:S01]  /*30c0*/  @!P0 VIADD R21, R8, 0x9 ;  /* 0x0000000908158836 */ /* 0x000fe20000000000 */
[----:B--2---:R1:W-:Y:S02]  /*30d0*/  @!P4 STG.E desc[UR10][R12.64], R19 ;  /* 0x000000130c00c986 */ /* 0x0043e4000c10190a */
[----:B------:R-:W-:-:S02]  /*30e0*/  ISETP.GE.U32.AND P4, PT, R22, UR8, PT ;  /* 0x0000000816007c0c */ /* 0x000fc4000bf86070 */
[----:B------:R-:W-:Y:S02]  /*30f0*/  @!P0 IADD3 R22, P6, PT, R21, UR6, RZ ;  /* 0x0000000615168c10 */ /* 0x000fe4000ffde0ff */
[----:B------:R-:W-:-:S03]  /*3100*/  IADD3 R21, PT, PT, R9, 0xb, RZ ;  /* 0x0000000b09157810 */ /* 0x000fc60007ffe0ff */
[----:B------:R-:W-:Y:S01]  /*3110*/  @!P0 IMAD.X R23, RZ, RZ, RZ, P6 ;  /* 0x000000ffff178224 */ /* 0x000fe200030e06ff */
[----:B---3--:R2:W-:Y:S01]  /*3120*/  @!P5 STG.E desc[UR10][R14.64], R20 ;  /* 0x000000140e00d986 */ /* 0x0085e2000c10190a */
[----:B-1----:R-:W1:Y:S01]  /*3130*/  @!P1 LDC.64 R12, c[0x0][0x390] ;  /* 0x0000e400ff0c9b82 */ /* 0x002e620000000a00 */
[C---:B0-----:R-:W-:Y:S02]  /*3140*/  @!P0 LEA R16, P6, R22.reuse, R16, 0x2 ;  /* 0x0000001016108211 */ /* 0x041fe400078c10ff */
[----:B------:R-:W3:Y:S01]  /*3150*/  @!P3 LDL R19, [R7+0x28] ;  /* 0x000028000713b983 */ /* 0x000ee20000100800 */
[----:B------:R-:W-:Y:S02]  /*3160*/  ISETP.GE.U32.AND P5, PT, R21, UR8, PT ;  /* 0x0000000815007c0c */ /* 0x000fe4000bfa6070 */
[----:B------:R-:W-:Y:S02]  /*3170*/  @!P0 LEA.HI.X R17, R22, R17, R23, 0x2, P6 ;  /* 0x0000001116118211 */ /* 0x000fe400030f1417 */
[----:B------:R-:W-:Y:S01]  /*3180*/  ISETP.GE.U32.AND P6, PT, R24, UR8, PT ;  /* 0x0000000818007c0c */ /* 0x000fe2000bfc6070 */
[----:B--2---:R-:W2:Y:S01]  /*3190*/  @!P4 LDL R20, [R7+0x2c] ;  /* 0x00002c000714c983 */ /* 0x004ea20000100800 */
[----:B------:R-:W0:Y:S07]  /*31a0*/  @!P2 LDC.64 R14, c[0x0][0x390] ;  /* 0x0000e400ff0eab82 */ /* 0x000e2e0000000a00 */
[----:B------:R-:W2:Y:S04]  /*31b0*/  @!P5 LDL R21, [R7+0x30] ;  /* 0x000030000715d983 */ /* 0x000ea80000100800 */
[----:B------:R0:W2:Y:S01]  /*31c0*/  @!P6 LDL R22, [R7+0x34] ;  /* 0x000034000716e983 */ /* 0x0000a20000100800 */
[----:B------:R-:W-:-:S03]  /*31d0*/  @!P1 IADD3 R23, PT, PT, R8, 0xa, RZ ;  /* 0x0000000a08179810 */ /* 0x000fc60007ffe0ff */
[----:B----4-:R1:W-:Y:S01]  /*31e0*/  @!P0 STG.E desc[UR10][R16.64], R10 ;  /* 0x0000000a10008986 */ /* 0x0103e2000c10190a */
[----:B------:R-:W-:-:S05]  /*31f0*/  @!P1 IADD3 R23, P0, PT, R23, UR6, RZ ;  /* 0x0000000617179c10 */ /* 0x000fca000ff1e0ff */
[----:B------:R-:W-:Y:S01]  /*3200*/  @!P1 IMAD.X R24, RZ, RZ, RZ, P0 ;  /* 0x000000ffff189224 */ /* 0x000fe200000e06ff */
[----:B-1----:R-:W-:-:S04]  /*3210*/  @!P1 LEA R16, P0, R23, R12, 0x2 ;  /* 0x0000000c17109211 */ /* 0x002fc800078010ff */
[----:B------:R-:W-:Y:S01]  /*3220*/  @!P1 LEA.HI.X R17, R23, R13, R24, 0x2, P0 ;  /* 0x0000000d17119211 */ /* 0x000fe200000f1418 */
[----:B------:R-:W-:Y:S01]  /*3230*/  @!P2 VIADD R23, R8, 0xb ;  /* 0x0000000b0817a836 */ /* 0x000fe20000000000 */
[----:B------:R-:W1:Y:S03]  /*3240*/  @!P3 LDC.64 R12, c[0x0][0x390] ;  /* 0x0000e400ff0cbb82 */ /* 0x000e660000000a00 */
[----:B------:R4:W-:Y:S01]  /*3250*/  @!P1 STG.E desc[UR10][R16.64], R11 ;  /* 0x0000000b10009986 */ /* 0x0009e2000c10190a */
[----:B------:R-:W-:-:S04]  /*3260*/  @!P2 IADD3 R23, P0, PT, R23, UR6, RZ ;  /* 0x000000061717ac10 */ /* 0x000fc8000ff1e0ff */
[----:B------:R-:W-:Y:S01]  /*3270*/  @!P2 IADD3.X R24, PT, PT, RZ, RZ, RZ, P0, !PT ;  /* 0x000000ffff18a210 */ /* 0x000fe200007fe4ff */
[----:B----4-:R-:W4:Y:S01]  /*3280*/  @!P4 LDC.64 R10, c[0x0][0x390] ;  /* 0x0000e400ff0acb82 */ /* 0x010f220000000a00 */
[----:B0-----:R-:W-:-:S04]  /*3290*/  @!P2 LEA R16, P0, R23, R14, 0x2 ;  /* 0x0000000e1710a211 */ /* 0x001fc800078010ff */
[----:B------:R-:W-:Y:S01]  /*32a0*/  @!P2 LEA.HI.X R17, R23, R15, R24, 0x2, P0 ;  /* 0x0000000f1711a211 */ /* 0x000fe200000f1418 */
[C---:B------:R-:W-:Y:S02]  /*32b0*/  VIADD R23, R8.reuse, 0xc ;  /* 0x0000000c08177836 */ /* 0x040fe40000000000 */
[----:B------:R-:W0:Y:S01]  /*32c0*/  @!P5 LDC.64 R14, c[0x0][0x390] ;  /* 0x0000e400ff0edb82 */ /* 0x000e220000000a00 */
[----:B------:R-:W-:Y:S02]  /*32d0*/  @!P4 VIADD R24, R8, 0xd ;  /* 0x0000000d0818c836 */ /* 0x000fe40000000000 */
[----:B------:R-:W-:-:S04]  /*32e0*/  @!P3 IADD3 R23, P0, PT, R23, UR6, RZ ;  /* 0x000000061717bc10 */ /* 0x000fc8000ff1e0ff */
[----:B------:R-:W-:Y:S02]  /*32f0*/  @!P3 IADD3.X R26, PT, PT, RZ, RZ, RZ, P0, !PT ;  /* 0x000000ffff1ab210 */ /* 0x000fe400007fe4ff */
[----:B------:R-:W-:Y:S02]  /*3300*/  @!P4 IADD3 R24, P0, PT, R24, UR6, RZ ;  /* 0x000000061818cc10 */ /* 0x000fe4000ff1e0ff */
[----:B-1----:R-:W-:-:S03]  /*3310*/  @!P3 LEA R12, P1, R23, R12, 0x2 ;  /* 0x0000000c170cb211 */ /* 0x002fc600078210ff */
[----:B------:R-:W-:Y:S01]  /*3320*/  @!P4 IMAD.X R25, RZ, RZ, RZ, P0 ;  /* 0x000000ffff19c224 */ /* 0x000fe200000e06ff */
[----:B------:R-:W-:Y:S01]  /*3330*/  @!P3 LEA.HI.X R13, R23, R13, R26, 0x2, P1 ;  /* 0x0000000d170db211 */ /* 0x000fe200008f141a */
[----:B------:R-:W-:Y:S01]  /*3340*/  @!P5 VIADD R23, R8, 0xe ;  /* 0x0000000e0817d836 */ /* 0x000fe20000000000 */
[----:B----4-:R-:W-:-:S04]  /*3350*/  @!P4 LEA R10, P0, R24, R10, 0x2 ;  /* 0x0000000a180ac211 */ /* 0x010fc800078010ff */
[----:B------:R-:W-:Y:S02]  /*3360*/  @!P4 LEA.HI.X R11, R24, R11, R25, 0x2, P0 ;  /* 0x0000000b180bc211 */ /* 0x000fe400000f1419 */
[----:B------:R-:W-:-:S04]  /*3370*/  @!P5 IADD3 R23, P0, PT, R23, UR6, RZ ;  /* 0x000000061717dc10 */ /* 0x000fc8000ff1e0ff */
[----:B0-----:R-:W-:Y:S01]  /*3380*/  @!P5 LEA R14, P1, R23, R14, 0x2 ;  /* 0x0000000e170ed211 */ /* 0x001fe200078210ff */
[----:B------:R-:W-:-:S05]  /*3390*/  @!P5 IMAD.X R24, RZ, RZ, RZ, P0 ;  /* 0x000000ffff18d224 */ /* 0x000fca00000e06ff */
[----:B------:R-:W-:Y:S01]  /*33a0*/  @!P5 LEA.HI.X R15, R23, R15, R24, 0x2, P1 ;  /* 0x0000000f170fd211 */ /* 0x000fe200008f1418 */
[----:B------:R-:W-:-:S04]  /*33b0*/  UIADD3 UR4, UPT, UPT, UR4, 0x10, URZ ;  /* 0x0000001004047890 */ /* 0x000fc8000fffe0ff */
[----:B------:R-:W-:Y:S01]  /*33c0*/  UISETP.GE.AND UP1, UPT, UR4, -0xc, UPT ;  /* 0xfffffff40400788c */ /* 0x000fe2000bf26270 */
[----:B------:R-:W-:Y:S01]  /*33d0*/  IADD3 R9, PT, PT, R9, 0x10, RZ ;  /* 0x0000001009097810 */ /* 0x000fe20007ffe0ff */
[----:B------:R-:W-:Y:S01]  /*33e0*/  VIADD R7, R7, 0x40 ;  /* 0x0000004007077836 */ /* 0x000fe20000000000 */
[----:B------:R0:W-:Y:S02]  /*33f0*/  @!P2 STG.E desc[UR10][R16.64], R18 ;  /* 0x000000121000a986 */ /* 0x0001e4000c10190a */
[----:B0-----:R-:W0:Y:S01]  /*3400*/  @!P6 LDC.64 R16, c[0x0][0x390] ;  /* 0x0000e400ff10eb82 */ /* 0x001e220000000a00 */
[----:B------:R-:W-:-:S04]  /*3410*/  @!P6 IADD3 R18, PT, PT, R8, 0xf, RZ ;  /* 0x0000000f0812e810 */ /* 0x000fc80007ffe0ff */
[----:B------:R-:W-:-:S05]  /*3420*/  @!P6 IADD3 R18, P0, PT, R18, UR6, RZ ;  /* 0x000000061212ec10 */ /* 0x000fca000ff1e0ff */
[----:B------:R-:W-:Y:S01]  /*3430*/  @!P6 IMAD.X R23, RZ, RZ, RZ, P0 ;  /* 0x000000ffff17e224 */ /* 0x000fe200000e06ff */
[----:B---3--:R3:W-:Y:S04]  /*3440*/  @!P3 STG.E desc[UR10][R12.64], R19 ;  /* 0x000000130c00b986 */ /* 0x0087e8000c10190a */
[----:B--2---:R3:W-:Y:S01]  /*3450*/  @!P4 STG.E desc[UR10][R10.64], R20 ;  /* 0x000000140a00c986 */ /* 0x0047e2000c10190a */
[----:B0-----:R-:W-:-:S04]  /*3460*/  @!P6 LEA R16, P0, R18, R16, 0x2 ;  /* 0x000000101210e211 */ /* 0x001fc800078010ff */
[----:B------:R-:W-:Y:S01]  /*3470*/  @!P6 LEA.HI.X R17, R18, R17, R23, 0x2, P0 ;  /* 0x000000111211e211 */ /* 0x000fe200000f1417 */
[----:B------:R3:W-:Y:S04]  /*3480*/  @!P5 STG.E desc[UR10][R14.64], R21 ;  /* 0x000000150e00d986 */ /* 0x0007e8000c10190a */
[----:B------:R3:W-:Y:S01]  /*3490*/  @!P6 STG.E desc[UR10][R16.64], R22 ;  /* 0x000000161000e986 */ /* 0x0007e2000c10190a */
[----:B------:R-:W-:Y:S01]  /*34a0*/  VIADD R8, R8, 0x10 ;  /* 0x0000001008087836 */ /* 0x000fe20000000000 */
[----:B------:R-:W-:Y:S06]  /*34b0*/  BRA.U !UP1, `(.L_x_697) ;  /* 0xfffffff509707547 */ /* 0x000fec000b83ffff */
[----:B---3--:R-:W-:-:S07]  /*34c0*/  MOV R11, UR12 ;  /* 0x0000000c000b7c02 */ /* 0x008fce0008000f00 */
.L_x_696:
[----:B------:R-:W-:-:S04]  /*34d0*/  UIADD3 UR9, UPT, UPT, -UR4, URZ, URZ ;  /* 0x000000ff04097290 */ /* 0x000fc8000fffe1ff */
[----:B------:R-:W-:-:S09]  /*34e0*/  UISETP.GT.AND UP1, UPT, UR9, 0x4, UPT ;  /* 0x000000040900788c */ /* 0x000fd2000bf24270 */
[----:B------:R-:W-:Y:S05]  /*34f0*/  BRA.U !UP1, `(.L_x_698) ;  /* 0x0000000509587547 */ /* 0x000fea000b800000 */
[----:B------:R-:W-:-:S05]  /*3500*/  VIADD R10, R9, 0xfffffffd ;  /* 0xfffffffd090a7836 */ /* 0x000fca0000000000 */
[----:B------:R-:W-:-:S13]  /*3510*/  ISETP.GE.U32.AND P4, PT, R10, UR8, PT ;  /* 0x000000080a007c0c */ /* 0x000fda000bf86070 */
[----:B------:R-:W2:Y:S01]  /*3520*/  @!P4 LDL R15, [R7+-0x8] ;  /* 0xfffff800070fc983 */ /* 0x000ea20000100800 */
[----:B------:R-:W-:Y:S01]  /*3530*/  VIADD R10, R9, 0xfffffffe ;  /* 0xfffffffe090a7836 */ /* 0x000fe20000000000 */
[----:B------:R-:W0:Y:S04]  /*3540*/  @!P4 LDC.64 R12, c[0x0][0x390] ;  /* 0x0000e400ff0ccb82 */ /* 0x000e280000000a00 */
[C---:B------:R-:W-:Y:S02]  /*3550*/  ISETP.GE.U32.AND P3, PT, R10.reuse, UR8, PT ;  /* 0x000000080a007c0c */ /* 0x040fe4000bf66070 */
[----:B------:R-:W-:-:S04]  /*3560*/  IADD3 R10, PT, PT, R10, 0x1, RZ ;  /* 0x000000010a0a7810 */ /* 0x000fc80007ffe0ff */
[----:B------:R-:W-:-:S07]  /*3570*/  ISETP.GE.U32.AND P2, PT, R10, UR8, PT ;  /* 0x000000080a007c0c */ /* 0x000fce000bf46070 */
[----:B------:R-:W3:Y:S01]  /*3580*/  @!P3 LDL R19, [R7+-0x4] ;  /* 0xfffffc000713b983 */ /* 0x000ee20000100800 */
[C---:B------:R-:W-:Y:S01]  /*3590*/  ISETP.GE.U32.AND P1, PT, R9.reuse, UR8, PT ;  /* 0x0000000809007c0c */ /* 0x040fe2000bf26070 */
[----:B------:R-:W4:Y:S04]  /*35a0*/  @!P3 LDC.64 R16, c[0x0][0x390] ;  /* 0x0000e400ff10bb82 */ /* 0x000f280000000a00 */
[----:B------:R-:W3:Y:S01]  /*35b0*/  @!P2 LDL R18, [R7] ;  /* 0x000000000712a983 */ /* 0x000ee20000100800 */
[----:B------:R-:W-:Y:S01]  /*35c0*/  @!P4 IADD3 R10, P0, PT, R8, UR6, RZ ;  /* 0x00000006080acc10 */ /* 0x000fe2000ff1e0ff */
[----:B------:R-:W-:-:S04]  /*35d0*/  VIADD R14, R9, 0x1 ;  /* 0x00000001090e7836 */ /* 0x000fc80000000000 */
[----:B------:R-:W-:Y:S02]  /*35e0*/  @!P4 IMAD.X R20, RZ, RZ, RZ, P0 ;  /* 0x000000ffff14c224 */ /* 0x000fe400000e06ff */
[----:B------:R-:W3:Y:S01]  /*35f0*/  @!P1 LDL R11, [R7+0x4] ;  /* 0x00000400070b9983 */ /* 0x000ee20000100800 */
[----:B0-----:R-:W-:-:S04]  /*3600*/  @!P4 LEA R12, P0, R10, R12, 0x2 ;  /* 0x0000000c0a0cc211 */ /* 0x001fc800078010ff */
[----:B------:R-:W-:Y:S01]  /*3610*/  @!P4 LEA.HI.X R13, R10, R13, R20, 0x2, P0 ;  /* 0x0000000d0a0dc211 */ /* 0x000fe200000f1414 */
[C---:B------:R-:W-:Y:S01]  /*3620*/  VIADD R20, R9.reuse, 0x2 ;  /* 0x0000000209147836 */ /* 0x040fe20000000000 */
[----:B------:R-:W-:Y:S01]  /*3630*/  @!P3 IADD3 R10, PT, PT, R8, 0x1, RZ ;  /* 0x00000001080ab810 */ /* 0x000fe20007ffe0ff */
[----:B------:R-:W-:Y:S01]  /*3640*/  VIADD R9, R9, 0x4 ;  /* 0x0000000409097836 */ /* 0x000fe20000000000 */
[----:B------:R-:W-:Y:S02]  /*3650*/  ISETP.GE.U32.AND P0, PT, R14, UR8, PT ;  /* 0x000000080e007c0c */ /* 0x000fe4000bf06070 */
[----:B------:R-:W-:Y:S01]  /*3660*/  @!P3 IADD3 R14, P5, PT, R10, UR6, RZ ;  /* 0x000000060a0ebc10 */ /* 0x000fe2000ffbe0ff */
[----:B------:R-:W-:-:S03]  /*3670*/  VIADD R10, R20, 0x1 ;  /* 0x00000001140a7836 */ /* 0x000fc60000000000 */
[----:B----4-:R-:W-:Y:S02]  /*3680*/  @!P3 LEA R16, P6, R14, R16, 0x2 ;  /* 0x000000100e10b211 */ /* 0x010fe400078c10ff */
[----:B------:R-:W-:Y:S01]  /*3690*/  @!P2 IADD3 R23, PT, PT, R8, 0x2, RZ ;  /* 0x000000020817a810 */ /* 0x000fe20007ffe0ff */
[----:B--2---:R0:W-:Y:S01]  /*36a0*/  @!P4 STG.E desc[UR10][R12.64], R15 ;  /* 0x0000000f0c00c986 */ /* 0x0041e2000c10190a */
[----:B------:R-:W-:Y:S02]  /*36b0*/  ISETP.GE.U32.AND P4, PT, R20, UR8, PT ;  /* 0x0000000814007c0c */ /* 0x000fe4000bf86070 */
[----:B------:R-:W-:Y:S02]  /*36c0*/  @!P3 IADD3.X R20, PT, PT, RZ, RZ, RZ, P5, !PT ;  /* 0x000000ffff14b210 */ /* 0x000fe40002ffe4ff */
[----:B------:R-:W-:Y:S01]  /*36d0*/  ISETP.GE.U32.AND P5, PT, R10, UR8, PT ;  /* 0x000000080a007c0c */ /* 0x000fe2000bfa6070 */
[----:B------:R-:W-:Y:S01]  /*36e0*/  VIADD R10, R7, 0x10 ;  /* 0x00000010070a7836 */ /* 0x000fe20000000000 */
[----:B------:R-:W-:Y:S01]  /*36f0*/  @!P3 LEA.HI.X R17, R14, R17, R20, 0x2, P6 ;  /* 0x000000110e11b211 */ /* 0x000fe200030f1414 */
[----:B------:R-:W2:Y:S01]  /*3700*/  @!P0 LDL R7, [R7+0x8] ;  /* 0x0000080007078983 */ /* 0x000ea20000100800 */
[----:B------:R-:W-:Y:S01]  /*3710*/  ISETP.GE.U32.AND P6, PT, R9, UR8, PT ;  /* 0x0000000809007c0c */ /* 0x000fe2000bfc6070 */
[----:B0-----:R-:W0:Y:S04]  /*3720*/  @!P2 LDC.64 R14, c[0x0][0x390] ;  /* 0x0000e400ff0eab82 */ /* 0x001e280000000a00 */
[----:B------:R-:W4:Y:S04]  /*3730*/  @!P4 LDL R20, [R10+-0x4] ;  /* 0xfffffc000a14c983 */ /* 0x000f280000100800 */
[----:B-----5:R-:W4:Y:S01]  /*3740*/  @!P5 LDL R21, [R10] ;  /* 0x000000000a15d983 */ /* 0x020f220000100800 */
[----:B------:R-:W1:Y:S03]  /*3750*/  @!P1 LDC.64 R12, c[0x0][0x390] ;  /* 0x0000e400ff0c9b82 */ /* 0x000e660000000a00 */
[----:B------:R-:W4:Y:S04]  /*3760*/  @!P6 LDL R22, [R10+0x4] ;  /* 0x000004000a16e983 */ /* 0x000f280000100800 */
[----:B---3--:R0:W-:Y:S01]  /*3770*/  @!P3 STG.E desc[UR10][R16.64], R19 ;  /* 0x000000131000b986 */ /* 0x0081e2000c10190a */
[----:B------:R-:W-:-:S05]  /*3780*/  @!P2 IADD3 R23, P3, PT, R23, UR6, RZ ;  /* 0x000000061717ac10 */ /* 0x000fca000ff7e0ff */
[----:B------:R-:W-:Y:S01]  /*3790*/  @!P2 IMAD.X R24, RZ, RZ, RZ, P3 ;  /* 0x000000ffff18a224 */ /* 0x000fe200018e06ff */
[----:B0-----:R-:W-:-:S04]  /*37a0*/  @!P2 LEA R16, P3, R23, R14, 0x2 ;  /* 0x0000000e1710a211 */ /* 0x001fc800078610ff */
[----:B------:R-:W-:Y:S02]  /*37b0*/  @!P2 LEA.HI.X R17, R23, R15, R24, 0x2, P3 ;  /* 0x0000000f1711a211 */ /* 0x000fe400018f1418 */
[----:B------:R-:W0:Y:S01]  /*37c0*/  @!P0 LDC.64 R14, c[0x0][0x390] ;  /* 0x0000e400ff0e8b82 */ /* 0x000e220000000a00 */
[C---:B------:R-:W-:Y:S02]  /*37d0*/  @!P1 VIADD R23, R8.reuse, 0x3 ;  /* 0x0000000308179836 */ /* 0x040fe40000000000 */
[----:B------:R3:W-:Y:S03]  /*37e0*/  @!P2 STG.E desc[UR10][R16.64], R18 ;  /* 0x000000121000a986 */ /* 0x0007e6000c10190a */
[----:B------:R-:W-:Y:S01]  /*37f0*/  @!P1 IADD3 R23, P3, PT, R23, UR6, RZ ;  /* 0x0000000617179c10 */ /* 0x000fe2000ff7e0ff */
[----:B------:R-:W-:Y:S01]  /*3800*/  VIADD R8, R8, 0x4 ;  /* 0x0000000408087836 */ /* 0x000fe20000000000 */
[----:B---3--:R-:W3:Y:S02]  /*3810*/  @!P4 LDC.64 R16, c[0x0][0x390] ;  /* 0x0000e400ff10cb82 */ /* 0x008ee40000000a00 */
[----:B------:R-:W-:-:S02]  /*3820*/  @!P1 IADD3.X R24, PT, PT, RZ, RZ, RZ, P3, !PT ;  /* 0x000000ffff189210 */ /* 0x000fc40001ffe4ff */
[----:B-1----:R-:W-:-:S04]  /*3830*/  @!P1 LEA R12, P2, R23, R12, 0x2 ;  /* 0x0000000c170c9211 */ /* 0x002fc800078410ff */
[----:B------:R-:W-:Y:S01]  /*3840*/  @!P1 LEA.HI.X R13, R23, R13, R24, 0x2, P2 ;  /* 0x0000000d170d9211 */ /* 0x000fe200010f1418 */
[----:B------:R-:W1:Y:S01]  /*3850*/  @!P5 LDC.64 R18, c[0x0][0x390] ;  /* 0x0000e400ff12db82 */ /* 0x000e620000000a00 */
[C---:B------:R-:W-:Y:S01]  /*3860*/  @!P0 IADD3 R23, P2, PT, R8.reuse, UR6, RZ ;  /* 0x0000000608178c10 */ /* 0x040fe2000ff5e0ff */
[----:B------:R-:W-:Y:S02]  /*3870*/  @!P4 VIADD R24, R8, 0x1 ;  /* 0x000000010818c836 */ /* 0x000fe40000000000 */
[----:B------:R0:W-:Y:S01]  /*3880*/  @!P1 STG.E desc[UR10][R12.64], R11 ;  /* 0x0000000b0c009986 */ /* 0x0001e2000c10190a */
[----:B------:R-:W-:Y:S02]  /*3890*/  @!P0 IADD3.X R26, PT, PT, RZ, RZ, RZ, P2, !PT ;  /* 0x000000ffff1a8210 */ /* 0x000fe400017fe4ff */
[----:B------:R-:W-:Y:S02]  /*38a0*/  @!P4 IADD3 R24, P2, PT, R24, UR6, RZ ;  /* 0x000000061818cc10 */ /* 0x000fe4000ff5e0ff */
[C---:B0-----:R-:W-:Y:S01]  /*38b0*/  @!P0 LEA R14, P1, R23.reuse, R14, 0x2 ;  /* 0x0000000e170e8211 */ /* 0x041fe200078210ff */
[----:B------:R-:W0:Y:S03]  /*38c0*/  @!P6 LDC.64 R12, c[0x0][0x390] ;  /* 0x0000e400ff0ceb82 */ /* 0x000e260000000a00 */
[----:B------:R-:W-:Y:S01]  /*38d0*/  @!P0 LEA.HI.X R15, R23, R15, R26, 0x2, P1 ;  /* 0x0000000f170f8211 */ /* 0x000fe200008f141a */
[----:B------:R-:W-:Y:S01]  /*38e0*/  @!P4 IMAD.X R25, RZ, RZ, RZ, P2 ;  /* 0x000000ffff19c224 */ /* 0x000fe200010e06ff */
[----:B---3--:R-:W-:Y:S01]  /*38f0*/  @!P4 LEA R16, P1, R24, R16, 0x2 ;  /* 0x000000101810c211 */ /* 0x008fe200078210ff */
[----:B------:R-:W-:-:S03]  /*3900*/  @!P5 VIADD R23, R8, 0x2 ;  /* 0x000000020817d836 */ /* 0x000fc60000000000 */
[----:B------:R-:W-:Y:S02]  /*3910*/  @!P4 LEA.HI.X R17, R24, R17, R25, 0x2, P1 ;  /* 0x000000111811c211 */ /* 0x000fe400008f1419 */
[----:B------:R-:W-:Y:S02]  /*3920*/  @!P5 IADD3 R23, P1, PT, R23, UR6, RZ ;  /* 0x000000061717dc10 */ /* 0x000fe4000ff3e0ff */
[----:B------:R-:W-:Y:S02]  /*3930*/  @!P6 IADD3 R11, PT, PT, R8, 0x3, RZ ;  /* 0x00000003080be810 */ /* 0x000fe40007ffe0ff */
[----:B-1----:R-:W-:Y:S01]  /*3940*/  @!P5 LEA R18, P2, R23, R18, 0x2 ;  /* 0x000000121712d211 */ /* 0x002fe200078410ff */
[----:B------:R-:W-:Y:S01]  /*3950*/  @!P5 IMAD.X R24, RZ, RZ, RZ, P1 ;  /* 0x000000ffff18d224 */ /* 0x000fe200008e06ff */
[----:B------:R-:W-:-:S04]  /*3960*/  @!P6 IADD3 R11, P1, PT, R11, UR6, RZ ;  /* 0x000000060b0bec10 */ /* 0x000fc8000ff3e0ff */
[----:B------:R-:W-:Y:S01]  /*3970*/  @!P5 LEA.HI.X R19, R23, R19, R24, 0x2, P2 ;  /* 0x000000131713d211 */ /* 0x000fe200010f1418 */
[----:B------:R-:W-:Y:S01]  /*3980*/  @!P6 IMAD.X R24, RZ, RZ, RZ, P1 ;  /* 0x000000ffff18e224 */ /* 0x000fe200008e06ff */
[----:B0-----:R-:W-:-:S04]  /*3990*/  @!P6 LEA R12, P1, R11, R12, 0x2 ;  /* 0x0000000c0b0ce211 */ /* 0x001fc800078210ff */
[----:B------:R-:W-:Y:S01]  /*39a0*/  @!P6 LEA.HI.X R13, R11, R13, R24, 0x2, P1 ;  /* 0x0000000d0b0de211 */ /* 0x000fe200008f1418 */
[----:B------:R-:W-:Y:S01]  /*39b0*/  UIADD3 UR4, UPT, UPT, UR4, 0x4, URZ ;  /* 0x0000000404047890 */ /* 0x000fe2000fffe0ff */
[----:B------:R-:W-:Y:S01]  /*39c0*/  MOV R11, UR12 ;  /* 0x0000000c000b7c02 */ /* 0x000fe20008000f00 */
[----:B------:R-:W-:Y:S02]  /*39d0*/  VIADD R9, R9, 0x4 ;  /* 0x0000000409097836 */ /* 0x000fe40000000000 */
[----:B------:R-:W-:Y:S01]  /*39e0*/  VIADD R8, R8, 0x4 ;  /* 0x0000000408087836 */ /* 0x000fe20000000000 */
[----:B------:R-:W-:Y:S02]  /*39f0*/  UIADD3 UR4, UPT, UPT, UR4, 0x4, URZ ;  /* 0x0000000404047890 */ /* 0x000fe4000fffe0ff */
[----:B------:R-:W-:Y:S01]  /*3a00*/  UPLOP3.LUT UP0, UPT, UPT, UPT, UPT, 0x40, 0x4 ;  /* 0x000000000004789c */ /* 0x000fe20003f0e870 */
[----:B--2---:R0:W-:Y:S04]  /*3a10*/  @!P0 STG.E desc[UR10][R14.64], R7 ;  /* 0x000000070e008986 */ /* 0x0041e8000c10190a */
[----:B----4-:R2:W-:Y:S04]  /*3a20*/  @!P4 STG.E desc[UR10][R16.64], R20 ;  /* 0x000000141000c986 */ /* 0x0105e8000c10190a */
[----:B------:R2:W-:Y:S04]  /*3a30*/  @!P5 STG.E desc[UR10][R18.64], R21 ;  /* 0x000000151200d986 */ /* 0x0005e8000c10190a */
[----:B------:R2:W-:Y:S01]  /*3a40*/  @!P6 STG.E desc[UR10][R12.64], R22 ;  /* 0x000000160c00e986 */ /* 0x0005e2000c10190a */
[----:B0-----:R-:W-:-:S07]  /*3a50*/  IADD3 R7, PT, PT, R10, 0x10, RZ ;  /* 0x000000100a077810 */ /* 0x001fce0007ffe0ff */
.L_x_698:
[----:B------:R-:W-:-:S09]  /*3a60*/  UISETP.NE.OR UP0, UPT, UR4, URZ, UP0 ;  /* 0x000000ff0400728c */ /* 0x000fd20008705670 */
[----:B------:R-:W-:Y:S05]  /*3a70*/  BRA.U !UP0, `(.L_x_694) ;  /* 0x0000000108b47547 */ /* 0x000fea000b800000 */
.L_x_695:
[C---:B0-----:R-:W-:Y:S01]  /*3a80*/  VIADD R10, R9.reuse, 0xfffffffd ;  /* 0xfffffffd090a7836 */ /* 0x041fe20000000000 */
[C---:B-1----:R-:W-:Y:S01]  /*3a90*/  ISETP.GE.U32.AND P0, PT, R9.reuse, UR13, PT ;  /* 0x0000000d09007c0c */ /* 0x042fe2000bf06070 */
[----:B------:R-:W-:-:S03]  /*3aa0*/  VIADD R11, R9, 0xfffffffe ;  /* 0xfffffffe090b7836 */ /* 0x000fc60000000000 */
[----:B------:R-:W-:Y:S02]  /*3ab0*/  ISETP.GE.U32.AND P3, PT, R10, UR13, PT ;  /* 0x0000000d0a007c0c */ /* 0x000fe4000bf66070 */
[----:B------:R-:W-:Y:S02]  /*3ac0*/  IADD3 R10, PT, PT, R9, -0x1, RZ ;  /* 0xffffffff090a7810 */ /* 0x000fe40007ffe0ff */
[----:B------:R-:W-:Y:S02]  /*3ad0*/  ISETP.GE.U32.AND P2, PT, R11, UR13, PT ;  /* 0x0000000d0b007c0c */ /* 0x000fe4000bf46070 */
[----:B------:R-:W-:-:S03]  /*3ae0*/  ISETP.GE.U32.AND P1, PT, R10, UR13, PT ;  /* 0x0000000d0a007c0c */ /* 0x000fc6000bf26070 */
[----:B--2---:R-:W2:Y:S01]  /*3af0*/  @!P0 LDL R18, [R7+0x4] ;  /* 0x0000040007128983 */ /* 0x004ea20000100800 */
[----:B------:R-:W0:Y:S03]  /*3b00*/  @!P0 LDC.64 R12, c[0x0][0x390] ;  /* 0x0000e400ff0c8b82 */ /* 0x000e260000000a00 */
[----:B-----5:R-:W3:Y:S04]  /*3b10*/  @!P3 LDL R21, [R7+-0x8] ;  /* 0xfffff8000715b983 */ /* 0x020ee80000100800 */
[----:B------:R-:W4:Y:S01]  /*3b20*/  @!P2 LDL R20, [R7+-0x4] ;  /* 0xfffffc000714a983 */ /* 0x000f220000100800 */
[----:B------:R-:W1:Y:S03]  /*3b30*/  @!P3 LDC.64 R16, c[0x0][0x390] ;  /* 0x0000e400ff10bb82 */ /* 0x000e660000000a00 */
[----:B------:R0:W2:Y:S05]  /*3b40*/  @!P1 LDL R19, [R7] ;  /* 0x0000000007139983 */ /* 0x0000aa0000100800 */
[----:B------:R-:W0:Y:S01]  /*3b50*/  @!P2 LDC.64 R14, c[0x0][0x390] ;  /* 0x0000e400ff0eab82 */ /* 0x000e220000000a00 */
[C---:B------:R-:W-:Y:S01]  /*3b60*/  @!P3 IADD3 R23, P4, PT, R8.reuse, UR6, RZ ;  /* 0x000000060817bc10 */ /* 0x040fe2000ff9e0ff */
[----:B------:R-:W-:-:S06]  /*3b70*/  @!P2 VIADD R22, R8, 0x1 ;  /* 0x000000010816a836 */ /* 0x000fcc0000000000 */
[----:B------:R-:W0:Y:S01]  /*3b80*/  @!P1 LDC.64 R10, c[0x0][0x390] ;  /* 0x0000e400ff0a9b82 */ /* 0x000e220000000a00 */
[----:B------:R-:W-:Y:S01]  /*3b90*/  @!P3 IMAD.X R24, RZ, RZ, RZ, P4 ;  /* 0x000000ffff18b224 */ /* 0x000fe200020e06ff */
[----:B------:R-:W-:Y:S02]  /*3ba0*/  @!P2 IADD3 R22, P4, PT, R22, UR6, RZ ;  /* 0x000000061616ac10 */ /* 0x000fe4000ff9e0ff */
[----:B-1----:R-:W-:-:S04]  /*3bb0*/  @!P3 LEA R16, P5, R23, R16, 0x2 ;  /* 0x000000101710b211 */ /* 0x002fc800078a10ff */
[----:B------:R-:W-:Y:S01]  /*3bc0*/  @!P3 LEA.HI.X R17, R23, R17, R24, 0x2, P5 ;  /* 0x000000111711b211 */ /* 0x000fe200028f1418 */
[----:B------:R-:W-:Y:S01]  /*3bd0*/  @!P1 VIADD R23, R8, 0x2 ;  /* 0x0000000208179836 */ /* 0x000fe20000000000 */
[----:B------:R-:W-:Y:S02]  /*3be0*/  @!P2 IADD3.X R24, PT, PT, RZ, RZ, RZ, P4, !PT ;  /* 0x000000ffff18a210 */ /* 0x000fe400027fe4ff */
[----:B0-----:R-:W-:-:S04]  /*3bf0*/  @!P2 LEA R14, P4, R22, R14, 0x2 ;  /* 0x0000000e160ea211 */ /* 0x001fc800078810ff */
[----:B------:R-:W-:Y:S01]  /*3c00*/  @!P2 LEA.HI.X R15, R22, R15, R24, 0x2, P4 ;  /* 0x0000000f160fa211 */ /* 0x000fe200020f1418 */
[----:B------:R-:W-:Y:S01]  /*3c10*/  @!P0 VIADD R22, R8, 0x3 ;  /* 0x0000000308168836 */ /* 0x000fe20000000000 */
[----:B------:R-:W-:-:S04]  /*3c20*/  @!P1 IADD3 R23, P4, PT, R23, UR6, RZ ;  /* 0x0000000617179c10 */ /* 0x000fc8000ff9e0ff */
[----:B------:R-:W-:Y:S02]  /*3c30*/  @!P1 IADD3.X R24, PT, PT, RZ, RZ, RZ, P4, !PT ;  /* 0x000000ffff189210 */ /* 0x000fe400027fe4ff */
[C---:B------:R-:W-:Y:S02]  /*3c40*/  @!P1 LEA R10, P5, R23.reuse, R10, 0x2 ;  /* 0x0000000a170a9211 */ /* 0x040fe400078a10ff */
[----:B------:R-:W-:Y:S02]  /*3c50*/  @!P0 IADD3 R22, P4, PT, R22, UR6, RZ ;  /* 0x0000000616168c10 */ /* 0x000fe4000ff9e0ff */
[----:B------:R-:W-:-:S03]  /*3c60*/  @!P1 LEA.HI.X R11, R23, R11, R24, 0x2, P5 ;  /* 0x0000000b170b9211 */ /* 0x000fc600028f1418 */
[----:B------:R-:W-:Y:S01]  /*3c70*/  @!P0 IMAD.X R23, RZ, RZ, RZ, P4 ;  /* 0x000000ffff178224 */ /* 0x000fe200020e06ff */
[----:B------:R-:W-:-:S04]  /*3c80*/  @!P0 LEA R12, P4, R22, R12, 0x2 ;  /* 0x0000000c160c8211 */ /* 0x000fc800078810ff */
[----:B------:R-:W-:Y:S01]  /*3c90*/  @!P0 LEA.HI.X R13, R22, R13, R23, 0x2, P4 ;  /* 0x0000000d160d8211 */ /* 0x000fe200020f1417 */
[----:B------:R-:W-:-:S04]  /*3ca0*/  UIADD3 UR4, UPT, UPT, UR4, 0x4, URZ ;  /* 0x0000000404047890 */ /* 0x000fc8000fffe0ff */
[----:B------:R-:W-:Y:S01]  /*3cb0*/  UISETP.NE.AND UP0, UPT, UR4, URZ, UPT ;  /* 0x000000ff0400728c */ /* 0x000fe2000bf05270 */
[----:B------:R-:W-:Y:S01]  /*3cc0*/  VIADD R9, R9, 0x4 ;  /* 0x0000000409097836 */ /* 0x000fe20000000000 */
[----:B------:R-:W-:Y:S01]  /*3cd0*/  IADD3 R8, PT, PT, R8, 0x4, RZ ;  /* 0x0000000408087810 */ /* 0x000fe20007ffe0ff */
[----:B------:R-:W-:Y:S01]  /*3ce0*/  VIADD R7, R7, 0x10 ;  /* 0x0000001007077836 */ /* 0x000fe20000000000 */
[----:B---3--:R0:W-:Y:S04]  /*3cf0*/  @!P3 STG.E desc[UR10][R16.64], R21 ;  /* 0x000000151000b986 */ /* 0x0081e8000c10190a */
[----:B----4-:R0:W-:Y:S04]  /*3d00*/  @!P2 STG.E desc[UR10][R14.64], R20 ;  /* 0x000000140e00a986 */ /* 0x0101e8000c10190a */
[----:B--2---:R0:W-:Y:S04]  /*3d10*/  @!P1 STG.E desc[UR10][R10.64], R19 ;  /* 0x000000130a009986 */ /* 0x0041e8000c10190a */
[----:B------:R0:W-:Y:S01]  /*3d20*/  @!P0 STG.E desc[UR10][R12.64], R18 ;  /* 0x000000120c008986 */ /* 0x0001e2000c10190a */
[----:B------:R-:W-:Y:S05]  /*3d30*/  BRA.U UP0, `(.L_x_695) ;  /* 0xfffffffd00507547 */ /* 0x000fea000b83ffff */
[----:B0-----:R-:W-:-:S07]  /*3d40*/  IMAD.U32 R11, RZ, RZ, UR12 ;  /* 0x0000000cff0b7e24 */ /* 0x001fce000f8e00ff */
.L_x_694:
[----:B------:R-:W-:-:S09]  /*3d50*/  UISETP.NE.AND UP0, UPT, UR7, URZ, UPT ;  /* 0x000000ff0700728c */ /* 0x000fd2000bf05270 */
[----:B------:R-:W-:Y:S05]  /*3d60*/  BRA.U !UP0, `(.L_x_693) ;  /* 0x0000000108b07547 */ /* 0x000fea000b800000 */
[----:B--2---:R-:W0:Y:S01]  /*3d70*/  LDC R12, c[0x0][0x3a0] ;  /* 0x0000e800ff0c7b82 */ /* 0x004e220000000800 */
[----:B------:R-:W-:Y:S01]  /*3d80*/  IADD3 R13, PT, PT, R0, R11, RZ ;  /* 0x0000000b000d7210 */ /* 0x000fe20007ffe0ff */
[----:B------:R-:W-:Y:S01]  /*3d90*/  IMAD R8, R4, 0x20, R1 ;  /* 0x0000002004087824 */ /* 0x000fe200078e0201 */
[----:B------:R-:W-:Y:S03]  /*3da0*/  BSSY.RECONVERGENT B1, `(.L_x_699) ;  /* 0x000000c000017945 */ /* 0x000fe60003800200 */
[----:B------:R-:W-:Y:S01]  /*3db0*/  IMAD R11, R11, 0x4, R8 ;  /* 0x000000040b0b7824 */ /* 0x000fe200078e0208 */
[----:B0-----:R-:W-:-:S13]  /*3dc0*/  ISETP.GE.U32.AND P0, PT, R13, R12, PT ;  /* 0x0000000c0d00720c */ /* 0x001fda0003f06070 */
[----:B------:R-:W-:Y:S05]  /*3dd0*/  @P0 BRA `(.L_x_700) ;  /* 0x0000000000200947 */ /* 0x000fea0003800000 */
[----:B------:R-:W2:Y:S01]  /*3de0*/  LDL R7, [R11] ;  /* 0x000000000b077983 */ /* 0x000ea20000100800 */
[----:B------:R-:W0:Y:S01]  /*3df0*/  LDCU.64 UR8, c[0x0][0x390] ;  /* 0x00007200ff0877ac */ /* 0x000e220008000a00 */
[----:B------:R-:W-:-:S05]  /*3e00*/  IMAD R8, R6, R12, R13 ;  /* 0x0000000c06087224 */ /* 0x000fca00078e020d */
[----:B------:R-:W-:-:S05]  /*3e10*/  IADD3 R9, P0, PT, R8, UR6, RZ ;  /* 0x0000000608097c10 */ /* 0x000fca000ff1e0ff */
[----:B------:R-:W-:Y:S01]  /*3e20*/  IMAD.X R10, RZ, RZ, RZ, P0 ;  /* 0x000000ffff0a7224 */ /* 0x000fe200000e06ff */
[----:B0-----:R-:W-:-:S04]  /*3e30*/  LEA R8, P0, R9, UR8, 0x2 ;  /* 0x0000000809087c11 */ /* 0x001fc8000f8010ff */
[----:B------:R-:W-:-:S05]  /*3e40*/  LEA.HI.X R9, R9, UR9, R10, 0x2, P0 ;  /* 0x0000000909097c11 */ /* 0x000fca00080f140a */
[----:B--2---:R0:W-:Y:S04]  /*3e50*/  STG.E desc[UR10][R8.64], R7 ;  /* 0x0000000708007986 */ /* 0x0041e8000c10190a */
.L_x_700:
[----:B-1----:R-:W-:Y:S05]  /*3e60*/  BSYNC.RECONVERGENT B1 ;  /* 0x0000000000017941 */ /* 0x002fea0003800200 */
.L_x_699:
        /* <DEDUP_REMOVED lines=12> */
[----:B------:R-:W-:-:S05]  /*3f30*/  LEA.HI.X R9, R7, UR9, R10, 0x2, P0 ;  /* 0x0000000907097c11 */ /* 0x000fca00080f140a */
[----:B--2---:R0:W-:Y:S04]  /*3f40*/  STG.E desc[UR10][R8.64], R15 ;  /* 0x0000000f08007986 */ /* 0x0041e8000c10190a */
.L_x_702:
[----:B------:R-:W-:Y:S05]  /*3f50*/  BSYNC.RECONVERGENT B1 ;  /* 0x0000000000017941 */ /* 0x000fea0003800200 */
.L_x_701:
[----:B------:R-:W-:-:S09]  /*3f60*/  UISETP.NE.AND UP0, UPT, UR7, 0x2, UPT ;  /* 0x000000020700788c */ /* 0x000fd2000bf05270 */
[----:B------:R-:W-:Y:S05]  /*3f70*/  BRA.U !UP0, `(.L_x_693) ;  /* 0x00000001082c7547 */ /* 0x000fea000b800000 */
[----:B------:R-:W-:-:S05]  /*3f80*/  VIADD R13, R13, 0x2 ;  /* 0x000000020d0d7836 */ /* 0x000fca0000000000 */
[----:B------:R-:W-:-:S13]  /*3f90*/  ISETP.GE.U32.AND P0, PT, R13, R12, PT ;  /* 0x0000000c0d00720c */ /* 0x000fda0003f06070 */
[----:B------:R-:W-:Y:S05]  /*3fa0*/  @P0 BRA `(.L_x_693) ;  /* 0x0000000000200947 */ /* 0x000fea0003800000 */
[----:B------:R-:W2:Y:S01]  /*3fb0*/  LDL R11, [R11+0x8] ;  /* 0x000008000b0b7983 */ /* 0x000ea20000100800 */
[----:B------:R-:W1:Y:S01]  /*3fc0*/  LDCU.64 UR8, c[0x0][0x390] ;  /* 0x00007200ff0877ac */ /* 0x000e620008000a00 */
[----:B------:R-:W-:-:S05]  /*3fd0*/  IMAD R6, R6, R12, R13 ;  /* 0x0000000c06067224 */ /* 0x000fca00078e020d */
[----:B------:R-:W-:-:S04]  /*3fe0*/  IADD3 R7, P0, PT, R6, UR6, RZ ;  /* 0x0000000606077c10 */ /* 0x000fc8000ff1e0ff */
[----:B0-----:R-:W-:Y:S02]  /*3ff0*/  IADD3.X R8, PT, PT, RZ, RZ, RZ, P0, !PT ;  /* 0x000000ffff087210 */ /* 0x001fe400007fe4ff */
[----:B-1----:R-:W-:-:S04]  /*4000*/  LEA R6, P0, R7, UR8, 0x2 ;  /* 0x0000000807067c11 */ /* 0x002fc8000f8010ff */
[----:B------:R-:W-:-:S05]  /*4010*/  LEA.HI.X R7, R7, UR9, R8, 0x2, P0 ;  /* 0x0000000907077c11 */ /* 0x000fca00080f1408 */
[----:B--2---:R3:W-:Y:S04]  /*4020*/  STG.E desc[UR10][R6.64], R11 ;  /* 0x0000000b06007986 */ /* 0x0047e8000c10190a */
.L_x_693:
[----:B-1----:R-:W-:Y:S05]  /*4030*/  BSYNC.RECONVERGENT B0 ;  /* 0x0000000000007941 */ /* 0x002fea0003800200 */
.L_x_692:
[----:B------:R-:W1:Y:S01]  /*4040*/  LDCU UR4, c[0x0][0x3b4] ;  /* 0x00007680ff0477ac */ /* 0x000e620008000800 */
[----:B------:R-:W-:-:S05]  /*4050*/  VIADD R4, R4, 0x1 ;  /* 0x0000000104047836 */ /* 0x000fca0000000000 */
[----:B-1----:R-:W-:-:S13]  /*4060*/  ISETP.NE.AND P0, PT, R4, UR4, PT ;  /* 0x0000000404007c0c */ /* 0x002fda000bf05270 */
[----:B------:R-:W-:Y:S05]  /*4070*/  @P0 BRA `(.L_x_703) ;  /* 0xffffffe800200947 */ /* 0x000fea000383ffff */
[----:B------:R-:W-:Y:S05]  /*4080*/  EXIT ;  /* 0x000000000000794d */ /* 0x000fea0003800000 */
.L_x_704:
        /* <DEDUP_REMOVED lines=15> */
.L_x_768:


//--------------------- .text.matmul_f32          --------------------------
	.section	.text.matmul_f32,"ax",@progbits
	.align	128
        .global         matmul_f32
        .type           matmul_f32,@function
        .size           matmul_f32,(.L_x_769 - matmul_f32)
        .other          matmul_f32,@"STO_CUDA_ENTRY STV_DEFAULT"
matmul_f32:
.text.matmul_f32:
[----:B------:R-:W0:Y:S08]  /*0000*/  LDC R1, c[0x0][0x37c] ;  /* 0x0000df00ff017b82 */ /* 0x000e300000000800 */
[----:B------:R-:W1:Y:S01]  /*0010*/  LDC R9, c[0x0][0x3b4] ;  /* 0x0000ed00ff097b82 */ /* 0x000e620000000800 */
[----:B0-----:R-:W-:Y:S01]  /*0020*/  IADD3 R1, PT, PT, R1, -0x140, RZ ;  /* 0xfffffec001017810 */ /* 0x001fe20007ffe0ff */
        /* <DEDUP_REMOVED lines=33> */
[----:B---3--:R-:W-:-:S05]  /*0240*/  IMAD.HI.U32 R19, R3, R4, RZ ;  /* 0x0000000403137227 */ /* 0x008fca00078e00ff */
[----:B------:R-:W-:-:S05]  /*0250*/  IADD3 R3, PT, PT, -R19, RZ, RZ ;  /* 0x000000ff13037210 */ /* 0x000fca0007ffe1ff */
[----:B------:R-:W-:Y:S02]  /*0260*/  IMAD R4, R9, R3, R4 ;  /* 0x0000000309047224 */ /* 0x000fe400078e0204 */
[----:B------:R-:W3:Y:S03]  /*0270*/  S2R R3, SR_TID.Y ;  /* 0x0000000000037919 */ /* 0x000ee60000002200 */
[----:B------:R-:W-:Y:S02]  /*0280*/  ISETP.GE.U32.AND P0, PT, R4, R9, PT ;  /* 0x000000090400720c */ /* 0x000fe40003f06070 */
[----:B-1----:R-:W-:-:S04]  /*0290*/  IADD3 R0, PT, PT, R6, -0x1, RZ ;  /* 0xffffffff06007810 */ /* 0x002fc80007ffe0ff */
[----:B------:R-:W-:-:S07]  /*02a0*/  IADD3 R2, PT, PT, R0, R5, RZ ;  /* 0x0000000500027210 */ /* 0x000fce0007ffe0ff */
[----:B------:R-:W-:Y:S02]  /*02b0*/  @P0 IMAD.IADD R4, R4, 0x1, -R9 ;  /* 0x0000000104040824 */ /* 0x000fe400078e0a09 */
[----:B------:R-:W-:Y:S01]  /*02c0*/  @P0 VIADD R19, R19, 0x1 ;  /* 0x0000000113130836 */ /* 0x000fe20000000000 */
        /* <DEDUP_REMOVED lines=15> */
[----:B0-----:R-:W-:Y:S02]  /*03c0*/  IADD3 R10, PT, PT, R3, 0xffffffe, RZ ;  /* 0x0ffffffe030a7810 */ /* 0x001fe40007ffe0ff */
        /* <DEDUP_REMOVED lines=15> */
[----:B------:R-:W-:-:S04]  /*04c0*/  VIADD R3, R1, 0x120 ;  /* 0x0000012001037836 */ /* 0x000fc80000000000 */
[----:B------:R-:W-:Y:S01]  /*04d0*/  IMAD R18, R7, 0x4, R2 ;  /* 0x0000000407127824 */ /* 0x000fe200078e0202 */
[----:B------:R-:W-:Y:S02]  /*04e0*/  IADD3 R2, PT, PT, R1, 0x100, RZ ;  /* 0x0000010001027810 */ /* 0x000fe40007ffe0ff */
[----:B------:R-:W-:Y:S02]  /*04f0*/  @P1 IADD3 R0, PT, PT, R0, 0x1, RZ ;  /* 0x0000000100001810 */ /* 0x000fe40007ffe0ff */
[----:B------:R-:W-:-:S07]  /*0500*/  @!P2 LOP3.LUT R0, RZ, R5, RZ, 0x33, !PT ;  /* 0x00000005ff00a212 */ /* 0x000fce00078e33ff */
.L_x_740:
        /* <DEDUP_REMOVED lines=13> */
[----:B------:R-:W-:-:S07]  /*05e0*/  IMAD.MOV.U32 R11, RZ, RZ, R19 ;  /* 0x000000ffff0b7224 */ /* 0x000fce00078e0013 */
[----:B------:R-:W2:Y:S01]  /*05f0*/  LDC.64 R4, c[0x0][0x3a0] ;  /* 0x0000e800ff047b82 */ /* 0x000ea20000000a00 */
[----:B0-----:R-:W0:Y:S01]  /*0600*/  I2F.U32.RP R10, UR7 ;  /* 0x00000007000a7d06 */ /* 0x001e220008209000 */
[----:B------:R-:W-:-:S07]  /*0610*/  ISETP.NE.U32.AND P3, PT, RZ, UR7, PT ;  /* 0x00000007ff007c0c */ /* 0x000fce000bf65070 */
[----:B0-----:R-:W0:Y:S02]  /*0620*/  MUFU.RCP R10, R10 ;  /* 0x0000000a000a7308 */ /* 0x001e240000001000 */
[----:B0-----:R-:W-:Y:S02]  /*0630*/  IADD3 R6, PT, PT, R10, 0xffffffe, RZ ;  /* 0x0ffffffe0a067810 */ /* 0x001fe40007ffe0ff */
[----:B------:R-:W-:-:S04]  /*0640*/  LOP3.LUT R10, RZ, UR7, RZ, 0x33, !PT ;  /* 0x00000007ff0a7c12 */ /* 0x000fc8000f8e33ff */
[----:B------:R0:W3:Y:S02]  /*0650*/  F2I.FTZ.U32.TRUNC.NTZ R7, R6 ;  /* 0x0000000600077305 */ /* 0x0000e4000021f000 */
[----:B0-----:R-:W-:Y:S02]  /*0660*/  HFMA2 R6, -RZ, RZ, 0, 0 ;  /* 0x00000000ff067431 */ /* 0x001fe400000001ff */
[----:B---3--:R-:W-:-:S04]  /*0670*/  IMAD.MOV R9, RZ, RZ, -R7 ;  /* 0x000000ffff097224 */ /* 0x008fc800078e0a07 */
[----:B------:R-:W-:-:S04]  /*0680*/  IMAD R9, R9, UR7, RZ ;  /* 0x0000000709097c24 */ /* 0x000fc8000f8e02ff */
[----:B-12---:R-:W-:-:S07]  /*0690*/  IMAD.HI.U32 R9, R7, R9, R6 ;  /* 0x0000000907097227 */ /* 0x006fce00078e0006 */
.L_x_708:
[----:B------:R-:W-:-:S04]  /*06a0*/  IMAD.HI.U32 R7, R9, R11, RZ ;  /* 0x0000000b09077227 */ /* 0x000fc800078e00ff */
[----:B0-----:R-:W-:Y:S01]  /*06b0*/  IMAD.MOV.U32 R12, RZ, RZ, RZ ;  /* 0x000000ffff0c7224 */ /* 0x001fe200078e00ff */
[----:B------:R-:W-:-:S05]  /*06c0*/  IADD3 R13, PT, PT, -R7, RZ, RZ ;  /* 0x000000ff070d7210 */ /* 0x000fca0007ffe1ff */
[----:B------:R-:W-:-:S05]  /*06d0*/  IMAD R13, R8, R13, R11 ;  /* 0x0000000d080d7224 */ /* 0x000fca00078e020b */
[----:B------:R-:W-:-:S13]  /*06e0*/  ISETP.GE.U32.AND P0, PT, R13, R8, PT ;  /* 0x000000080d00720c */ /* 0x000fda0003f06070 */
[----:B------:R-:W-:Y:S01]  /*06f0*/  @P0 IMAD.IADD R13, R13, 0x1, -R8 ;  /* 0x000000010d0d0824 */ /* 0x000fe200078e0a08 */
[----:B------:R-:W-:-:S04]  /*0700*/  @P0 IADD3 R7, PT, PT, R7, 0x1, RZ ;  /* 0x0000000107070810 */ /* 0x000fc80007ffe0ff */
[----:B------:R-:W-:-:S13]  /*0710*/  ISETP.GE.U32.AND P2, PT, R13, R8, PT ;  /* 0x000000080d00720c */ /* 0x000fda0003f46070 */
[----:B------:R-:W-:-:S05]  /*0720*/  @P2 VIADD R7, R7, 0x1 ;  /* 0x0000000107072836 */ /* 0x000fca0000000000 */
[----:B------:R-:W-:-:S04]  /*0730*/  SEL R14, R10, R7, !P3 ;  /* 0x000000070a0e7207 */ /* 0x000fc80005800000 */
[----:B------:R-:W-:Y:S01]  /*0740*/  IADD3 R6, PT, PT, -R14, RZ, RZ ;  /* 0x000000ff0e067210 */ /* 0x000fe20007ffe1ff */
[----:B------:R-:W-:-:S04]  /*0750*/  IMAD R13, R5, UR13, R14 ;  /* 0x0000000d050d7c24 */ /* 0x000fc8000f8e020e */
[----:B------:R-:W-:-:S04]  /*0760*/  IMAD R15, R8, R6, R11 ;  /* 0x00000006080f7224 */ /* 0x000fc800078e020b */
[----:B------:R-:W-:-:S05]  /*0770*/  IMAD R21, R8, UR4, R15 ;  /* 0x0000000408157c24 */ /* 0x000fca000f8e020f */
[----:B------:R-:W-:-:S04]  /*0780*/  ISETP.GE.U32.AND P0, PT, R21, R4, PT ;  /* 0x000000041500720c */ /* 0x000fc80003f06070 */
[----:B------:R-:W-:-:S13]  /*0790*/  ISETP.GE.U32.OR P0, PT, R13, UR9, P0 ;  /* 0x000000090d007c0c */ /* 0x000fda0008706470 */
[----:B------:R-:W0:Y:S01]  /*07a0*/  @!P0 LDC.64 R6, c[0x0][0x380] ;  /* 0x0000e000ff068b82 */ /* 0x000e220000000a00 */
[----:B------:R-:W-:-:S04]  /*07b0*/  @!P0 IMAD R13, R13, R4, R21 ;  /* 0x000000040d0d8224 */ /* 0x000fc800078e0215 */
[----:B0-----:R-:W-:-:S05]  /*07c0*/  @!P0 IMAD.WIDE.U32 R6, R13, 0x4, R6 ;  /* 0x000000040d068825 */ /* 0x001fca00078e0006 */
[----:B------:R-:W2:Y:S01]  /*07d0*/  @!P0 LDG.E.CONSTANT R12, desc[UR10][R6.64] ;  /* 0x0000000a060c8981 */ /* 0x000ea2000c1e9900 */
[----:B------:R-:W0:Y:S01]  /*07e0*/  S2UR UR8, SR_CgaCtaId ;  /* 0x00000000000879c3 */ /* 0x000e220000008800 */
[----:B------:R-:W-:Y:S01]  /*07f0*/  UMOV UR7, 0x400 ;  /* 0x0000040000077882 */ /* 0x000fe20000000000 */
[----:B------:R-:W-:Y:S01]  /*0800*/  IMAD R13, R14, R8, R15 ;  /* 0x000000080e0d7224 */ /* 0x000fe200078e020f */
[----:B------:R-:W-:-:S04]  /*0810*/  IADD3 R11, PT, PT, R11, UR6, RZ ;  /* 0x000000060b0b7c10 */ /* 0x000fc8000fffe0ff */
[----:B------:R-:W-:Y:S01]  /*0820*/  ISETP.GE.U32.AND P0, PT, R11, UR5, PT ;  /* 0x000000050b007c0c */ /* 0x000fe2000bf06070 */
[----:B0-----:R-:W-:-:S06]  /*0830*/  ULEA UR7, UR8, UR7, 0x18 ;  /* 0x0000000708077291 */ /* 0x001fcc000f8ec0ff */
[----:B------:R-:W-:-:S05]  /*0840*/  LEA R13, R13, UR7, 0x2 ;  /* 0x000000070d0d7c11 */ /* 0x000fca000f8e10ff */
[----:B--2---:R0:W-:Y:S01]  /*0850*/  STS [R13], R12 ;  /* 0x0000000c0d007388 */ /* 0x0041e20000000800 */
[----:B------:R-:W-:Y:S05]  /*0860*/  @!P0 BRA `(.L_x_708) ;  /* 0xfffffffc008c8947 */ /* 0x000fea000383ffff */
.L_x_707:
[----:B------:R-:W-:Y:S05]  /*0870*/  BSYNC.RECONVERGENT B0 ;  /* 0x0000000000007941 */ /* 0x000fea0003800200 */
.L_x_706:
[----:B------:R-:W-:Y:S04]  /*0880*/  BSSY.RECONVERGENT B0, `(.L_x_709) ;  /* 0x0000029000007945 */ /* 0x000fe80003800200 */
[----:B------:R-:W-:Y:S05]  /*0890*/  @P1 BRA `(.L_x_710) ;  /* 0x00000000009c1947 */ /* 0x000fea0003800000 */
[----:B------:R-:W1:Y:S01]  /*08a0*/  LDCU UR5, c[0x0][0x3a8] ;  /* 0x00007500ff0577ac */ /* 0x000e620008000800 */
[----:B------:R-:W2:Y:S01]  /*08b0*/  LDC.64 R4, c[0x0][0x3a8] ;  /* 0x0000ea00ff047b82 */ /* 0x000ea20000000a00 */
[----:B-1----:R-:W1:Y:S01]  /*08c0*/  I2F.U32.RP R8, UR5 ;  /* 0x0000000500087d06 */ /* 0x002e620008209000 */
[----:B------:R-:W-:Y:S02]  /*08d0*/  ISETP.NE.U32.AND P2, PT, RZ, UR5, PT ;  /* 0x00000005ff007c0c */ /* 0x000fe4000bf45070 */
[----:B------:R-:W-:-:S05]  /*08e0*/  LOP3.LUT R11, RZ, UR5, RZ, 0x33, !PT ;  /* 0x00000005ff0b7c12 */ /* 0x000fca000f8e33ff */
[----:B-1----:R-:W1:Y:S02]  /*08f0*/  MUFU.RCP R8, R8 ;  /* 0x0000000800087308 */ /* 0x002e640000001000 */
[----:B-1----:R-:W-:-:S06]  /*0900*/  VIADD R6, R8, 0xffffffe ;  /* 0x0ffffffe08067836 */ /* 0x002fcc0000000000 */
[----:B------:R1:W3:Y:S02]  /*0910*/  F2I.FTZ.U32.TRUNC.NTZ R7, R6 ;  /* 0x0000000600077305 */ /* 0x0002e4000021f000 */
[----:B-1----:R-:W-:Y:S01]  /*0920*/  IMAD.MOV.U32 R6, RZ, RZ, RZ ;  /* 0x000000ffff067224 */ /* 0x002fe200078e00ff */
[----:B---3--:R-:W-:-:S05]  /*0930*/  IADD3 R9, PT, PT, RZ, -R7, RZ ;  /* 0x80000007ff097210 */ /* 0x008fca0007ffe0ff */
[----:B------:R-:W-:-:S04]  /*0940*/  IMAD R9, R9, UR5, RZ ;  /* 0x0000000509097c24 */ /* 0x000fc8000f8e02ff */
[----:B------:R-:W-:Y:S01]  /*0950*/  IMAD.HI.U32 R10, R7, R9, R6 ;  /* 0x00000009070a7227 */ /* 0x000fe200078e0006 */
[----:B--2---:R-:W-:-:S07]  /*0960*/  MOV R9, R19 ;  /* 0x0000001300097202 */ /* 0x004fce0000000f00 */
.L_x_711:
[----:B------:R-:W-:-:S04]  /*0970*/  IMAD.HI.U32 R6, R10, R9, RZ ;  /* 0x000000090a067227 */ /* 0x000fc800078e00ff */
[----:B------:R-:W-:-:S04]  /*0980*/  IMAD.MOV R7, RZ, RZ, -R6 ;  /* 0x000000ffff077224 */ /* 0x000fc800078e0a06 */
[----:B------:R-:W-:-:S05]  /*0990*/  IMAD R7, R4, R7, R9 ;  /* 0x0000000704077224 */ /* 0x000fca00078e0209 */
[----:B------:R-:W-:-:S13]  /*09a0*/  ISETP.GE.U32.AND P0, PT, R7, R4, PT ;  /* 0x000000040700720c */ /* 0x000fda0003f06070 */
[----:B------:R-:W-:Y:S01]  /*09b0*/  @P0 IADD3 R7, PT, PT, R7, -R4, RZ ;  /* 0x8000000407070210 */ /* 0x000fe20007ffe0ff */
[----:B------:R-:W-:-:S03]  /*09c0*/  @P0 VIADD R6, R6, 0x1 ;  /* 0x0000000106060836 */ /* 0x000fc60000000000 */
[----:B------:R-:W-:-:S13]  /*09d0*/  ISETP.GE.U32.AND P1, PT, R7, R4, PT ;  /* 0x000000040700720c */ /* 0x000fda0003f26070 */
[----:B------:R-:W-:-:S04]  /*09e0*/  @P1 IADD3 R6, PT, PT, R6, 0x1, RZ ;  /* 0x0000000106061810 */ /* 0x000fc80007ffe0ff */
[----:B0-----:R-:W-:-:S05]  /*09f0*/  SEL R12, R11, R6, !P2 ;  /* 0x000000060b0c7207 */ /* 0x001fca0005000000 */
[--C-:B------:R-:W-:Y:S02]  /*0a00*/  IMAD.MOV R6, RZ, RZ, -R12.reuse ;  /* 0x000000ffff067224 */ /* 0x100fe400078e0a0c */
[----:B-1----:R-:W-:Y:S02]  /*0a10*/  IMAD R13, R5, UR4, R12 ;  /* 0x00000004050d7c24 */ /* 0x002fe4000f8e020c */
[----:B------:R-:W-:-:S04]  /*0a20*/  IMAD R15, R4, R6, R9 ;  /* 0x00000006040f7224 */ /* 0x000fc800078e0209 */
[----:B------:R-:W-:-:S05]  /*0a30*/  IMAD R8, R4, UR14, R15 ;  /* 0x0000000e04087c24 */ /* 0x000fca000f8e020f */
[----:B------:R-:W-:-:S04]  /*0a40*/  ISETP.GE.U32.AND P0, PT, R8, UR12, PT ;  /* 0x0000000c08007c0c */ /* 0x000fc8000bf06070 */
[----:B------:R-:W-:-:S13]  /*0a50*/  ISETP.GE.U32.OR P0, PT, R13, UR15, P0 ;  /* 0x0000000f0d007c0c */ /* 0x000fda0008706470 */
        /* <DEDUP_REMOVED lines=8> */
[----:B------:R-:W-:-:S04]  /*0ae0*/  ISETP.GE.U32.AND P0, PT, R9, UR18, PT ;  /* 0x0000001209007c0c */ /* 0x000fc8000bf06070 */
[----:B--2---:R1:W-:Y:S09]  /*0af0*/  STS [R13], R8 ;  /* 0x000000080d007388 */ /* 0x0043f20000000800 */
[----:B------:R-:W-:Y:S05]  /*0b00*/  @!P0 BRA `(.L_x_711) ;  /* 0xfffffffc00988947 */ /* 0x000fea000383ffff */
.L_x_710:
[----:B------:R-:W-:Y:S05]  /*0b10*/  BSYNC.RECONVERGENT B0 ;  /* 0x0000000000007941 */ /* 0x000fea0003800200 */
.L_x_709:
[----:B------:R-:W2:Y:S01]  /*0b20*/  LDCU UR5, c[0x0][0x3b0] ;  /* 0x00007600ff0577ac */ /* 0x000ea20008000800 */
[----:B------:R-:W-:Y:S01]  /*0b30*/  UIADD3 UR4, UPT, UPT, UR4, 0x1, URZ ;  /* 0x0000000104047890 */ /* 0x000fe2000fffe0ff */
[----:B------:R-:W-:Y:S05]  /*0b40*/  BAR.SYNC.DEFER_BLOCKING 0x0 ;  /* 0x0000000000007b1d */ /* 0x000fea0000010000 */
[----:B------:R-:W-:Y:S01]  /*0b50*/  ISETP.LE.U32.AND P1, PT, R0, UR4, PT ;  /* 0x0000000400007c0c */ /* 0x000fe2000bf23070 */
[----:B--2---:R-:W-:-:S09]  /*0b60*/  UISETP.NE.AND UP0, UPT, UR5, URZ, UPT ;  /* 0x000000ff0500728c */ /* 0x004fd2000bf05270 */
[----:B------:R-:W-:Y:S05]  /*0b70*/  BRA.U !UP0, `(.L_x_712) ;  /* 0x0000001508047547 */ /* 0x000fea000b800000 */
[----:B------:R-:W-:-:S05]  /*0b80*/  UMOV UR5, URZ ;  /* 0x000000ff00057c82 */ /* 0x000fca0008000000 */
.L_x_731:
        /* <DEDUP_REMOVED lines=10> */
.L_x_714:
[----:B--2---:R-:W2:Y:S01]  /*0c30*/  S2R R4, SR_TID.Y ;  /* 0x0000000000047919 */ /* 0x004ea20000002200 */
[C---:B------:R-:W-:Y:S02]  /*0c40*/  LEA R14, R13.reuse, R2, 0x2 ;  /* 0x000000020d0e7211 */ /* 0x040fe400078e10ff */
[----:B-1----:R-:W-:Y:S01]  /*0c50*/  LOP3.LUT R22, R20, 0xfffffff8, RZ, 0xc0, !PT ;  /* 0xfffffff814167812 */ /* 0x002fe200078ec0ff */
[----:B--2---:R-:W-:Y:S02]  /*0c60*/  IMAD R5, R4, UR15, R13 ;  /* 0x0000000f04057c24 */ /* 0x004fe4000f8e020d */
[----:B------:R-:W-:Y:S02]  /*0c70*/  VIADD R13, R13, 0x8 ;  /* 0x000000080d0d7836 */ /* 0x000fe40000000000 */
[----:B0-----:R-:W-:-:S03]  /*0c80*/  IMAD R5, R5, R12, UR5 ;  /* 0x0000000505057e24 */ /* 0x001fc6000f8e020c */
        /* <DEDUP_REMOVED lines=20> */
[----:B--2---:R-:W-:-:S07]  /*0dd0*/  MOV R7, R22 ;  /* 0x0000001600077202 */ /* 0x004fce0000000f00 */
.L_x_713:
        /* <DEDUP_REMOVED lines=12> */
[C---:B-1----:R-:W-:Y:S01]  /*0ea0*/  LEA R8, R7.reuse, R2, 0x2 ;  /* 0x0000000207087211 */ /* 0x042fe200078e10ff */
[----:B------:R-:W-:-:S04]  /*0eb0*/  VIADD R7, R7, 0x4 ;  /* 0x0000000407077836 */ /* 0x000fc80000000000 */
[----:B------:R-:W1:Y:S01]  /*0ec0*/  LDC R11, c[0x0][0x3ac] ;  /* 0x0000eb00ff0b7b82 */ /* 0x000e620000000800 */
[----:B---3--:R-:W-:Y:S01]  /*0ed0*/  ULEA UR7, UR8, UR7, 0x18 ;  /* 0x0000000708077291 */ /* 0x008fe2000f8ec0ff */
[----:B-1----:R-:W-:-:S05]  /*0ee0*/  IMAD R4, R4, R11, UR5 ;  /* 0x0000000504047e24 */ /* 0x002fca000f8e020b */
[----:B------:R-:W-:-:S05]  /*0ef0*/  LEA R4, R4, UR7, 0x2 ;  /* 0x0000000704047c11 */ /* 0x000fca000f8e10ff */
[C---:B------:R-:W-:Y:S02]  /*0f00*/  IMAD R5, R11.reuse, 0x4, R4 ;  /* 0x000000040b057824 */ /* 0x040fe400078e0204 */
[----:B------:R-:W-:Y:S03]  /*0f10*/  LDS R4, [R4] ;  /* 0x0000000004047984 */ /* 0x000fe60000000800 */
[C---:B------:R-:W-:Y:S02]  /*0f20*/  LEA R9, R11.reuse, R5, 0x2 ;  /* 0x000000050b097211 */ /* 0x040fe400078e10ff */
[----:B------:R-:W1:Y:S03]  /*0f30*/  LDS R5, [R5] ;  /* 0x0000000005057984 */ /* 0x000e660000000800 */
[----:B------:R-:W-:Y:S01]  /*0f40*/  IMAD R11, R11, 0x4, R9 ;  /* 0x000000040b0b7824 */ /* 0x000fe200078e0209 */
[----:B------:R-:W-:Y:S05]  /*0f50*/  LDS R10, [R9] ;  /* 0x00000000090a7984 */ /* 0x000fea0000000800 */
[----:B------:R-:W2:Y:S04]  /*0f60*/  LDS R11, [R11] ;  /* 0x000000000b0b7984 */ /* 0x000ea80000000800 */
[----:B-1----:R3:W-:Y:S04]  /*0f70*/  STL.64 [R8], R4 ;  /* 0x0000000408007387 */ /* 0x0027e80000100a00 */
[----:B--2---:R3:W-:Y:S02]  /*0f80*/  STL.64 [R8+0x8], R10 ;  /* 0x0000080a08007387 */ /* 0x0047e40000100a00 */
.L_x_716:
        /* <DEDUP_REMOVED lines=8> */
[C---:B-1----:R-:W-:Y:S01]  /*1010*/  IMAD R8, R7.reuse, 0x4, R2 ;  /* 0x0000000407087824 */ /* 0x042fe200078e0202 */
[----:B------:R-:W-:-:S04]  /*1020*/  IADD3 R7, PT, PT, R7, 0x2, RZ ;  /* 0x0000000207077810 */ /* 0x000fc80007ffe0ff */
[----:B------:R-:W1:Y:S01]  /*1030*/  LDC R5, c[0x0][0x3ac] ;  /* 0x0000eb00ff057b82 */ /* 0x000e620000000800 */
[----:B----4-:R-:W-:Y:S01]  /*1040*/  ULEA UR7, UR8, UR7, 0x18 ;  /* 0x0000000708077291 */ /* 0x010fe2000f8ec0ff */
[----:B-1----:R-:W-:-:S05]  /*1050*/  IMAD R4, R4, R5, UR5 ;  /* 0x0000000504047e24 */ /* 0x002fca000f8e0205 */
[----:B------:R-:W-:-:S04]  /*1060*/  LEA R4, R4, UR7, 0x2 ;  /* 0x0000000704047c11 */ /* 0x000fc8000f8e10ff */
[----:B------:R-:W-:Y:S02]  /*1070*/  LEA R5, R5, R4, 0x2 ;  /* 0x0000000405057211 */ /* 0x000fe400078e10ff */
[----:B------:R-:W-:Y:S04]  /*1080*/  LDS R4, [R4] ;  /* 0x0000000004047984 */ /* 0x000fe80000000800 */
[----:B------:R-:W1:Y:S04]  /*1090*/  LDS R5, [R5] ;  /* 0x0000000005057984 */ /* 0x000e680000000800 */
[----:B-1----:R4:W-:Y:S02]  /*10a0*/  STL.64 [R8], R4 ;  /* 0x0000000408007387 */ /* 0x0029e40000100a00 */
.L_x_717:
        /* <DEDUP_REMOVED lines=11> */
.L_x_715:
[----:B---34-:R-:W3:Y:S01]  /*1160*/  S2R R4, SR_TID.X ;  /* 0x0000000000047919 */ /* 0x018ee20000002100 */
[----:B------:R-:W4:Y:S01]  /*1170*/  LDCU UR7, c[0x0][0x3b4] ;  /* 0x00007680ff0777ac */ /* 0x000f220008000800 */
[----:B------:R-:W5:Y:S01]  /*1180*/  LDC R20, c[0x0][0x3a8] ;  /* 0x0000ea00ff147b82 */ /* 0x000f620000000800 */
[----:B0-----:R-:W-:Y:S01]  /*1190*/  HFMA2 R12, -RZ, RZ, 0, 0 ;  /* 0x00000000ff0c7431 */ /* 0x001fe200000001ff */
        /* <DEDUP_REMOVED lines=13> */
.L_x_721:
[----:B0-----:R-:W-:Y:S01]  /*1270*/  IADD3 R5, PT, PT, R20, R21, RZ ;  /* 0x0000001514057210 */ /* 0x001fe20007ffe0ff */
[C---:B------:R-:W-:Y:S01]  /*1280*/  VIADD R26, R21.reuse, 0x4 ;  /* 0x00000004151a7836 */ /* 0x040fe20000000000 */
[CC--:B------:R-:W-:Y:S02]  /*1290*/  LEA R24, R21.reuse, R3.reuse, 0x2 ;  /* 0x0000000315187211 */ /* 0x0c0fe400078e10ff */
[----:B------:R-:W-:Y:S01]  /*12a0*/  IADD3 R28, PT, PT, R21, 0xc, RZ ;  /* 0x0000000c151c7810 */ /* 0x000fe20007ffe0ff */
[----:B------:R-:W-:Y:S01]  /*12b0*/  IMAD R23, R5, 0x4, R18 ;  /* 0x0000000405177824 */ /* 0x000fe200078e0212 */
[-C--:B------:R-:W-:Y:S02]  /*12c0*/  LEA R26, R26, R3.reuse, 0x2 ;  /* 0x000000031a1a7211 */ /* 0x080fe400078e10ff */
[----:B------:R-:W-:Y:S02]  /*12d0*/  LEA R28, R28, R3, 0x2 ;  /* 0x000000031c1c7211 */ /* 0x000fe400078e10ff */
[----:B-1----:R-:W-:Y:S04]  /*12e0*/  LDS R8, [R23] ;  /* 0x0000000017087984 */ /* 0x002fe80000000800 */
[----:B------:R-:W-:Y:S04]  /*12f0*/  LDS R9, [R23+0x4] ;  /* 0x0000040017097984 */ /* 0x000fe80000000800 */
[----:B------:R-:W-:Y:S04]  /*1300*/  LDS R10, [R23+0x8] ;  /* 0x00000800170a7984 */ /* 0x000fe80000000800 */
        /* <DEDUP_REMOVED lines=23> */
.L_x_720:
        /* <DEDUP_REMOVED lines=21> */
.L_x_722:
[----:B------:R-:W-:-:S13]  /*15d0*/  ISETP.EQ.AND P2, PT, R21, R16, PT ;  /* 0x000000101500720c */ /* 0x000fda0003f42270 */
[----:B------:R-:W-:Y:S05]  /*15e0*/  @!P0 BRA P2, `(.L_x_718) ;  /* 0x0000000000308947 */ /* 0x000fea0001000000 */
.L_x_719:
[----:B0--3--:R-:W-:Y:S02]  /*15f0*/  IMAD.IADD R5, R20, 0x1, R21 ;  /* 0x0000000114057824 */ /* 0x009fe400078e0215 */
[C---:B------:R-:W-:Y:S01]  /*1600*/  IMAD R9, R21.reuse, 0x4, R3 ;  /* 0x0000000415097824 */ /* 0x040fe200078e0203 */
[----:B------:R-:W-:Y:S02]  /*1610*/  IADD3 R21, PT, PT, R21, 0x4, RZ ;  /* 0x0000000415157810 */ /* 0x000fe40007ffe0ff */
[----:B-1----:R-:W-:Y:S02]  /*1620*/  LEA R8, R5, R18, 0x2 ;  /* 0x0000001205087211 */ /* 0x002fe400078e10ff */
[----:B------:R-:W-:-:S03]  /*1630*/  ISETP.NE.AND P0, PT, R21, R16, PT ;  /* 0x000000101500720c */ /* 0x000fc60003f05270 */
[----:B------:R-:W-:Y:S04]  /*1640*/  LDS R4, [R8] ;  /* 0x0000000008047984 */ /* 0x000fe80000000800 */
[----:B------:R-:W-:Y:S04]  /*1650*/  LDS R5, [R8+0x4] ;  /* 0x0000040008057984 */ /* 0x000fe80000000800 */
[----:B--2---:R-:W-:Y:S04]  /*1660*/  LDS R6, [R8+0x8] ;  /* 0x0000080008067984 */ /* 0x004fe80000000800 */
[----:B------:R-:W0:Y:S04]  /*1670*/  LDS R7, [R8+0xc] ;  /* 0x00000c0008077984 */ /* 0x000e280000000800 */
[----:B0-----:R3:W-:Y:S01]  /*1680*/  STL.128 [R9], R4 ;  /* 0x0000000409007387 */ /* 0x0017e20000100c00 */
[----:B------:R-:W-:Y:S05]  /*1690*/  @P0 BRA `(.L_x_719) ;  /* 0xfffffffc00d40947 */ /* 0x000fea000383ffff */
[----:B------:R-:W-:-:S07]  /*16a0*/  IMAD.MOV.U32 R12, RZ, RZ, R16 ;  /* 0x000000ffff0c7224 */ /* 0x000fce00078e0010 */
.L_x_718:
[----:B------:R-:W-:-:S13]  /*16b0*/  ISETP.NE.AND P2, PT, R17, RZ, PT ;  /* 0x000000ff1100720c */ /* 0x000fda0003f45270 */
[----:B------:R-:W-:Y:S05]  /*16c0*/  @!P2 BRA `(.L_x_723) ;  /* 0x000000000030a947 */ /* 0x000fea0003800000 */
[----:B0--3--:R-:W-:Y:S02]  /*16d0*/  IADD3 R5, PT, PT, R20, R12, RZ ;  /* 0x0000000c14057210 */ /* 0x009fe40007ffe0ff */
[----:B------:R-:W-:-:S03]  /*16e0*/  ISETP.NE.AND P0, PT, R17, 0x1, PT ;  /* 0x000000011100780c */ /* 0x000fc60003f05270 */
[----:B--2---:R-:W-:Y:S01]  /*16f0*/  IMAD R7, R5, 0x4, R18 ;  /* 0x0000000405077824 */ /* 0x004fe200078e0212 */
[----:B------:R-:W-:-:S04]  /*1700*/  LEA R5, R12, R3, 0x2 ;  /* 0x000000030c057211 */ /* 0x000fc800078e10ff */
        /* <DEDUP_REMOVED lines=8> */
.L_x_723:
[----:B------:R-:W-:-:S07]  /*1790*/  IMAD.MOV.U32 R23, RZ, RZ, RZ ;  /* 0x000000ffff177224 */ /* 0x000fce00078e00ff */
.L_x_730:
[C---:B-1---5:R-:W-:Y:S01]  /*17a0*/  LEA R21, R23.reuse, R2, 0x2 ;  /* 0x0000000217157211 */ /* 0x062fe200078e10ff */
[----:B--2---:R-:W2:Y:S05]  /*17b0*/  LDCU UR7, c[0x0][0x3b0] ;  /* 0x00007600ff0777ac */ /* 0x004eaa0008000800 */
[----:B------:R-:W5:Y:S01]  /*17c0*/  LDL R21, [R21] ;  /* 0x0000000015157983 */ /* 0x000f620000100800 */
[C---:B0-----:R-:W-:Y:S02]  /*17d0*/  IMAD R20, R23.reuse, 0x20, R1 ;  /* 0x0000002017147824 */ /* 0x041fe400078e0201 */
[----:B01----:R-:W-:Y:S02]  /*17e0*/  HFMA2 R8, -RZ, RZ, 0, 0 ;  /* 0x00000000ff087431 */ /* 0x003fe400000001ff */
[----:B------:R-:W-:-:S05]  /*17f0*/  VIADD R23, R23, 0x1 ;  /* 0x0000000117177836 */ /* 0x000fca0000000000 */
[----:B--2---:R-:W-:Y:S01]  /*1800*/  ISETP.NE.AND P3, PT, R23, UR7, PT ;  /* 0x0000000717007c0c */ /* 0x004fe2000bf65270 */
[----:B------:R-:W-:-:S12]  /*1810*/  BRA.U !UP0, `(.L_x_724) ;  /* 0x0000000508707547 */ /* 0x000fd8000b800000 */
[----:B------:R-:W-:Y:S01]  /*1820*/  ISETP.GT.AND P0, PT, R16, RZ, PT ;  /* 0x000000ff1000720c */ /* 0x000fe20003f04270 */
[----:B------:R-:W-:-:S12]  /*1830*/  IMAD.MOV.U32 R22, RZ, RZ, RZ ;  /* 0x000000ffff167224 */ /* 0x000fd800078e00ff */
[----:B------:R-:W-:Y:S05]  /*1840*/  @!P0 BRA `(.L_x_725) ;  /* 0x0000000400308947 */ /* 0x000fea0003800000 */
[----:B---34-:R-:W-:Y:S02]  /*1850*/  IADD3 R4, PT, PT, R16, -R22, RZ ;  /* 0x8000001610047210 */ /* 0x018fe40007ffe0ff */
[----:B------:R-:W-:Y:S02]  /*1860*/  PLOP3.LUT P0, PT, PT, PT, PT, 0x80, 0x8 ;  /* 0x000000000008781c */ /* 0x000fe40003f0f070 */
[----:B------:R-:W-:-:S13]  /*1870*/  ISETP.GT.AND P4, PT, R4, 0xc, PT ;  /* 0x0000000c0400780c */ /* 0x000fda0003f84270 */
[----:B------:R-:W-:Y:S05]  /*1880*/  @!P4 BRA `(.L_x_726) ;  /* 0x0000000000b4c947 */ /* 0x000fea0003800000 */
[----:B------:R-:W-:Y:S01]  /*1890*/  PLOP3.LUT P0, PT, PT, PT, PT, 0x8, 0x80 ;  /* 0x000000000080781c */ /* 0x000fe20003f0e170 */
[----:B------:R-:W-:-:S12]  /*18a0*/  VIADD R24, R16, 0xfffffff4 ;  /* 0xfffffff410187836 */ /* 0x000fd80000000000 */
.L_x_727:
[C---:B0-----:R-:W-:Y:S01]  /*18b0*/  LEA R12, R22.reuse, R1, 0x2 ;  /* 0x00000001160c7211 */ /* 0x041fe200078e10ff */
        /* <DEDUP_REMOVED lines=24> */
[C---:B------:R-:W-:Y:S01]  /*1a40*/  IMAD R28, R27.reuse, 0x4, R1 ;  /* 0x000000041b1c7824 */ /* 0x040fe200078e0201 */
[----:B0-----:R-:W-:Y:S01]  /*1a50*/  LEA R12, R27, R20, 0x2 ;  /* 0x000000141b0c7211 */ /* 0x001fe200078e10ff */
        /* <DEDUP_REMOVED lines=16> */
.L_x_726:
[----:B0-----:R-:W-:-:S05]  /*1b60*/  IMAD.IADD R4, R16, 0x1, -R22 ;  /* 0x0000000110047824 */ /* 0x001fca00078e0a16 */
        /* <DEDUP_REMOVED lines=24> */
.L_x_728:
[----:B------:R-:W-:-:S13]  /*1cf0*/  ISETP.NE.OR P0, PT, R22, R16, P0 ;  /* 0x000000101600720c */ /* 0x000fda0000705670 */
[----:B------:R-:W-:Y:S05]  /*1d00*/  @!P0 BRA `(.L_x_724) ;  /* 0x0000000000348947 */ /* 0x000fea0003800000 */
.L_x_725:
[C---:B0-----:R-:W-:Y:S01]  /*1d10*/  IMAD R12, R22.reuse, 0x4, R1 ;  /* 0x00000004160c7824 */ /* 0x041fe200078e0201 */
[----:B-1----:R-:W-:-:S04]  /*1d20*/  LEA R13, R22, R20, 0x2 ;  /* 0x00000014160d7211 */ /* 0x002fc800078e10ff */
[----:B---34-:R-:W2:Y:S04]  /*1d30*/  LDL.128 R4, [R12+0x120] ;  /* 0x000120000c047983 */ /* 0x018ea80000100c00 */
[----:B------:R-:W2:Y:S01]  /*1d40*/  LDL.128 R8, [R13] ;  /* 0x000000000d087983 */ /* 0x000ea20000100c00 */
        /* <DEDUP_REMOVED lines=9> */
.L_x_724:
[----:B------:R-:W-:Y:S05]  /*1de0*/  @!P2 BRA `(.L_x_729) ;  /* 0x000000000048a947 */ /* 0x000fea0003800000 */
[C---:B01-3--:R-:W-:Y:S01]  /*1df0*/  IMAD R7, R8.reuse, 0x4, R1 ;  /* 0x0000000408077824 */ /* 0x04bfe200078e0201 */
[----:B------:R-:W-:-:S04]  /*1e00*/  LEA R20, R8, R20, 0x2 ;  /* 0x0000001408147211 */ /* 0x000fc800078e10ff */
[----:B----4-:R-:W2:Y:S04]  /*1e10*/  LDL R4, [R7+0x120] ;  /* 0x0001200007047983 */ /* 0x010ea80000100800 */
[----:B------:R-:W2:Y:S01]  /*1e20*/  LDL R6, [R20] ;  /* 0x0000000014067983 */ /* 0x000ea20000100800 */
[----:B------:R-:W-:Y:S01]  /*1e30*/  ISETP.NE.AND P0, PT, R17, 0x1, PT ;  /* 0x000000011100780c */ /* 0x000fe20003f05270 */
[----:B--2--5:R-:W-:-:S05]  /*1e40*/  FFMA R5, R21, R4, R6 ;  /* 0x0000000415057223 */ /* 0x024fca0000000006 */
[----:B------:R2:W-:Y:S07]  /*1e50*/  STL [R20], R5 ;  /* 0x0000000514007387 */ /* 0x0005ee0000100800 */
[----:B------:R-:W-:Y:S05]  /*1e60*/  @!P0 BRA `(.L_x_729) ;  /* 0x0000000000288947 */ /* 0x000fea0003800000 */
[----:B------:R-:W2:Y:S04]  /*1e70*/  LDL R4, [R7+0x124] ;  /* 0x0001240007047983 */ /* 0x000ea80000100800 */
[----:B------:R-:W2:Y:S01]  /*1e80*/  LDL R6, [R20+0x4] ;  /* 0x0000040014067983 */ /* 0x000ea20000100800 */
[----:B------:R-:W-:Y:S01]  /*1e90*/  ISETP.NE.AND P0, PT, R17, 0x2, PT ;  /* 0x000000021100780c */ /* 0x000fe20003f05270 */
[----:B--2---:R-:W-:-:S05]  /*1ea0*/  FFMA R5, R21, R4, R6 ;  /* 0x0000000415057223 */ /* 0x004fca0000000006 */
[----:B------:R0:W-:Y:S07]  /*1eb0*/  STL [R20+0x4], R5 ;  /* 0x0000040514007387 */ /* 0x0001ee0000100800 */
[----:B------:R-:W-:Y:S05]  /*1ec0*/  @!P0 BRA `(.L_x_729) ;  /* 0x0000000000108947 */ /* 0x000fea0003800000 */
[----:B------:R-:W2:Y:S04]  /*1ed0*/  LDL R4, [R7+0x128] ;  /* 0x0001280007047983 */ /* 0x000ea80000100800 */
[----:B------:R-:W2:Y:S02]  /*1ee0*/  LDL R6, [R20+0x8] ;  /* 0x0000080014067983 */ /* 0x000ea40000100800 */
[----:B--2---:R-:W-:-:S05]  /*1ef0*/  FFMA R21, R21, R4, R6 ;  /* 0x0000000415157223 */ /* 0x004fca0000000006 */
[----:B------:R1:W-:Y:S02]  /*1f00*/  STL [R20+0x8], R21 ;  /* 0x0000081514007387 */ /* 0x0003e40000100800 */
.L_x_729:
        /* <DEDUP_REMOVED lines=8> */
.L_x_712:
[----:B------:R-:W-:-:S05]  /*1f90*/  UMOV UR5, URZ ;  /* 0x000000ff00057c82 */ /* 0x000fca0008000000 */
.L_x_739:
[----:B0-234-:R-:W2:Y:S01]  /*1fa0*/  S2R R4, SR_TID.X ;  /* 0x0000000000047919 */ /* 0x01dea20000002100 */
[----:B------:R-:W3:Y:S01]  /*1fb0*/  LDCU UR8, c[0x0][0x3b4] ;  /* 0x00007680ff0877ac */ /* 0x000ee20008000800 */
[----:B------:R-:W4:Y:S01]  /*1fc0*/  LDC R20, c[0x0][0x3a8] ;  /* 0x0000ea00ff147b82 */ /* 0x000f220000000800 */
[----:B0-----:R-:W-:Y:S01]  /*1fd0*/  IMAD.MOV.U32 R12, RZ, RZ, RZ ;  /* 0x000000ffff0c7224 */ /* 0x001fe200078e00ff */
        /* <DEDUP_REMOVED lines=19> */
.L_x_736:
[----:B0-----:R-:W-:Y:S01]  /*2110*/  IMAD.IADD R5, R20, 0x1, R21 ;  /* 0x0000000114057824 */ /* 0x001fe200078e0215 */
[C---:B------:R-:W-:Y:S01]  /*2120*/  IADD3 R26, PT, PT, R21.reuse, 0x4, RZ ;  /* 0x00000004151a7810 */ /* 0x040fe20007ffe0ff */
[C-C-:B------:R-:W-:Y:S02]  /*2130*/  IMAD R24, R21.reuse, 0x4, R3.reuse ;  /* 0x0000000415187824 */ /* 0x140fe400078e0203 */
[----:B------:R-:W-:Y:S01]  /*2140*/  VIADD R28, R21, 0xc ;  /* 0x0000000c151c7836 */ /* 0x000fe20000000000 */
[----:B------:R-:W-:Y:S01]  /*2150*/  LEA R23, R5, R18, 0x2 ;  /* 0x0000001205177211 */ /* 0x000fe200078e10ff */
[--C-:B------:R-:W-:Y:S02]  /*2160*/  IMAD R26, R26, 0x4, R3.reuse ;  /* 0x000000041a1a7824 */ /* 0x100fe400078e0203 */
[----:B------:R-:W-:Y:S02]  /*2170*/  IMAD R28, R28, 0x4, R3 ;  /* 0x000000041c1c7824 */ /* 0x000fe400078e0203 */
[----:B-1----:R-:W-:Y:S04]  /*2180*/  LDS R8, [R23] ;  /* 0x0000000017087984 */ /* 0x002fe80000000800 */
        /* <DEDUP_REMOVED lines=18> */
[----:B-1----:R0:W-:Y:S01]  /*22b0*/  STL.128 [R26], R4 ;  /* 0x000000041a007387 */ /* 0x0021e20000100c00 */
[----:B------:R-:W-:Y:S02]  /*22c0*/  LEA R24, R24, R3, 0x2 ;  /* 0x0000000318187211 */ /* 0x000fe400078e10ff */
[----:B------:R-:W-:-:S03]  /*22d0*/  ISETP.GE.AND P2, PT, R21, R22, PT ;  /* 0x000000161500720c */ /* 0x000fc60003f46270 */
[----:B--2---:R0:W-:Y:S04]  /*22e0*/  STL.128 [R24], R8 ;  /* 0x0000000818007387 */ /* 0x0041e80000100c00 */
[----:B------:R0:W-:Y:S06]  /*22f0*/  STL.128 [R28], R12 ;  /* 0x0000000c1c007387 */ /* 0x0001ec0000100c00 */
[----:B------:R-:W-:Y:S05]  /*2300*/  @!P2 BRA `(.L_x_736) ;  /* 0xfffffffc0080a947 */ /* 0x000fea000383ffff */
[----:B0-----:R-:W-:-:S07]  /*2310*/  IMAD.MOV.U32 R12, RZ, RZ, R16 ;  /* 0x000000ffff0c7224 */ /* 0x001fce00078e0010 */
.L_x_735:
        /* <DEDUP_REMOVED lines=8> */
[----:B-1----:R-:W-:Y:S01]  /*23a0*/  LEA R13, R5, R18, 0x2 ;  /* 0x00000012050d7211 */ /* 0x002fe200078e10ff */
[----:B------:R-:W-:Y:S01]  /*23b0*/  IMAD R15, R12, 0x4, R3 ;  /* 0x000000040c0f7824 */ /* 0x000fe200078e0203 */
[----:B------:R-:W-:-:S03]  /*23c0*/  MOV R12, R16 ;  /* 0x00000010000c7202 */ /* 0x000fc60000000f00 */
        /* <DEDUP_REMOVED lines=10> */
.L_x_737:
[----:B------:R-:W-:-:S13]  /*2470*/  ISETP.NE.OR P0, PT, R21, R16, P0 ;  /* 0x000000101500720c */ /* 0x000fda0000705670 */
[----:B------:R-:W-:Y:S05]  /*2480*/  @!P0 BRA `(.L_x_733) ;  /* 0x0000000000308947 */ /* 0x000fea0003800000 */
.L_x_734:
[----:B0-2---:R-:W-:Y:S02]  /*2490*/  IADD3 R5, PT, PT, R20, R21, RZ ;  /* 0x0000001514057210 */ /* 0x005fe40007ffe0ff */
[C---:B------:R-:W-:Y:S01]  /*24a0*/  LEA R9, R21.reuse, R3, 0x2 ;  /* 0x0000000315097211 */ /* 0x040fe200078e10ff */
[----:B------:R-:W-:Y:S02]  /*24b0*/  VIADD R21, R21, 0x4 ;  /* 0x0000000415157836 */ /* 0x000fe40000000000 */
[----:B-1----:R-:W-:-:S03]  /*24c0*/  IMAD R8, R5, 0x4, R18 ;  /* 0x0000000405087824 */ /* 0x002fc600078e0212 */
[----:B------:R-:W-:Y:S02]  /*24d0*/  ISETP.NE.AND P0, PT, R21, R16, PT ;  /* 0x000000101500720c */ /* 0x000fe40003f05270 */
[----:B------:R-:W-:Y:S04]  /*24e0*/  LDS R4, [R8] ;  /* 0x0000000008047984 */ /* 0x000fe80000000800 */
[----:B------:R-:W-:Y:S04]  /*24f0*/  LDS R5, [R8+0x4] ;  /* 0x0000040008057984 */ /* 0x000fe80000000800 */
[----:B------:R-:W-:Y:S04]  /*2500*/  LDS R6, [R8+0x8] ;  /* 0x0000080008067984 */ /* 0x000fe80000000800 */
[----:B------:R-:W0:Y:S04]  /*2510*/  LDS R7, [R8+0xc] ;  /* 0x00000c0008077984 */ /* 0x000e280000000800 */
[----:B0-----:R2:W-:Y:S01]  /*2520*/  STL.128 [R9], R4 ;  /* 0x0000000409007387 */ /* 0x0015e20000100c00 */
[----:B------:R-:W-:Y:S05]  /*2530*/  @P0 BRA `(.L_x_734) ;  /* 0xfffffffc00d40947 */ /* 0x000fea000383ffff */
[----:B------:R-:W-:-:S07]  /*2540*/  MOV R12, R16 ;  /* 0x00000010000c7202 */ /* 0x000fce0000000f00 */
.L_x_733:
[----:B------:R-:W-:-:S13]  /*2550*/  ISETP.NE.AND P0, PT, R17, RZ, PT ;  /* 0x000000ff1100720c */ /* 0x000fda0003f05270 */
[----:B------:R-:W-:Y:S05]  /*2560*/  @!P0 BRA `(.L_x_738) ;  /* 0x0000000000308947 */ /* 0x000fea0003800000 */
[----:B0-2---:R-:W-:Y:S01]  /*2570*/  IMAD.IADD R5, R20, 0x1, R12 ;  /* 0x0000000114057824 */ /* 0x005fe200078e020c */
[----:B------:R-:W-:-:S04]  /*2580*/  ISETP.NE.AND P0, PT, R17, 0x1, PT ;  /* 0x000000011100780c */ /* 0x000fc80003f05270 */
[----:B------:R-:W-:Y:S01]  /*2590*/  LEA R7, R5, R18, 0x2 ;  /* 0x0000001205077211 */ /* 0x000fe200078e10ff */
[----:B------:R-:W-:-:S04]  /*25a0*/  IMAD R5, R12, 0x4, R3 ;  /* 0x000000040c057824 */ /* 0x000fc800078e0203 */
        /* <DEDUP_REMOVED lines=8> */
.L_x_738:
[----:B------:R-:W-:Y:S05]  /*2630*/  BRA.U UP0, `(.L_x_739) ;  /* 0xfffffff900587547 */ /* 0x000fea000b83ffff */
.L_x_732:
[----:B------:R-:W-:Y:S06]  /*2640*/  BAR.SYNC.DEFER_BLOCKING 0x0 ;  /* 0x0000000000007b1d */ /* 0x000fec0000010000 */
[----:B------:R-:W-:Y:S05]  /*2650*/  @!P1 BRA `(.L_x_740) ;  /* 0xffffffdc00ac9947 */ /* 0x000fea000383ffff */
.L_x_705:
        /* <DEDUP_REMOVED lines=14> */
[----:B-1----:R-:W-:Y:S01]  /*2740*/  IMAD R5, R4, UR6, RZ ;  /* 0x0000000604057c24 */ /* 0x002fe2000f8e02ff */
[----:B------:R-:W-:Y:S01]  /*2750*/  ULOP3.LUT UR6, UR4, 0x3, URZ, 0xc0, !UPT ;  /* 0x0000000304067892 */ /* 0x000fe2000f8ec0ff */
[----:B------:R-:W-:Y:S01]  /*2760*/  IMAD R0, R0, UR14, R3 ;  /* 0x0000000e00007c24 */ /* 0x000fe2000f8e0203 */
[----:B------:R-:W-:Y:S01]  /*2770*/  IADD3 R3, PT, PT, R1, 0x8, RZ ;  /* 0x0000000801037810 */ /* 0x000fe20007ffe0ff */
[----:B---3--:R-:W-:Y:S02]  /*2780*/  IMAD R2, R2, UR13, R5 ;  /* 0x0000000d02027c24 */ /* 0x008fe4000f8e0205 */
[----:B------:R-:W-:Y:S01]  /*2790*/  IMAD.MOV.U32 R4, RZ, RZ, RZ ;  /* 0x000000ffff047224 */ /* 0x000fe200078e00ff */
[----:B------:R-:W-:-:S07]  /*27a0*/  IADD3 R5, PT, PT, R0, 0x3, RZ ;  /* 0x0000000300057810 */ /* 0x000fce0007ffe0ff */
.L_x_752:
[----:B0-----:R-:W0:Y:S01]  /*27b0*/  LDCU UR4, c[0x0][0x398] ;  /* 0x00007300ff0477ac */ /* 0x001e220008000800 */
[----:B--2---:R-:W-:Y:S01]  /*27c0*/  IMAD.IADD R6, R2, 0x1, R4 ;  /* 0x0000000102067824 */ /* 0x004fe200078e0204 */
[----:B------:R-:W-:Y:S04]  /*27d0*/  BSSY.RECONVERGENT B0, `(.L_x_741) ;  /* 0x0000114000007945 */ /* 0x000fe80003800200 */
[----:B0-----:R-:W-:-:S13]  /*27e0*/  ISETP.GE.U32.AND P0, PT, R6, UR4, PT ;  /* 0x0000000406007c0c */ /* 0x001fda000bf06070 */
[----:B---3--:R-:W-:Y:S05]  /*27f0*/  @P0 BRA `(.L_x_742) ;  /* 0x0000001000440947 */ /* 0x008fea0003800000 */
[----:B------:R-:W0:Y:S01]  /*2800*/  LDCU UR4, c[0x0][0x3b4] ;  /* 0x00007680ff0477ac */ /* 0x000e220008000800 */
[----:B------:R-:W-:Y:S01]  /*2810*/  HFMA2 R19, -RZ, RZ, 0, 0 ;  /* 0x00000000ff137431 */ /* 0x000fe200000001ff */
        /* <DEDUP_REMOVED lines=17> */
.L_x_746:
[C---:B--2---:R-:W-:Y:S01]  /*2930*/  IADD3 R10, PT, PT, R9.reuse, -0x3, RZ ;  /* 0xfffffffd090a7810 */ /* 0x044fe20007ffe0ff */
[----:B------:R-:W-:-:S03]  /*2940*/  VIADD R11, R9, 0xfffffffe ;  /* 0xfffffffe090b7836 */ /* 0x000fc60000000000 */
[----:B0-----:R-:W-:Y:S02]  /*2950*/  ISETP.GE.U32.AND P2, PT, R10, UR7, PT ;  /* 0x000000070a007c0c */ /* 0x001fe4000bf46070 */
[----:B------:R-:W-:-:S11]  /*2960*/  ISETP.GE.U32.AND P1, PT, R11, UR7, PT ;  /* 0x000000070b007c0c */ /* 0x000fd6000bf26070 */
[----:B------:R-:W2:Y:S01]  /*2970*/  @!P2 LDL R15, [R8+-0x8] ;  /* 0xfffff800080fa983 */ /* 0x000ea20000100800 */
[C---:B------:R-:W-:Y:S01]  /*2980*/  IADD3 R10, PT, PT, R9.reuse, -0x1, RZ ;  /* 0xffffffff090a7810 */ /* 0x040fe20007ffe0ff */
[----:B------:R-:W0:Y:S02]  /*2990*/  @!P2 LDC.64 R12, c[0x0][0x390] ;  /* 0x0000e400ff0cab82 */ /* 0x000e240000000a00 */
[----:B------:R-:W3:Y:S01]  /*29a0*/  @!P1 LDL R25, [R8+-0x4] ;  /* 0xfffffc0008199983 */ /* 0x000ee20000100800 */
[----:B------:R-:W-:Y:S02]  /*29b0*/  ISETP.GE.U32.AND P0, PT, R10, UR7, PT ;  /* 0x000000070a007c0c */ /* 0x000fe4000bf06070 */
[----:B------:R-:W-:-:S03]  /*29c0*/  ISETP.GE.U32.AND P3, PT, R9, UR7, PT ;  /* 0x0000000709007c0c */ /* 0x000fc6000bf66070 */
[----:B------:R-:W4:Y:S01]  /*29d0*/  @!P1 LDC.64 R10, c[0x0][0x390] ;  /* 0x0000e400ff0a9b82 */ /* 0x000f220000000a00 */
[C---:B------:R-:W-:Y:S01]  /*29e0*/  VIADD R14, R9.reuse, 0x1 ;  /* 0x00000001090e7836 */ /* 0x040fe20000000000 */
[----:B------:R-:W-:-:S04]  /*29f0*/  IADD3 R18, PT, PT, R9, 0x2, RZ ;  /* 0x0000000209127810 */ /* 0x000fc80007ffe0ff */
[----:B------:R-:W-:Y:S02]  /*2a00*/  ISETP.GE.U32.AND P5, PT, R14, UR7, PT ;  /* 0x000000070e007c0c */ /* 0x000fe4000bfa6070 */
[----:B------:R-:W3:Y:S01]  /*2a10*/  @!P0 LDL R16, [R8] ;  /* 0x0000000008108983 */ /* 0x000ee20000100800 */
[----:B------:R-:W-:-:S03]  /*2a20*/  ISETP.GE.U32.AND P6, PT, R18, UR7, PT ;  /* 0x0000000712007c0c */ /* 0x000fc6000bfc6070 */
[----:B------:R-:W3:Y:S01]  /*2a30*/  @!P3 LDL R17, [R8+0x4] ;  /* 0x000004000811b983 */ /* 0x000ee20000100800 */
[----:B------:R-:W-:Y:S01]  /*2a40*/  VIADD R14, R9, 0x3 ;  /* 0x00000003090e7836 */ /* 0x000fe20000000000 */
[C---:B------:R-:W-:Y:S01]  /*2a50*/  @!P1 IADD3 R27, PT, PT, R7.reuse, 0x1, RZ ;  /* 0x00000001071b9810 */ /* 0x040fe20007ffe0ff */
[----:B0-----:R-:W-:-:S03]  /*2a60*/  @!P2 IMAD.WIDE.U32 R12, R7, 0x4, R12 ;  /* 0x00000004070ca825 */ /* 0x001fc600078e000c */
[----:B------:R-:W-:Y:S01]  /*2a70*/  ISETP.GE.U32.AND P4, PT, R14, UR7, PT ;  /* 0x000000070e007c0c */ /* 0x000fe2000bf86070 */
[----:B------:R-:W3:Y:S01]  /*2a80*/  @!P5 LDL R23, [R8+0x8] ;  /* 0x000008000817d983 */ /* 0x000ee20000100800 */
[----:B------:R-:W-:Y:S01]  /*2a90*/  VIADD R14, R9, 0x4 ;  /* 0x00000004090e7836 */ /* 0x000fe20000000000 */
[----:B------:R-:W0:Y:S02]  /*2aa0*/  @!P5 LDC.64 R18, c[0x0][0x390] ;  /* 0x0000e400ff12db82 */ /* 0x000e240000000a00 */
[----:B------:R-:W3:Y:S01]  /*2ab0*/  @!P6 LDL R24, [R8+0xc] ;  /* 0x00000c000818e983 */ /* 0x000ee20000100800 */
[----:B----4-:R-:W-:Y:S01]  /*2ac0*/  @!P1 IMAD.WIDE.U32 R26, R27, 0x4, R10 ;  /* 0x000000041b1a9825 */ /* 0x010fe200078e000a */
[----:B------:R-:W-:-:S06]  /*2ad0*/  IADD3 R10, PT, PT, R9, 0x5, RZ ;  /* 0x00000005090a7810 */ /* 0x000fcc0007ffe0ff */
[----:B------:R-:W4:Y:S04]  /*2ae0*/  @!P4 LDL R20, [R8+0x10] ;  /* 0x000010000814c983 */ /* 0x000f280000100800 */
[----:B--2---:R2:W-:Y:S01]  /*2af0*/  @!P2 STG.E desc[UR10][R12.64], R15 ;  /* 0x0000000f0c00a986 */ /* 0x0045e2000c10190a */
[----:B------:R-:W-:-:S03]  /*2b00*/  ISETP.GE.U32.AND P2, PT, R14, UR7, PT ;  /* 0x000000070e007c0c */ /* 0x000fc6000bf46070 */
[----:B---3--:R3:W-:Y:S01]  /*2b10*/  @!P1 STG.E desc[UR10][R26.64], R25 ;  /* 0x000000191a009986 */ /* 0x0087e2000c10190a */
[----:B------:R-:W-:Y:S02]  /*2b20*/  ISETP.GE.U32.AND P1, PT, R10, UR7, PT ;  /* 0x000000070a007c0c */ /* 0x000fe4000bf26070 */
[----:B------:R-:W1:Y:S07]  /*2b30*/  @!P3 LDC.64 R10, c[0x0][0x390] ;  /* 0x0000e400ff0abb82 */ /* 0x000e6e0000000a00 */
[----:B-----5:R-:W4:Y:S01]  /*2b40*/  @!P2 LDL R21, [R8+0x14] ;  /* 0x000014000815a983 */ /* 0x020f220000100800 */
[----:B--2---:R-:W2:Y:S03]  /*2b50*/  @!P0 LDC.64 R12, c[0x0][0x390] ;  /* 0x0000e400ff0c8b82 */ /* 0x004ea60000000a00 */
[----:B------:R-:W4:Y:S01]  /*2b60*/  @!P1 LDL R22, [R8+0x18] ;  /* 0x0000180008169983 */ /* 0x000f220000100800 */
[----:B------:R-:W-:-:S04]  /*2b70*/  @!P0 VIADD R29, R7, 0x2 ;  /* 0x00000002071d8836 */ /* 0x000fc80000000000 */
[----:B------:R-:W0:Y:S01]  /*2b80*/  @!P6 LDC.64 R14, c[0x0][0x390] ;  /* 0x0000e400ff0eeb82 */ /* 0x000e220000000a00 */
[----:B---3--:R-:W-:Y:S01]  /*2b90*/  @!P3 IADD3 R25, PT, PT, R7, 0x3, RZ ;  /* 0x000000030719b810 */ /* 0x008fe20007ffe0ff */
[C---:B------:R-:W-:Y:S01]  /*2ba0*/  VIADD R26, R9.reuse, 0x7 ;  /* 0x00000007091a7836 */ /* 0x040fe20000000000 */
[----:B------:R-:W-:-:S03]  /*2bb0*/  IADD3 R28, PT, PT, R9, 0x6, RZ ;  /* 0x00000006091c7810 */ /* 0x000fc60007ffe0ff */
[----:B-1----:R-:W-:-:S04]  /*2bc0*/  @!P3 IMAD.WIDE.U32 R10, R25, 0x4, R10 ;  /* 0x00000004190ab825 */ /* 0x002fc800078e000a */
[----:B--2---:R-:W-:-:S05]  /*2bd0*/  @!P0 IMAD.WIDE.U32 R12, R29, 0x4, R12 ;  /* 0x000000041d0c8825 */ /* 0x004fca00078e000c */
[----:B------:R1:W-:Y:S01]  /*2be0*/  @!P0 STG.E desc[UR10][R12.64], R16 ;  /* 0x000000100c008986 */ /* 0x0003e2000c10190a */
[----:B------:R-:W-:-:S03]  /*2bf0*/  ISETP.GE.U32.AND P0, PT, R28, UR7, PT ;  /* 0x000000071c007c0c */ /* 0x000fc6000bf06070 */
[----:B------:R2:W-:Y:S01]  /*2c00*/  @!P3 STG.E desc[UR10][R10.64], R17 ;  /* 0x000000110a00b986 */ /* 0x0005e2000c10190a */
[----:B------:R-:W-:Y:S01]  /*2c10*/  ISETP.GE.U32.AND P3, PT, R26, UR7, PT ;  /* 0x000000071a007c0c */ /* 0x000fe2000bf66070 */
[C---:B------:R-:W-:Y:S01]  /*2c20*/  VIADD R27, R7.reuse, 0x4 ;  /* 0x00000004071b7836 */ /* 0x040fe20000000000 */
[----:B------:R-:W-:Y:S01]  /*2c30*/  @!P6 IADD3 R25, PT, PT, R7, 0x5, RZ ;  /* 0x000000050719e810 */ /* 0x000fe20007ffe0ff */
[----:B-1----:R-:W1:Y:S08]  /*2c40*/  @!P1 LDC.64 R12, c[0x0][0x390] ;  /* 0x0000e400ff0c9b82 */ /* 0x002e700000000a00 */
[----:B--2---:R-:W2:Y:S01]  /*2c50*/  @!P4 LDC.64 R16, c[0x0][0x390] ;  /* 0x0000e400ff10cb82 */ /* 0x004ea20000000a00 */
[----:B0-----:R-:W-:-:S07]  /*2c60*/  @!P5 IMAD.WIDE.U32 R18, R27, 0x4, R18 ;  /* 0x000000041b12d825 */ /* 0x001fce00078e0012 */
[----:B------:R-:W0:Y:S01]  /*2c70*/  @!P2 LDC.64 R10, c[0x0][0x390] ;  /* 0x0000e400ff0aab82 */ /* 0x000e220000000a00 */
[----:B------:R-:W-:Y:S01]  /*2c80*/  @!P6 IMAD.WIDE.U32 R14, R25, 0x4, R14 ;  /* 0x00000004190ee825 */ /* 0x000fe200078e000e */
[----:B------:R-:W-:Y:S04]  /*2c90*/  @!P5 STG.E desc[UR10][R18.64], R23 ;  /* 0x000000171200d986 */ /* 0x000fe8000c10190a */
[----:B------:R3:W-:Y:S01]  /*2ca0*/  @!P6 STG.E desc[UR10][R14.64], R24 ;  /* 0x000000180e00e986 */ /* 0x0007e2000c10190a */
[C---:B------:R-:W-:Y:S02]  /*2cb0*/  @!P4 IADD3 R25, PT, PT, R7.reuse, 0x6, RZ ;  /* 0x000000060719c810 */ /* 0x040fe40007ffe0ff */
[----:B------:R-:W-:Y:S01]  /*2cc0*/  @!P2 IADD3 R27, PT, PT, R7, 0x7, RZ ;  /* 0x00000007071ba810 */ /* 0x000fe20007ffe0ff */
[----:B---3--:R-:W3:Y:S04]  /*2cd0*/  @!P0 LDL R14, [R8+0x1c] ;  /* 0x00001c00080e8983 */ /* 0x008ee80000100800 */
[----:B------:R-:W3:Y:S01]  /*2ce0*/  @!P3 LDL R15, [R8+0x20] ;  /* 0x00002000080fb983 */ /* 0x000ee20000100800 */
[----:B--2---:R-:W-:Y:S01]  /*2cf0*/  @!P4 IMAD.WIDE.U32 R16, R25, 0x4, R16 ;  /* 0x000000041910c825 */ /* 0x004fe200078e0010 */
[----:B------:R-:W-:-:S03]  /*2d00*/  IADD3 R19, PT, PT, R9, 0xa, RZ ;  /* 0x0000000a09137810 */ /* 0x000fc60007ffe0ff */
[----:B------:R-:W-:Y:S02]  /*2d10*/  VIADD R25, R7, 0x8 ;  /* 0x0000000807197836 */ /* 0x000fe40000000000 */
[C---:B------:R-:W-:Y:S02]  /*2d20*/  VIADD R28, R9.reuse, 0x8 ;  /* 0x00000008091c7836 */ /* 0x040fe40000000000 */
[----:B------:R-:W-:Y:S01]  /*2d30*/  VIADD R26, R9, 0x9 ;  /* 0x00000009091a7836 */ /* 0x000fe20000000000 */
[----:B----4-:R2:W-:Y:S01]  /*2d40*/  @!P4 STG.E desc[UR10][R16.64], R20 ;  /* 0x000000141000c986 */ /* 0x0105e2000c10190a */
[----:B0-----:R-:W-:Y:S01]  /*2d50*/  @!P2 IMAD.WIDE.U32 R10, R27, 0x4, R10 ;  /* 0x000000041b0aa825 */ /* 0x001fe200078e000a */
[----:B------:R-:W-:-:S03]  /*2d60*/  ISETP.GE.U32.AND P4, PT, R19, UR7, PT ;  /* 0x0000000713007c0c */ /* 0x000fc6000bf86070 */
[----:B-1----:R-:W-:Y:S01]  /*2d70*/  @!P1 IMAD.WIDE.U32 R12, R25, 0x4, R12 ;  /* 0x00000004190c9825 */ /* 0x002fe200078e000c */
[----:B------:R-:W-:-:S03]  /*2d80*/  ISETP.GE.U32.AND P6, PT, R28, UR7, PT ;  /* 0x000000071c007c0c */ /* 0x000fc6000bfc6070 */
[C---:B------:R-:W-:Y:S01]  /*2d90*/  VIADD R18, R9.reuse, 0xb ;  /* 0x0000000b09127836 */ /* 0x040fe20000000000 */
[----:B------:R-:W-:Y:S02]  /*2da0*/  IADD3 R19, PT, PT, R9, 0xc, RZ ;  /* 0x0000000c09137810 */ /* 0x000fe40007ffe0ff */
[----:B------:R-:W-:-:S03]  /*2db0*/  ISETP.GE.U32.AND P5, PT, R26, UR7, PT ;  /* 0x000000071a007c0c */ /* 0x000fc6000bfa6070 */
[----:B------:R-:W4:Y:S10]  /*2dc0*/  @!P4 LDL R23, [R8+0x2c] ;  /* 0x00002c000817c983 */ /* 0x000f340000100800 */
[----:B------:R-:W4:Y:S04]  /*2dd0*/  @!P5 LDL R24, [R8+0x28] ;  /* 0x000028000818d983 */ /* 0x000f280000100800 */
[----:B------:R0:W-:Y:S01]  /*2de0*/  @!P2 STG.E desc[UR10][R10.64], R21 ;  /* 0x000000150a00a986 */ /* 0x0001e2000c10190a */
[----:B------:R-:W-:-:S03]  /*2df0*/  ISETP.GE.U32.AND P2, PT, R18, UR7, PT ;  /* 0x0000000712007c0c */ /* 0x000fc6000bf46070 */
[----:B------:R1:W-:Y:S01]  /*2e00*/  @!P1 STG.E desc[UR10][R12.64], R22 ;  /* 0x000000160c009986 */ /* 0x0003e2000c10190a */
[----:B------:R-:W-:Y:S01]  /*2e10*/  ISETP.GE.U32.AND P1, PT, R19, UR7, PT ;  /* 0x0000000713007c0c */ /* 0x000fe2000bf26070 */
[C---:B--2---:R-:W-:Y:S01]  /*2e20*/  @!P0 VIADD R17, R7.reuse, 0x9 ;  /* 0x0000000907118836 */ /* 0x044fe20000000000 */
[----:B------:R-:W-:Y:S01]  /*2e30*/  @!P3 IADD3 R25, PT, PT, R7, 0xa, RZ ;  /* 0x0000000a0719b810 */ /* 0x000fe20007ffe0ff */
[----:B------:R-:W2:Y:S01]  /*2e40*/  @!P6 LDC.64 R18, c[0x0][0x390] ;  /* 0x0000e400ff12eb82 */ /* 0x000ea20000000a00 */
[----:B0-----:R-:W4:Y:S05]  /*2e50*/  @!P6 LDL R21, [R8+0x24] ;  /* 0x000024000815e983 */ /* 0x001f2a0000100800 */
[----:B-1----:R-:W4:Y:S02]  /*2e60*/  @!P2 LDL R22, [R8+0x30] ;  /* 0x000030000816a983 */ /* 0x002f240000100800 */
[----:B------:R-:W0:Y:S02]  /*2e70*/  @!P0 LDC.64 R12, c[0x0][0x390] ;  /* 0x0000e400ff0c8b82 */ /* 0x000e240000000a00 */
[----:B------:R1:W4:Y:S06]  /*2e80*/  @!P1 LDL R20, [R8+0x34] ;  /* 0x0000340008149983 */ /* 0x00032c0000100800 */
[----:B------:R-:W1:Y:S01]  /*2e90*/  @!P3 LDC.64 R10, c[0x0][0x390] ;  /* 0x0000e400ff0abb82 */ /* 0x000e620000000a00 */
[----:B0-----:R-:W-:-:S07]  /*2ea0*/  @!P0 IMAD.WIDE.U32 R12, R17, 0x4, R12 ;  /* 0x00000004110c8825 */ /* 0x001fce00078e000c */
[----:B------:R-:W0:Y:S01]  /*2eb0*/  @!P5 LDC.64 R16, c[0x0][0x390] ;  /* 0x0000e400ff10db82 */ /* 0x000e220000000a00 */
[----:B-1----:R-:W-:-:S04]  /*2ec0*/  @!P3 IMAD.WIDE.U32 R10, R25, 0x4, R10 ;  /* 0x00000004190ab825 */ /* 0x002fc800078e000a */
[----:B------:R-:W-:-:S04]  /*2ed0*/  @!P6 VIADD R25, R7, 0xb ;  /* 0x0000000b0719e836 */ /* 0x000fc80000000000 */
[----:B--2---:R-:W-:Y:S01]  /*2ee0*/  @!P6 IMAD.WIDE.U32 R18, R25, 0x4, R18 ;  /* 0x000000041912e825 */ /* 0x004fe200078e0012 */
[----:B------:R-:W-:Y:S01]  /*2ef0*/  IADD3 R25, PT, PT, R7, 0xc, RZ ;  /* 0x0000000c07197810 */ /* 0x000fe20007ffe0ff */
[----:B---3--:R1:W-:Y:S04]  /*2f00*/  @!P0 STG.E desc[UR10][R12.64], R14 ;  /* 0x0000000e0c008986 */ /* 0x0083e8000c10190a */
[----:B------:R2:W-:Y:S01]  /*2f10*/  @!P3 STG.E desc[UR10][R10.64], R15 ;  /* 0x0000000f0a00b986 */ /* 0x0005e2000c10190a */
[----:B-1----:R-:W1:Y:S08]  /*2f20*/  @!P1 LDC.64 R12, c[0x0][0x390] ;  /* 0x0000e400ff0c9b82 */ /* 0x002e700000000a00 */
[----:B--2---:R-:W2:Y:S08]  /*2f30*/  @!P4 LDC.64 R10, c[0x0][0x390] ;  /* 0x0000e400ff0acb82 */ /* 0x004eb00000000a00 */
[----:B------:R-:W3:Y:S01]  /*2f40*/  @!P2 LDC.64 R14, c[0x0][0x390] ;  /* 0x0000e400ff0eab82 */ /* 0x000ee20000000a00 */
[----:B0-----:R-:W-:Y:S01]  /*2f50*/  @!P5 IMAD.WIDE.U32 R16, R25, 0x4, R16 ;  /* 0x000000041910d825 */ /* 0x001fe200078e0010 */
[----:B------:R-:W-:-:S03]  /*2f60*/  @!P2 IADD3 R27, PT, PT, R7, 0xe, RZ ;  /* 0x0000000e071ba810 */ /* 0x000fc60007ffe0ff */
[C---:B------:R-:W-:Y:S02]  /*2f70*/  @!P4 VIADD R25, R7.reuse, 0xd ;  /* 0x0000000d0719c836 */ /* 0x040fe40000000000 */
[----:B------:R-:W-:-:S04]  /*2f80*/  @!P1 VIADD R29, R7, 0xf ;  /* 0x0000000f071d9836 */ /* 0x000fc80000000000 */
[----:B-1----:R-:W-:-:S04]  /*2f90*/  @!P1 IMAD.WIDE.U32 R12, R29, 0x4, R12 ;  /* 0x000000041d0c9825 */ /* 0x002fc800078e000c */
[----:B--2---:R-:W-:-:S04]  /*2fa0*/  @!P4 IMAD.WIDE.U32 R10, R25, 0x4, R10 ;  /* 0x00000004190ac825 */ /* 0x004fc800078e000a */
[----:B---3--:R-:W-:Y:S01]  /*2fb0*/  @!P2 IMAD.WIDE.U32 R14, R27, 0x4, R14 ;  /* 0x000000041b0ea825 */ /* 0x008fe200078e000e */
[----:B------:R-:W-:-:S04]  /*2fc0*/  UIADD3 UR4, UPT, UPT, UR4, 0x10, URZ ;  /* 0x0000001004047890 */ /* 0x000fc8000fffe0ff */
[----:B------:R-:W-:Y:S01]  /*2fd0*/  UISETP.GE.AND UP1, UPT, UR4, -0xc, UPT ;  /* 0xfffffff40400788c */ /* 0x000fe2000bf26270 */
[----:B------:R-:W-:Y:S01]  /*2fe0*/  IADD3 R9, PT, PT, R9, 0x10, RZ ;  /* 0x0000001009097810 */ /* 0x000fe20007ffe0ff */
[----:B------:R-:W-:Y:S01]  /*2ff0*/  VIADD R8, R8, 0x40 ;  /* 0x0000004008087836 */ /* 0x000fe20000000000 */
[----:B------:R-:W-:Y:S01]  /*3000*/  IADD3 R7, PT, PT, R7, 0x10, RZ ;  /* 0x0000001007077810 */ /* 0x000fe20007ffe0ff */
[----:B----4-:R2:W-:Y:S04]  /*3010*/  @!P6 STG.E desc[UR10][R18.64], R21 ;  /* 0x000000151200e986 */ /* 0x0105e8000c10190a */
[----:B------:R2:W-:Y:S04]  /*3020*/  @!P5 STG.E desc[UR10][R16.64], R24 ;  /* 0x000000181000d986 */ /* 0x0005e8000c10190a */
[----:B------:R2:W-:Y:S04]  /*3030*/  @!P4 STG.E desc[UR10][R10.64], R23 ;  /* 0x000000170a00c986 */ /* 0x0005e8000c10190a */
[----:B------:R2:W-:Y:S04]  /*3040*/  @!P2 STG.E desc[UR10][R14.64], R22 ;  /* 0x000000160e00a986 */ /* 0x0005e8000c10190a */
[----:B------:R2:W-:Y:S01]  /*3050*/  @!P1 STG.E desc[UR10][R12.64], R20 ;  /* 0x000000140c009986 */ /* 0x0005e2000c10190a */
[----:B------:R-:W-:Y:S05]  /*3060*/  BRA.U !UP1, `(.L_x_746) ;  /* 0xfffffff909307547 */ /* 0x000fea000b83ffff */
[----:B--2---:R-:W-:-:S07]  /*3070*/  IMAD.U32 R19, RZ, RZ, UR9 ;  /* 0x00000009ff137e24 */ /* 0x004fce000f8e00ff */
.L_x_745:
[----:B------:R-:W-:-:S04]  /*3080*/  UIADD3 UR8, UPT, UPT, -UR4, URZ, URZ ;  /* 0x000000ff04087290 */ /* 0x000fc8000fffe1ff */
[----:B------:R-:W-:-:S09]  /*3090*/  UISETP.GT.AND UP1, UPT, UR8, 0x4, UPT ;  /* 0x000000040800788c */ /* 0x000fd2000bf24270 */
[----:B------:R-:W-:Y:S05]  /*30a0*/  BRA.U !UP1, `(.L_x_747) ;  /* 0x0000000109f87547 */ /* 0x000fea000b800000 */
[----:B------:R-:W-:-:S04]  /*30b0*/  IADD3 R10, PT, PT, R9, -0x3, RZ ;  /* 0xfffffffd090a7810 */ /* 0x000fc80007ffe0ff */
[----:B------:R-:W-:-:S13]  /*30c0*/  ISETP.GE.U32.AND P6, PT, R10, UR7, PT ;  /* 0x000000070a007c0c */ /* 0x000fda000bfc6070 */
[----:B------:R-:W2:Y:S01]  /*30d0*/  @!P6 LDL R17, [R8+-0x8] ;  /* 0xfffff8000811e983 */ /* 0x000ea20000100800 */
[----:B------:R-:W-:Y:S01]  /*30e0*/  VIADD R11, R9, 0xfffffffe ;  /* 0xfffffffe090b7836 */ /* 0x000fe20000000000 */
[----:B------:R-:W0:Y:S04]  /*30f0*/  @!P6 LDC.64 R14, c[0x0][0x390] ;  /* 0x0000e400ff0eeb82 */ /* 0x000e280000000a00 */
[C---:B------:R-:W-:Y:S02]  /*3100*/  IADD3 R10, PT, PT, R11.reuse, 0x1, RZ ;  /* 0x000000010b0a7810 */ /* 0x040fe40007ffe0ff */
[----:B------:R-:W-:Y:S02]  /*3110*/  ISETP.GE.U32.AND P5, PT, R11, UR7, PT ;  /* 0x000000070b007c0c */ /* 0x000fe4000bfa6070 */
[----:B------:R-:W-:Y:S01]  /*3120*/  ISETP.GE.U32.AND P4, PT, R10, UR7, PT ;  /* 0x000000070a007c0c */ /* 0x000fe2000bf86070 */
[----:B------:R-:W-:-:S10]  /*3130*/  VIADD R13, R9, 0x2 ;  /* 0x00000002090d7836 */ /* 0x000fd40000000000 */
[----:B------:R-:W3:Y:S04]  /*3140*/  @!P5 LDL R27, [R8+-0x4] ;  /* 0xfffffc00081bd983 */ /* 0x000ee80000100800 */
[----:B------:R-:W4:Y:S01]  /*3150*/  @!P4 LDL R25, [R8] ;  /* 0x000000000819c983 */ /* 0x000f220000100800 */
[----:B------:R-:W-:Y:S01]  /*3160*/  IADD3 R10, PT, PT, R9, 0x1, RZ ;  /* 0x00000001090a7810 */ /* 0x000fe20007ffe0ff */
[----:B------:R-:W-:Y:S01]  /*3170*/  VIADD R12, R13, 0x1 ;  /* 0x000000010d0c7836 */ /* 0x000fe20000000000 */
[----:B------:R-:W-:Y:S01]  /*3180*/  ISETP.GE.U32.AND P3, PT, R9, UR7, PT ;  /* 0x0000000709007c0c */ /* 0x000fe2000bf66070 */
[----:B0-----:R-:W-:Y:S01]  /*3190*/  @!P6 IMAD.WIDE.U32 R14, R7, 0x4, R14 ;  /* 0x00000004070ee825 */ /* 0x001fe200078e000e */
[----:B------:R-:W-:Y:S02]  /*31a0*/  IADD3 R11, PT, PT, R9, 0x4, RZ ;  /* 0x00000004090b7810 */ /* 0x000fe40007ffe0ff */
[----:B------:R-:W-:-:S02]  /*31b0*/  ISETP.GE.U32.AND P2, PT, R10, UR7, PT ;  /* 0x000000070a007c0c */ /* 0x000fc4000bf46070 */
[----:B------:R-:W-:Y:S02]  /*31c0*/  ISETP.GE.U32.AND P1, PT, R13, UR7, PT ;  /* 0x000000070d007c0c */ /* 0x000fe4000bf26070 */
[----:B------:R-:W-:Y:S01]  /*31d0*/  ISETP.GE.U32.AND P0, PT, R12, UR7, PT ;  /* 0x000000070c007c0c */ /* 0x000fe2000bf06070 */
[----:B------:R-:W-:Y:S01]  /*31e0*/  VIADD R10, R8, 0x10 ;  /* 0x00000010080a7836 */ /* 0x000fe20000000000 */
[----:B------:R-:W0:Y:S03]  /*31f0*/  @!P5 LDC.64 R12, c[0x0][0x390] ;  /* 0x0000e400ff0cdb82 */ /* 0x000e260000000a00 */
[----:B------:R-:W4:Y:S04]  /*3200*/  @!P3 LDL R20, [R8+0x4] ;  /* 0x000004000814b983 */ /* 0x000f280000100800 */
[----:B------:R1:W4:Y:S01]  /*3210*/  @!P2 LDL R22, [R8+0x8] ;  /* 0x000008000816a983 */ /* 0x0003220000100800 */
[----:B------:R-:W-:Y:S01]  /*3220*/  @!P5 IADD3 R29, PT, PT, R7, 0x1, RZ ;  /* 0x00000001071dd810 */ /* 0x000fe20007ffe0ff */
[----:B------:R-:W4:Y:S02]  /*3230*/  @!P3 LDC.64 R18, c[0x0][0x390] ;  /* 0x0000e400ff12bb82 */ /* 0x000f240000000a00 */
[----:B------:R-:W4:Y:S04]  /*3240*/  @!P1 LDL R24, [R10+-0x4] ;  /* 0xfffffc000a189983 */ /* 0x000f280000100800 */
[----:B------:R-:W4:Y:S02]  /*3250*/  @!P0 LDL R23, [R10] ;  /* 0x000000000a178983 */ /* 0x000f240000100800 */
[----:B-1----:R-:W1:Y:S02]  /*3260*/  @!P4 LDC.64 R8, c[0x0][0x390] ;  /* 0x0000e400ff08cb82 */ /* 0x002e640000000a00 */
[----:B--2---:R2:W-:Y:S01]  /*3270*/  @!P6 STG.E desc[UR10][R14.64], R17 ;  /* 0x000000110e00e986 */ /* 0x0045e2000c10190a */
[----:B------:R-:W-:Y:S01]  /*3280*/  ISETP.GE.U32.AND P6, PT, R11, UR7, PT ;  /* 0x000000070b007c0c */ /* 0x000fe2000bfc6070 */
[----:B0-----:R-:W-:-:S04]  /*3290*/  @!P5 IMAD.WIDE.U32 R12, R29, 0x4, R12 ;  /* 0x000000041d0cd825 */ /* 0x001fc800078e000c */
[----:B--2---:R-:W0:Y:S08]  /*32a0*/  @!P2 LDC.64 R16, c[0x0][0x390] ;  /* 0x0000e400ff10ab82 */ /* 0x004e300000000a00 */
[----:B-----5:R-:W2:Y:S01]  /*32b0*/  @!P6 LDL R21, [R10+0x4] ;  /* 0x000004000a15e983 */ /* 0x020ea20000100800 */
[----:B------:R-:W-:-:S04]  /*32c0*/  @!P4 VIADD R15, R7, 0x2 ;  /* 0x00000002070fc836 */ /* 0x000fc80000000000 */
[----:B-1----:R-:W-:Y:S01]  /*32d0*/  @!P4 IMAD.WIDE.U32 R8, R15, 0x4, R8 ;  /* 0x000000040f08c825 */ /* 0x002fe200078e0008 */
[----:B---3--:R1:W-:Y:S01]  /*32e0*/  @!P5 STG.E desc[UR10][R12.64], R27 ;  /* 0x0000001b0c00d986 */ /* 0x0083e2000c10190a */
[----:B------:R-:W3:Y:S03]  /*32f0*/  @!P0 LDC.64 R14, c[0x0][0x390] ;  /* 0x0000e400ff0e8b82 */ /* 0x000ee60000000a00 */
[----:B----4-:R4:W-:Y:S05]  /*3300*/  @!P4 STG.E desc[UR10][R8.64], R25 ;  /* 0x000000190800c986 */ /* 0x0109ea000c10190a */
[----:B-1----:R-:W1:Y:S08]  /*3310*/  @!P6 LDC.64 R12, c[0x0][0x390] ;  /* 0x0000e400ff0ceb82 */ /* 0x002e700000000a00 */
[----:B----4-:R-:W4:Y:S01]  /*3320*/  @!P1 LDC.64 R8, c[0x0][0x390] ;  /* 0x0000e400ff089b82 */ /* 0x010f220000000a00 */
[C---:B------:R-:W-:Y:S01]  /*3330*/  @!P3 IADD3 R29, PT, PT, R7.reuse, 0x3, RZ ;  /* 0x00000003071db810 */ /* 0x040fe20007ffe0ff */
[----:B------:R-:W-:-:S04]  /*3340*/  VIADD R7, R7, 0x4 ;  /* 0x0000000407077836 */ /* 0x000fc80000000000 */
[----:B------:R-:W-:Y:S01]  /*3350*/  @!P3 IMAD.WIDE.U32 R18, R29, 0x4, R18 ;  /* 0x000000041d12b825 */ /* 0x000fe200078e0012 */
[C---:B------:R-:W-:Y:S02]  /*3360*/  @!P1 IADD3 R29, PT, PT, R7.reuse, 0x1, RZ ;  /* 0x00000001071d9810 */ /* 0x040fe40007ffe0ff */
[C---:B------:R-:W-:Y:S01]  /*3370*/  @!P6 IADD3 R25, PT, PT, R7.reuse, 0x3, RZ ;  /* 0x000000030719e810 */ /* 0x040fe20007ffe0ff */
[C---:B------:R-:W-:Y:S02]  /*3380*/  @!P0 VIADD R27, R7.reuse, 0x2 ;  /* 0x00000002071b8836 */ /* 0x040fe40000000000 */
[----:B0-----:R-:W-:Y:S01]  /*3390*/  @!P2 IMAD.WIDE.U32 R16, R7, 0x4, R16 ;  /* 0x000000040710a825 */ /* 0x001fe200078e0010 */
[----:B------:R0:W-:Y:S03]  /*33a0*/  @!P3 STG.E desc[UR10][R18.64], R20 ;  /* 0x000000141200b986 */ /* 0x0001e6000c10190a */
[----:B---3--:R-:W-:Y:S01]  /*33b0*/  @!P0 IMAD.WIDE.U32 R14, R27, 0x4, R14 ;  /* 0x000000041b0e8825 */ /* 0x008fe200078e000e */
[----:B------:R-:W-:Y:S03]  /*33c0*/  @!P2 STG.E desc[UR10][R16.64], R22 ;  /* 0x000000161000a986 */ /* 0x000fe6000c10190a */
[----:B-1----:R-:W-:-:S04]  /*33d0*/  @!P6 IMAD.WIDE.U32 R12, R25, 0x4, R12 ;  /* 0x00000004190ce825 */ /* 0x002fc800078e000c */
[----:B----4-:R-:W-:-:S05]  /*33e0*/  @!P1 IMAD.WIDE.U32 R8, R29, 0x4, R8 ;  /* 0x000000041d089825 */ /* 0x010fca00078e0008 */
[----:B------:R1:W-:Y:S04]  /*33f0*/  @!P1 STG.E desc[UR10][R8.64], R24 ;  /* 0x0000001808009986 */ /* 0x0003e8000c10190a */
[----:B------:R3:W-:Y:S01]  /*3400*/  @!P0 STG.E desc[UR10][R14.64], R23 ;  /* 0x000000170e008986 */ /* 0x0007e2000c10190a */
[----:B------:R-:W-:Y:S01]  /*3410*/  UIADD3 UR4, UPT, UPT, UR4, 0x4, URZ ;  /* 0x0000000404047890 */ /* 0x000fe2000fffe0ff */
[----:B0-----:R-:W-:Y:S02]  /*3420*/  IMAD.U32 R19, RZ, RZ, UR9 ;  /* 0x00000009ff137e24 */ /* 0x001fe4000f8e00ff */
[----:B------:R-:W-:Y:S01]  /*3430*/  VIADD R7, R7, 0x4 ;  /* 0x0000000407077836 */ /* 0x000fe20000000000 */
[----:B------:R-:W-:Y:S01]  /*3440*/  UIADD3 UR4, UPT, UPT, UR4, 0x4, URZ ;  /* 0x0000000404047890 */ /* 0x000fe2000fffe0ff */
[----:B-1----:R-:W-:-:S02]  /*3450*/  IADD3 R9, PT, PT, R11, 0x4, RZ ;  /* 0x000000040b097810 */ /* 0x002fc40007ffe0ff */
[----:B------:R-:W-:Y:S01]  /*3460*/  IADD3 R8, PT, PT, R10, 0x10, RZ ;  /* 0x000000100a087810 */ /* 0x000fe20007ffe0ff */
[----:B------:R-:W-:Y:S01]  /*3470*/  UPLOP3.LUT UP0, UPT, UPT, UPT, UPT, 0x40, 0x4 ;  /* 0x000000000004789c */ /* 0x000fe20003f0e870 */
[----:B--2---:R3:W-:Y:S10]  /*3480*/  @!P6 STG.E desc[UR10][R12.64], R21 ;  /* 0x000000150c00e986 */ /* 0x0047f4000c10190a */
.L_x_747:
[----:B------:R-:W-:-:S09]  /*3490*/  UISETP.NE.OR UP0, UPT, UR4, URZ, UP0 ;  /* 0x000000ff0400728c */ /* 0x000fd20008705670 */
[----:B------:R-:W-:Y:S05]  /*34a0*/  BRA.U !UP0, `(.L_x_743) ;  /* 0x0000000108847547 */ /* 0x000fea000b800000 */
.L_x_744:
[C---:B0-----:R-:W-:Y:S01]  /*34b0*/  VIADD R10, R9.reuse, 0xfffffffd ;  /* 0xfffffffd090a7836 */ /* 0x041fe20000000000 */
[C---:B---3--:R-:W-:Y:S02]  /*34c0*/  IADD3 R12, PT, PT, R9.reuse, -0x2, RZ ;  /* 0xfffffffe090c7810 */ /* 0x048fe40007ffe0ff */
[----:B------:R-:W-:Y:S02]  /*34d0*/  IADD3 R11, PT, PT, R9, -0x1, RZ ;  /* 0xffffffff090b7810 */ /* 0x000fe40007ffe0ff */
[----:B-1----:R-:W-:Y:S02]  /*34e0*/  ISETP.GE.U32.AND P0, PT, R10, UR12, PT ;  /* 0x0000000c0a007c0c */ /* 0x002fe4000bf06070 */
[----:B------:R-:W-:Y:S02]  /*34f0*/  ISETP.GE.U32.AND P1, PT, R12, UR12, PT ;  /* 0x0000000c0c007c0c */ /* 0x000fe4000bf26070 */
[----:B------:R-:W-:Y:S02]  /*3500*/  ISETP.GE.U32.AND P2, PT, R11, UR12, PT ;  /* 0x0000000c0b007c0c */ /* 0x000fe4000bf46070 */
[----:B------:R-:W-:-:S07]  /*3510*/  ISETP.GE.U32.AND P3, PT, R9, UR12, PT ;  /* 0x0000000c09007c0c */ /* 0x000fce000bf66070 */
[----:B-----5:R-:W2:Y:S01]  /*3520*/  @!P0 LDL R21, [R8+-0x8] ;  /* 0xfffff80008158983 */ /* 0x020ea20000100800 */
[----:B------:R-:W0:Y:S03]  /*3530*/  @!P0 LDC.64 R10, c[0x0][0x390] ;  /* 0x0000e400ff0a8b82 */ /* 0x000e260000000a00 */
[----:B------:R-:W3:Y:S04]  /*3540*/  @!P1 LDL R20, [R8+-0x4] ;  /* 0xfffffc0008149983 */ /* 0x000ee80000100800 */
[----:B------:R-:W4:Y:S01]  /*3550*/  @!P2 LDL R19, [R8] ;  /* 0x000000000813a983 */ /* 0x000f220000100800 */
[----:B------:R-:W1:Y:S03]  /*3560*/  @!P1 LDC.64 R16, c[0x0][0x390] ;  /* 0x0000e400ff109b82 */ /* 0x000e660000000a00 */
[----:B------:R0:W4:Y:S01]  /*3570*/  @!P3 LDL R18, [R8+0x4] ;  /* 0x000004000812b983 */ /* 0x0001220000100800 */
[C---:B------:R-:W-:Y:S01]  /*3580*/  @!P1 VIADD R25, R7.reuse, 0x1 ;  /* 0x0000000107199836 */ /* 0x040fe20000000000 */
[C---:B------:R-:W-:Y:S01]  /*3590*/  @!P2 IADD3 R27, PT, PT, R7.reuse, 0x2, RZ ;  /* 0x00000002071ba810 */ /* 0x040fe20007ffe0ff */
[----:B------:R-:W-:Y:S01]  /*35a0*/  UIADD3 UR4, UPT, UPT, UR4, 0x4, URZ ;  /* 0x0000000404047890 */ /* 0x000fe2000fffe0ff */
[----:B------:R-:W-:Y:S01]  /*35b0*/  @!P3 IADD3 R23, PT, PT, R7, 0x3, RZ ;  /* 0x000000030717b810 */ /* 0x000fe20007ffe0ff */
[----:B------:R-:W1:Y:S01]  /*35c0*/  @!P2 LDC.64 R14, c[0x0][0x390] ;  /* 0x0000e400ff0eab82 */ /* 0x000e620000000a00 */
[----:B------:R-:W-:Y:S01]  /*35d0*/  VIADD R9, R9, 0x4 ;  /* 0x0000000409097836 */ /* 0x000fe20000000000 */
[----:B------:R-:W-:Y:S01]  /*35e0*/  UISETP.NE.AND UP0, UPT, UR4, URZ, UPT ;  /* 0x000000ff0400728c */ /* 0x000fe2000bf05270 */
[----:B0-----:R-:W-:-:S05]  /*35f0*/  IADD3 R8, PT, PT, R8, 0x10, RZ ;  /* 0x0000001008087810 */ /* 0x001fca0007ffe0ff */
[----:B------:R-:W0:Y:S01]  /*3600*/  @!P3 LDC.64 R12, c[0x0][0x390] ;  /* 0x0000e400ff0cbb82 */ /* 0x000e220000000a00 */
[C---:B------:R-:W-:Y:S01]  /*3610*/  @!P0 IMAD.WIDE.U32 R10, R7.reuse, 0x4, R10 ;  /* 0x00000004070a8825 */ /* 0x040fe200078e000a */
[----:B------:R-:W-:-:S03]  /*3620*/  IADD3 R7, PT, PT, R7, 0x4, RZ ;  /* 0x0000000407077810 */ /* 0x000fc60007ffe0ff */
[----:B-1----:R-:W-:-:S04]  /*3630*/  @!P1 IMAD.WIDE.U32 R16, R25, 0x4, R16 ;  /* 0x0000000419109825 */ /* 0x002fc800078e0010 */
[----:B------:R-:W-:-:S04]  /*3640*/  @!P2 IMAD.WIDE.U32 R14, R27, 0x4, R14 ;  /* 0x000000041b0ea825 */ /* 0x000fc800078e000e */
[----:B0-----:R-:W-:Y:S01]  /*3650*/  @!P3 IMAD.WIDE.U32 R12, R23, 0x4, R12 ;  /* 0x00000004170cb825 */ /* 0x001fe200078e000c */
[----:B--2---:R0:W-:Y:S04]  /*3660*/  @!P0 STG.E desc[UR10][R10.64], R21 ;  /* 0x000000150a008986 */ /* 0x0041e8000c10190a */
[----:B---3--:R0:W-:Y:S04]  /*3670*/  @!P1 STG.E desc[UR10][R16.64], R20 ;  /* 0x0000001410009986 */ /* 0x0081e8000c10190a */
[----:B----4-:R0:W-:Y:S04]  /*3680*/  @!P2 STG.E desc[UR10][R14.64], R19 ;  /* 0x000000130e00a986 */ /* 0x0101e8000c10190a */
[----:B------:R0:W-:Y:S01]  /*3690*/  @!P3 STG.E desc[UR10][R12.64], R18 ;  /* 0x000000120c00b986 */ /* 0x0001e2000c10190a */
[----:B------:R-:W-:Y:S05]  /*36a0*/  BRA.U UP0, `(.L_x_744) ;  /* 0xfffffffd00807547 */ /* 0x000fea000b83ffff */
[----:B0-----:R-:W-:-:S07]  /*36b0*/  IMAD.U32 R19, RZ, RZ, UR9 ;  /* 0x00000009ff137e24 */ /* 0x001fce000f8e00ff */
.L_x_743:
[----:B------:R-:W-:-:S09]  /*36c0*/  UISETP.NE.AND UP0, UPT, UR6, URZ, UPT ;  /* 0x000000ff0600728c */ /* 0x000fd2000bf05270 */
[----:B------:R-:W-:Y:S05]  /*36d0*/  BRA.U !UP0, `(.L_x_742) ;  /* 0x00000001088c7547 */ /* 0x000fea000b800000 */
[----:B------:R-:W0:Y:S01]  /*36e0*/  LDC R10, c[0x0][0x39c] ;  /* 0x0000e700ff0a7b82 */ /* 0x000e220000000800 */
[----:B---3--:R-:W-:Y:S01]  /*36f0*/  IADD3 R13, PT, PT, R0, R19, RZ ;  /* 0x00000013000d7210 */ /* 0x008fe20007ffe0ff */
[----:B------:R-:W-:Y:S01]  /*3700*/  IMAD R8, R4, 0x20, R1 ;  /* 0x0000002004087824 */ /* 0x000fe200078e0201 */
[----:B------:R-:W-:Y:S04]  /*3710*/  BSSY.RECONVERGENT B1, `(.L_x_748) ;  /* 0x0000009000017945 */ /* 0x000fe80003800200 */
[----:B------:R-:W-:Y:S02]  /*3720*/  LEA R19, R19, R8, 0x2 ;  /* 0x0000000813137211 */ /* 0x000fe400078e10ff */
[----:B0-----:R-:W-:-:S13]  /*3730*/  ISETP.GE.U32.AND P0, PT, R13, R10, PT ;  /* 0x0000000a0d00720c */ /* 0x001fda0003f06070 */
[----:B------:R-:W-:Y:S05]  /*3740*/  @P0 BRA `(.L_x_749) ;  /* 0x0000000000140947 */ /* 0x000fea0003800000 */
[----:B------:R-:W2:Y:S01]  /*3750*/  LDL R7, [R19] ;  /* 0x0000000013077983 */ /* 0x000ea20000100800 */
[----:B------:R-:W0:Y:S01]  /*3760*/  LDC.64 R8, c[0x0][0x390] ;  /* 0x0000e400ff087b82 */ /* 0x000e220000000a00 */
[----:B------:R-:W-:-:S04]  /*3770*/  IMAD R11, R6, R10, R13 ;  /* 0x0000000a060b7224 */ /* 0x000fc800078e020d */
[----:B0-----:R-:W-:-:S05]  /*3780*/  IMAD.WIDE.U32 R8, R11, 0x4, R8 ;  /* 0x000000040b087825 */ /* 0x001fca00078e0008 */
[----:B--2---:R0:W-:Y:S02]  /*3790*/  STG.E desc[UR10][R8.64], R7 ;  /* 0x0000000708007986 */ /* 0x0041e4000c10190a */
.L_x_749:
[----:B-1----:R-:W-:Y:S05]  /*37a0*/  BSYNC.RECONVERGENT B1 ;  /* 0x0000000000017941 */ /* 0x002fea0003800200 */
.L_x_748:
[----:B------:R-:W-:-:S09]  /*37b0*/  UISETP.NE.AND UP0, UPT, UR6, 0x1, UPT ;  /* 0x000000010600788c */ /* 0x000fd2000bf05270 */
[----:B------:R-:W-:Y:S05]  /*37c0*/  BRA.U !UP0, `(.L_x_742) ;  /* 0x0000000108507547 */ /* 0x000fea000b800000 */
[----:B0-----:R-:W-:Y:S01]  /*37d0*/  VIADD R7, R13, 0x1 ;  /* 0x000000010d077836 */ /* 0x001fe20000000000 */
[----:B------:R-:W-:Y:S04]  /*37e0*/  BSSY.RECONVERGENT B1, `(.L_x_750) ;  /* 0x0000008000017945 */ /* 0x000fe80003800200 */
[----:B------:R-:W-:-:S13]  /*37f0*/  ISETP.GE.U32.AND P0, PT, R7, R10, PT ;  /* 0x0000000a0700720c */ /* 0x000fda0003f06070 */
[----:B------:R-:W-:Y:S05]  /*3800*/  @P0 BRA `(.L_x_751) ;  /* 0x0000000000140947 */ /* 0x000fea0003800000 */
[----:B------:R-:W2:Y:S01]  /*3810*/  LDL R11, [R19+0x4] ;  /* 0x00000400130b7983 */ /* 0x000ea20000100800 */
[----:B------:R-:W0:Y:S01]  /*3820*/  LDC.64 R8, c[0x0][0x390] ;  /* 0x0000e400ff087b82 */ /* 0x000e220000000a00 */
[----:B------:R-:W-:-:S04]  /*3830*/  IMAD R7, R6, R10, R7 ;  /* 0x0000000a06077224 */ /* 0x000fc800078e0207 */
[----:B0-----:R-:W-:-:S05]  /*3840*/  IMAD.WIDE.U32 R8, R7, 0x4, R8 ;  /* 0x0000000407087825 */ /* 0x001fca00078e0008 */
[----:B--2---:R0:W-:Y:S02]  /*3850*/  STG.E desc[UR10][R8.64], R11 ;  /* 0x0000000b08007986 */ /* 0x0041e4000c10190a */
.L_x_751:
[----:B------:R-:W-:Y:S05]  /*3860*/  BSYNC.RECONVERGENT B1 ;  /* 0x0000000000017941 */ /* 0x000fea0003800200 */
.L_x_750:
[----:B------:R-:W-:-:S09]  /*3870*/  UISETP.NE.AND UP0, UPT, UR6, 0x2, UPT ;  /* 0x000000020600788c */ /* 0x000fd2000bf05270 */
[----:B------:R-:W-:Y:S05]  /*3880*/  BRA.U !UP0, `(.L_x_742) ;  /* 0x0000000108207547 */ /* 0x000fea000b800000 */
[----:B------:R-:W-:-:S04]  /*3890*/  IADD3 R7, PT, PT, R13, 0x2, RZ ;  /* 0x000000020d077810 */ /* 0x000fc80007ffe0ff */
[----:B------:R-:W-:-:S13]  /*38a0*/  ISETP.GE.U32.AND P0, PT, R7, R10, PT ;  /* 0x0000000a0700720c */ /* 0x000fda0003f06070 */
[----:B------:R-:W-:Y:S05]  /*38b0*/  @P0 BRA `(.L_x_742) ;  /* 0x0000000000140947 */ /* 0x000fea0003800000 */
[----:B------:R-:W2:Y:S01]  /*38c0*/  LDL R19, [R19+0x8] ;  /* 0x0000080013137983 */ /* 0x000ea20000100800 */
[----:B0-----:R-:W0:Y:S01]  /*38d0*/  LDC.64 R8, c[0x0][0x390] ;  /* 0x0000e400ff087b82 */ /* 0x001e220000000a00 */
[----:B------:R-:W-:-:S04]  /*38e0*/  IMAD R7, R6, R10, R7 ;  /* 0x0000000a06077224 */ /* 0x000fc800078e0207 */
[----:B0-----:R-:W-:-:S05]  /*38f0*/  IMAD.WIDE.U32 R6, R7, 0x4, R8 ;  /* 0x0000000407067825 */ /* 0x001fca00078e0008 */
[----:B--2---:R2:W-:Y:S02]  /*3900*/  STG.E desc[UR10][R6.64], R19 ;  /* 0x0000001306007986 */ /* 0x0045e4000c10190a */
.L_x_742:
[----:B-1----:R-:W-:Y:S05]  /*3910*/  BSYNC.RECONVERGENT B0 ;  /* 0x0000000000007941 */ /* 0x002fea0003800200 */
.L_x_741:
[----:B------:R-:W1:Y:S01]  /*3920*/  LDCU UR4, c[0x0][0x3b0] ;  /* 0x00007600ff0477ac */ /* 0x000e620008000800 */
[----:B------:R-:W-:-:S04]  /*3930*/  IADD3 R4, PT, PT, R4, 0x1, RZ ;  /* 0x0000000104047810 */ /* 0x000fc80007ffe0ff */
[----:B-1----:R-:W-:-:S13]  /*3940*/  ISETP.NE.AND P0, PT, R4, UR4, PT ;  /* 0x0000000404007c0c */ /* 0x002fda000bf05270 */
[----:B------:R-:W-:Y:S05]  /*3950*/  @P0 BRA `(.L_x_752) ;  /* 0xffffffec00940947 */ /* 0x000fea000383ffff */
[----:B------:R-:W-:Y:S05]  /*3960*/  EXIT ;  /* 0x000000000000794d */ /* 0x000fea0003800000 */
.L_x_753:
        /* <DEDUP_REMOVED lines=9> */
.L_x_769:


//--------------------- .nv.shared.matmul_bias_batched_bf16 --------------------------
	.section	.nv.shared.matmul_bias_batched_bf16,"aw",@nobits
	.sectionflags	@""
	.align	16
	.zero		1024


//--------------------- .nv.shared.reserved.0     --------------------------
	.section	.nv.shared.reserved.0,"aw",@nobits
	.weak		__nv_reservedSMEM_offset_0_alias
	.size		__nv_reservedSMEM_offset_0_alias, 0, 64
	.other		__nv_reservedSMEM_offset_0_alias,@"STO_CUDA_RESERVED_SHARED STV_DEFAULT"
__nv_reservedSMEM_offset_0_alias:
	.zero		0
	.zero		64


//--------------------- .nv.shared.matmul_bias_bf16 --------------------------
	.section	.nv.shared.matmul_bias_bf16,"aw",@nobits
	.sectionflags	@""
	.align	16
	.zero		1024


//--------------------- .nv.shared.matmul_bias_batched_f16 --------------------------
	.section	.nv.shared.matmul_bias_batched_f16,"aw",@nobits
	.sectionflags	@""
	.align	16
	.zero		1024


//--------------------- .nv.shared.matmul_bias_f16 --------------------------
	.section	.nv.shared.matmul_bias_f16,"aw",@nobits
	.sectionflags	@""
	.align	16
	.zero		1024


//--------------------- .nv.shared.matmul_bias_batched_f64 --------------------------
	.section	.nv.shared.matmul_bias_batched_f64,"aw",@nobits
	.sectionflags	@""
	.align	16
	.zero		1024


//--------------------- .nv.shared.matmul_bias_f64 --------------------------
	.section	.nv.shared.matmul_bias_f64,"aw",@nobits
	.sectionflags	@""
	.align	16
	.zero		1024


//--------------------- .nv.shared.matmul_bias_batched_f32 --------------------------
	.section	.nv.shared.matmul_bias_batched_f32,"aw",@nobits
	.sectionflags	@""
	.align	16
	.zero		1024


//--------------------- .nv.shared.matmul_bias_f32 --------------------------
	.section	.nv.shared.matmul_bias_f32,"aw",@nobits
	.sectionflags	@""
	.align	16
	.zero		1024


//--------------------- .nv.shared.matmul_batched_bf16 --------------------------
	.section	.nv.shared.matmul_batched_bf16,"aw",@nobits
	.sectionflags	@""
	.align	16
	.zero		1024


//--------------------- .nv.shared.matmul_bf16    --------------------------
	.section	.nv.shared.matmul_bf16,"aw",@nobits
	.sectionflags	@""
	.align	16
	.zero		1024


//--------------------- .nv.shared.matmul_batched_f16 --------------------------
	.section	.nv.shared.matmul_batched_f16,"aw",@nobits
	.sectionflags	@""
	.align	16
	.zero		1024


//--------------------- .nv.shared.matmul_f16     --------------------------
	.section	.nv.shared.matmul_f16,"aw",@nobits
	.sectionflags	@""
	.align	16
	.zero		1024


//--------------------- .nv.shared.matmul_batched_f64 --------------------------
	.section	.nv.shared.matmul_batched_f64,"aw",@nobits
	.sectionflags	@""
	.align	16
	.zero		1024


//--------------------- .nv.shared.matmul_f64     --------------------------
	.section	.nv.shared.matmul_f64,"aw",@nobits
	.sectionflags	@""
	.align	16
	.zero		1024


//--------------------- .nv.shared.matmul_batched_f32 --------------------------
	.section	.nv.shared.matmul_batched_f32,"aw",@nobits
	.sectionflags	@""
	.align	16
	.zero		1024


//--------------------- .nv.shared.matmul_f32     --------------------------
	.section	.nv.shared.matmul_f32,"aw",@nobits
	.sectionflags	@""
	.align	16
	.zero		1024


//--------------------- .nv.constant0.matmul_bias_batched_bf16 --------------------------
	.section	.nv.constant0.matmul_bias_batched_bf16,"a",@progbits
	.sectionflags	@""
	.align	4
.nv.constant0.matmul_bias_batched_bf16:
	.zero		964


//--------------------- .nv.constant0.matmul_bias_bf16 --------------------------
	.section	.nv.constant0.matmul_bias_bf16,"a",@progbits
	.sectionflags	@""
	.align	4
.nv.constant0.matmul_bias_bf16:
	.zero		960


//--------------------- .nv.constant0.matmul_bias_batched_f16 --------------------------
	.section	.nv.constant0.matmul_bias_batched_f16,"a",@progbits
	.sectionflags	@""
	.align	4
.nv.constant0.matmul_bias_batched_f16:
	.zero		964


//--------------------- .nv.constant0.matmul_bias_f16 --------------------------
	.section	.nv.constant0.matmul_bias_f16,"a",@progbits
	.sectionflags	@""
	.align	4
.nv.constant0.matmul_bias_f16:
	.zero		960


//--------------------- .nv.constant0.matmul_bias_batched_f64 --------------------------
	.section	.nv.constant0.matmul_bias_batched_f64,"a",@progbits
	.sectionflags	@""
	.align	4
.nv.constant0.matmul_bias_batched_f64:
	.zero		964


//--------------------- .nv.constant0.matmul_bias_f64 --------------------------
	.section	.nv.constant0.matmul_bias_f64,"a",@progbits
	.sectionflags	@""
	.align	4
.nv.constant0.matmul_bias_f64:
	.zero		960


//--------------------- .nv.constant0.matmul_bias_batched_f32 --------------------------
	.section	.nv.constant0.matmul_bias_batched_f32,"a",@progbits
	.sectionflags	@""
	.align	4
.nv.constant0.matmul_bias_batched_f32:
	.zero		964


//--------------------- .nv.constant0.matmul_bias_f32 --------------------------
	.section	.nv.constant0.matmul_bias_f32,"a",@progbits
	.sectionflags	@""
	.align	4
.nv.constant0.matmul_bias_f32:
	.zero		960


//--------------------- .nv.constant0.matmul_batched_bf16 --------------------------
	.section	.nv.constant0.matmul_batched_bf16,"a",@progbits
	.sectionflags	@""
	.align	4
.nv.constant0.matmul_batched_bf16:
	.zero		956


//--------------------- .nv.constant0.matmul_bf16 --------------------------
	.section	.nv.constant0.matmul_bf16,"a",@progbits
	.sectionflags	@""
	.align	4
.nv.constant0.matmul_bf16:
	.zero		952


//--------------------- .nv.constant0.matmul_batched_f16 --------------------------
	.section	.nv.constant0.matmul_batched_f16,"a",@progbits
	.sectionflags	@""
	.align	4
.nv.constant0.matmul_batched_f16:
	.zero		956


//--------------------- .nv.constant0.matmul_f16  --------------------------
	.section	.nv.constant0.matmul_f16,"a",@progbits
	.sectionflags	@""
	.align	4
.nv.constant0.matmul_f16:
	.zero		952


//--------------------- .nv.constant0.matmul_batched_f64 --------------------------
	.section	.nv.constant0.matmul_batched_f64,"a",@progbits
	.sectionflags	@""
	.align	4
.nv.constant0.matmul_batched_f64:
	.zero		956


//--------------------- .nv.constant0.matmul_f64  --------------------------
	.section	.nv.constant0.matmul_f64,"a",@progbits
	.sectionflags	@""
	.align	4
.nv.constant0.matmul_f64:
	.zero		952


//--------------------- .nv.constant0.matmul_batched_f32 --------------------------
	.section	.nv.constant0.matmul_batched_f32,"a",@progbits
	.sectionflags	@""
	.align	4
.nv.constant0.matmul_batched_f32:
	.zero		956


//--------------------- .nv.constant0.matmul_f32  --------------------------
	.section	.nv.constant0.matmul_f32,"a",@progbits
	.sectionflags	@""
	.align	4
.nv.constant0.matmul_f32:
	.zero		952


//--------------------- SYMBOLS --------------------------

	.type		.nv.reservedSmem.offset0,@object
	.size		.nv.reservedSmem.offset0,0x4
	.type		.nv.reservedSmem.cap,@object
	.size		.nv.reservedSmem.cap,0x4
